def matmul_kernel(
    a_ptr,
    b_ptr,
    c_ptr,
    M,
    N,
    K,
    stride_am,
    stride_ak,
    stride_bk,
    stride_bn,
    stride_cm,
    stride_cn,
    BLOCK_M: tl.constexpr,
    BLOCK_N: tl.constexpr,
    BLOCK_K: tl.constexpr,
    GROUP_M: tl.constexpr,
):
    pid = tl.program_id(axis=0)
    num_pid_m = tl.cdiv(M, BLOCK_M)
    num_pid_n = tl.cdiv(N, BLOCK_N)
    num_pid_in_group = GROUP_M * num_pid_n
    group_id = pid // num_pid_in_group
    first_pid_m = group_id * GROUP_M
    group_size_m = min(num_pid_m - first_pid_m, GROUP_M)
    pid_m = first_pid_m + ((pid % num_pid_in_group) % group_size_m)
    pid_n = (pid % num_pid_in_group) // group_size_m

    offs_am = (pid_m * BLOCK_M + tl.arange(0, BLOCK_M)) % M
    offs_bn = (pid_n * BLOCK_N + tl.arange(0, BLOCK_N)) % N
    offs_k = tl.arange(0, BLOCK_K)
    a_ptrs = a_ptr + offs_am[:, None] * stride_am + offs_k[None, :] * stride_ak
    b_ptrs = b_ptr + offs_k[:, None] * stride_bk + offs_bn[None, :] * stride_bn

    acc = tl.zeros((BLOCK_M, BLOCK_N), dtype=tl.float32)
    for kk in range(0, tl.cdiv(K, BLOCK_K)):
        a = tl.load(a_ptrs, mask=offs_k[None, :] < K - kk * BLOCK_K, other=0.0)
        b = tl.load(b_ptrs, mask=offs_k[:, None] < K - kk * BLOCK_K, other=0.0)
        acc = tl.dot(a, b, acc)
        a_ptrs += BLOCK_K * stride_ak
        b_ptrs += BLOCK_K * stride_bk

    c = acc.to(c_ptr.dtype.element_ty)
    offs_cm = pid_m * BLOCK_M + tl.arange(0, BLOCK_M)
    offs_cn = pid_n * BLOCK_N + tl.arange(0, BLOCK_N)
    c_ptrs = c_ptr + offs_cm[:, None] * stride_cm + offs_cn[None, :] * stride_cn
    mask = (offs_cm[:, None] < M) & (offs_cn[None, :] < N)
    tl.store(c_ptrs, c, mask=mask)

# config = {"BLOCK_K": 64, "BLOCK_M": 256, "BLOCK_N": 512, "GROUP_M": 8, "arch": "sm_90", "dtype": "fp32", "num_ctas": 2, "num_stages": 3, "num_warps": 4}
# arch = sm_90


// ===== COMPILED SASS (sm_90a) =====

	.target	sm_90a

	.elftype	@"ET_EXEC"


//--------------------- .note.nv.tkinfo           --------------------------
	.section	.note.nv.tkinfo,"",@"SHT_NOTE"
	.sectionflags	@"SHF_NOTE_NV_TKINFO"
	.tkinfo
        /*0018*/ 	.word	0x00000002
        /*0030*/ 	.string	""
        /*0030*/ 	.string	"ptxas"
        /*0030*/ 	.string	"Cuda compilation tools, release 13.0, V13.0.88"
        /*0030*/ 	.string	"Build cuda_13.0.r13.0/compiler.36424714_0"
        /*0030*/ 	.string	"-v  -suppress-debug-info  -lineinfo  -arch sm_90a "



//--------------------- .note.nv.cuinfo           --------------------------
	.section	.note.nv.cuinfo,"",@"SHT_NOTE"
	.sectionflags	@"SHF_NOTE_NV_CUINFO"
        /*0018*/ 	.short	0x0002
        /*001a*/ 	.short	0x005a
        /*001c*/ 	.short	0x0082
	.zero		2


//--------------------- .nv.info                  --------------------------
	.section	.nv.info,"",@"SHT_CUDA_INFO"
	.align	4


	//----- nvinfo : EIATTR_REGCOUNT
	.align		4
        /*0000*/ 	.byte	0x04, 0x2f
        /*0002*/ 	.short	(.L_1 - .L_0)
	.align		4
.L_0:
        /*0004*/ 	.word	index@(matmul_kernel)
        /*0008*/ 	.word	0x000000ff


	//----- nvinfo : EIATTR_FRAME_SIZE
	.align		4
.L_1:
        /*000c*/ 	.byte	0x04, 0x11
        /*000e*/ 	.short	(.L_3 - .L_2)
	.align		4
.L_2:
        /*0010*/ 	.word	index@(matmul_kernel)
        /*0014*/ 	.word	0x00001c68


	//----- nvinfo : EIATTR_MIN_STACK_SIZE
	.align		4
.L_3:
        /*0018*/ 	.byte	0x04, 0x12
        /*001a*/ 	.short	(.L_5 - .L_4)
	.align		4
.L_4:
        /*001c*/ 	.word	index@(matmul_kernel)
        /*0020*/ 	.word	0x00001c68
.L_5:


//--------------------- .nv.compat                --------------------------
	.section	.nv.compat,"",@"SHT_CUDA_COMPAT_INFO"
	.align	4
        /*0000*/ 	.byte	0x02, 0x09, 0x01, 0x00, 0x02, 0x02, 0x04, 0x00, 0x02, 0x05, 0x05, 0x00, 0x03, 0x07, 0x01, 0x01
        /*0010*/ 	.byte	0x02, 0x03, 0x00, 0x00, 0x02, 0x06, 0x01, 0x00, 0x04, 0x0b, 0x08, 0x00, 0x00, 0x00, 0x00, 0x00
        /*0020*/ 	.byte	0x00, 0x00, 0x00, 0x00


//--------------------- .nv.info.matmul_kernel    --------------------------
	.section	.nv.info.matmul_kernel,"",@"SHT_CUDA_INFO"
	.sectionflags	@""
	.align	4


	//----- nvinfo : EIATTR_CUDA_API_VERSION
	.align		4
        /*0000*/ 	.byte	0x04, 0x37
        /*0002*/ 	.short	(.L_7 - .L_6)
.L_6:
        /*0004*/ 	.word	0x00000082


	//----- nvinfo : EIATTR_KPARAM_INFO
	.align		4
.L_7:
        /*0008*/ 	.byte	0x04, 0x17
        /*000a*/ 	.short	(.L_9 - .L_8)
.L_8:
        /*000c*/ 	.word	0x00000000
        /*0010*/ 	.short	0x000d
        /*0012*/ 	.short	0x0048
        /*0014*/ 	.byte	0x00, 0xf4, 0x21, 0x00


	//----- nvinfo : EIATTR_KPARAM_INFO
	.align		4
.L_9:
        /*0018*/ 	.byte	0x04, 0x17
        /*001a*/ 	.short	(.L_11 - .L_10)
.L_10:
        /*001c*/ 	.word	0x00000000
        /*0020*/ 	.short	0x000c
        /*0022*/ 	.short	0x0040
        /*0024*/ 	.byte	0x00, 0xf4, 0x21, 0x00


	//----- nvinfo : EIATTR_KPARAM_INFO
	.align		4
.L_11:
        /*0028*/ 	.byte	0x04, 0x17
        /*002a*/ 	.short	(.L_13 - .L_12)
.L_12:
        /*002c*/ 	.word	0x00000000
        /*0030*/ 	.short	0x000b
        /*0032*/ 	.short	0x0038
        /*0034*/ 	.byte	0x00, 0xf0, 0x11, 0x00


	//----- nvinfo : EIATTR_KPARAM_INFO
	.align		4
.L_13:
        /*0038*/ 	.byte	0x04, 0x17
        /*003a*/ 	.short	(.L_15 - .L_14)
.L_14:
        /*003c*/ 	.word	0x00000000
        /*0040*/ 	.short	0x000a
        /*0042*/ 	.short	0x0034
        /*0044*/ 	.byte	0x00, 0xf0, 0x11, 0x00


	//----- nvinfo : EIATTR_KPARAM_INFO
	.align		4
.L_15:
        /*0048*/ 	.byte	0x04, 0x17
        /*004a*/ 	.short	(.L_17 - .L_16)
.L_16:
        /*004c*/ 	.word	0x00000000
        /*0050*/ 	.short	0x0009
        /*0052*/ 	.short	0x0030
        /*0054*/ 	.byte	0x00, 0xf0, 0x11, 0x00


	//----- nvinfo : EIATTR_KPARAM_INFO
	.align		4
.L_17:
        /*0058*/ 	.byte	0x04, 0x17
        /*005a*/ 	.short	(.L_19 - .L_18)
.L_18:
        /*005c*/ 	.word	0x00000000
        /*0060*/ 	.short	0x0008
        /*0062*/ 	.short	0x002c
        /*0064*/ 	.byte	0x00, 0xf0, 0x11, 0x00


	//----- nvinfo : EIATTR_KPARAM_INFO
	.align		4
.L_19:
        /*0068*/ 	.byte	0x04, 0x17
        /*006a*/ 	.short	(.L_21 - .L_20)
.L_20:
        /*006c*/ 	.word	0x00000000
        /*0070*/ 	.short	0x0007
        /*0072*/ 	.short	0x0028
        /*0074*/ 	.byte	0x00, 0xf0, 0x11, 0x00


	//----- nvinfo : EIATTR_KPARAM_INFO
	.align		4
.L_21:
        /*0078*/ 	.byte	0x04, 0x17
        /*007a*/ 	.short	(.L_23 - .L_22)
.L_22:
        /*007c*/ 	.word	0x00000000
        /*0080*/ 	.short	0x0006
        /*0082*/ 	.short	0x0024
        /*0084*/ 	.byte	0x00, 0xf0, 0x11, 0x00


	//----- nvinfo : EIATTR_KPARAM_INFO
	.align		4
.L_23:
        /*0088*/ 	.byte	0x04, 0x17
        /*008a*/ 	.short	(.L_25 - .L_24)
.L_24:
        /*008c*/ 	.word	0x00000000
        /*0090*/ 	.short	0x0005
        /*0092*/ 	.short	0x0020
        /*0094*/ 	.byte	0x00, 0xf0, 0x11, 0x00


	//----- nvinfo : EIATTR_KPARAM_INFO
	.align		4
.L_25:
        /*0098*/ 	.byte	0x04, 0x17
        /*009a*/ 	.short	(.L_27 - .L_26)
.L_26:
        /*009c*/ 	.word	0x00000000
        /*00a0*/ 	.short	0x0004
        /*00a2*/ 	.short	0x001c
        /*00a4*/ 	.byte	0x00, 0xf0, 0x11, 0x00


	//----- nvinfo : EIATTR_KPARAM_INFO
	.align		4
.L_27:
        /*00a8*/ 	.byte	0x04, 0x17
        /*00aa*/ 	.short	(.L_29 - .L_28)
.L_28:
        /*00ac*/ 	.word	0x00000000
        /*00b0*/ 	.short	0x0003
        /*00b2*/ 	.short	0x0018
        /*00b4*/ 	.byte	0x00, 0xf0, 0x11, 0x00


	//----- nvinfo : EIATTR_KPARAM_INFO
	.align		4
.L_29:
        /*00b8*/ 	.byte	0x04, 0x17
        /*00ba*/ 	.short	(.L_31 - .L_30)
.L_30:
        /*00bc*/ 	.word	0x00000000
        /*00c0*/ 	.short	0x0002
        /*00c2*/ 	.short	0x0010
        /*00c4*/ 	.byte	0x00, 0xf4, 0x21, 0x00


	//----- nvinfo : EIATTR_KPARAM_INFO
	.align		4
.L_31:
        /*00c8*/ 	.byte	0x04, 0x17
        /*00ca*/ 	.short	(.L_33 - .L_32)
.L_32:
        /*00cc*/ 	.word	0x00000000
        /*00d0*/ 	.short	0x0001
        /*00d2*/ 	.short	0x0008
        /*00d4*/ 	.byte	0x00, 0xf4, 0x21, 0x00


	//----- nvinfo : EIATTR_KPARAM_INFO
	.align		4
.L_33:
        /*00d8*/ 	.byte	0x04, 0x17
        /*00da*/ 	.short	(.L_35 - .L_34)
.L_34:
        /*00dc*/ 	.word	0x00000000
        /*00e0*/ 	.short	0x0000
        /*00e2*/ 	.short	0x0000
        /*00e4*/ 	.byte	0x00, 0xf4, 0x21, 0x00


	//----- nvinfo : EIATTR_EXPLICIT_CLUSTER
	.align		4
.L_35:
        /*00e8*/ 	.byte	0x01, 0x3e
	.zero		2


	//----- nvinfo : EIATTR_CTA_PER_CLUSTER
	.align		4
        /*00ec*/ 	.byte	0x04, 0x3d
        /*00ee*/ 	.short	(.L_37 - .L_36)
.L_36:
        /*00f0*/ 	.word	0x00000002
        /*00f4*/ 	.word	0x00000001
        /*00f8*/ 	.word	0x00000001


	//----- nvinfo : EIATTR_SPARSE_MMA_MASK
	.align		4
.L_37:
        /*00fc*/ 	.byte	0x03, 0x50
        /*00fe*/ 	.short	0x0000


	//----- nvinfo : EIATTR_MAXREG_COUNT
	.align		4
        /*0100*/ 	.byte	0x03, 0x1b
        /*0102*/ 	.short	0x00ff


	//----- nvinfo : EIATTR_NUM_BARRIERS
	.align		4
        /*0104*/ 	.byte	0x02, 0x4c
        /*0106*/ 	.byte	0x01
	.zero		1


	//----- nvinfo : EIATTR_ANNOTATIONS
	.align		4
        /*0108*/ 	.byte	0x04, 0x55
        /*010a*/ 	.short	(.L_39 - .L_38)


	//   ....[0]....
.L_38:
        /*010c*/ 	.word	0x00000001
        /*0110*/ 	.byte	0x90, 0x00, 0x00, 0x00, 0x01, 0x00, 0x00, 0x00, 0x60, 0x06, 0x00, 0x00, 0x01, 0x00, 0x00, 0x00
        /* <DEDUP_REMOVED lines=3249> */
        /*cc30*/ 	.byte	0x00, 0xb0, 0x05, 0x00, 0x01, 0x00, 0x00, 0x00, 0xb0, 0xb2, 0x05, 0x00


	//----- nvinfo : EIATTR_MERCURY_ISA_VERSION
	.align		4
.L_39:
        /*cc3c*/ 	.byte	0x03, 0x5f
        /*cc3e*/ 	.short	0x0101


	//----- nvinfo : EIATTR_EXIT_INSTR_OFFSETS
	.align		4
        /*cc40*/ 	.byte	0x04, 0x1c
        /*cc42*/ 	.short	(.L_41 - .L_40)


	//   ....[0]....
.L_40:
        /*cc44*/ 	.word	0x0005b2a0


	//   ....[1]....
        /*cc48*/ 	.word	0x0005b2d0


	//----- nvinfo : EIATTR_REQNTID
	.align		4
.L_41:
        /*cc4c*/ 	.byte	0x04, 0x10
        /*cc4e*/ 	.short	(.L_43 - .L_42)
.L_42:
        /*cc50*/ 	.word	0x00000080
        /*cc54*/ 	.word	0x00000001
        /*cc58*/ 	.word	0x00000001


	//----- nvinfo : EIATTR_CBANK_PARAM_SIZE
	.align		4
.L_43:
        /*cc5c*/ 	.byte	0x03, 0x19
        /*cc5e*/ 	.short	0x0050


	//----- nvinfo : EIATTR_PARAM_CBANK
	.align		4
        /*cc60*/ 	.byte	0x04, 0x0a
        /*cc62*/ 	.short	(.L_45 - .L_44)
	.align		4
.L_44:
        /*cc64*/ 	.word	index@(.nv.constant0.matmul_kernel)
        /*cc68*/ 	.short	0x0210
        /*cc6a*/ 	.short	0x0050


	//----- nvinfo : EIATTR_SW_WAR
	.align		4
.L_45:
        /*cc6c*/ 	.byte	0x04, 0x36
        /*cc6e*/ 	.short	(.L_47 - .L_46)
.L_46:
        /*cc70*/ 	.word	0x00000008
.L_47:


//--------------------- .nv.callgraph             --------------------------
	.section	.nv.callgraph,"",@"SHT_CUDA_CALLGRAPH"
	.align	4
	.sectionentsize	8
	.align		4
        /*0000*/ 	.word	0x00000000
	.align		4
        /*0004*/ 	.word	0xffffffff
	.align		4
        /*0008*/ 	.word	0x00000000
	.align		4
        /*000c*/ 	.word	0xfffffffe
	.align		4
        /*0010*/ 	.word	0x00000000
	.align		4
        /*0014*/ 	.word	0xfffffffd
	.align		4
        /*0018*/ 	.word	0x00000000
	.align		4
        /*001c*/ 	.word	0xfffffffc


//--------------------- .text.matmul_kernel       --------------------------
	.section	.text.matmul_kernel,"ax",@progbits
	.align	128
        .global         matmul_kernel
        .type           matmul_kernel,@function
        .size           matmul_kernel,(.L_x_3 - matmul_kernel)
        .other          matmul_kernel,@"STO_CUDA_ENTRY STV_DEFAULT"
matmul_kernel:
.text.matmul_kernel:
[----:B------:R-:W1:Y:S08]  /*0000*/  LDC R1, c[0x0][0x28] ;  /* 0x00000a00ff017b82 */ /* 0x000e700000000800 */
[----:B------:R-:W2:Y:S01]  /*0010*/  LDC.64 R2, c[0x0][0x228] ;  /* 0x00008a00ff027b82 */ /* 0x000ea20000000a00 */
[----:B-1----:R-:W-:Y:S01]  /*0020*/  VIADD R1, R1, 0xffffe398 ;  /* 0xffffe39801017836 */ /* 0x002fe20000000000 */
[----:B------:R-:W1:Y:S01]  /*0030*/  S2R R17, SR_TID.X ;  /* 0x0000000000117919 */ /* 0x000e620000002100 */
[----:B------:R-:W-:Y:S01]  /*0040*/  ULDC.64 UR10, c[0x0][0x218] ;  /* 0x00008600000a7ab9 */ /* 0x000fe20000000a00 */
[----:B------:R-:W-:-:S04]  /*0050*/  ULDC.64 UR8, c[0x0][0x210] ;  /* 0x0000840000087ab9 */ /* 0x000fc80000000a00 */
[----:B------:R-:W3:Y:S08]  /*0060*/  S2UR UR4, SR_CTAID.X ;  /* 0x00000000000479c3 */ /* 0x000ef00000002500 */
[----:B------:R-:W4:Y:S01]  /*0070*/  S2UR UR6, SR_CgaCtaId ;  /* 0x00000000000679c3 */ /* 0x000f220000008800 */
[----:B--2---:R-:W-:Y:S01]  /*0080*/  IMAD.MOV.U32 R10, RZ, RZ, R3 ;  /* 0x000000ffff0a7224 */ /* 0x004fe200078e0003 */
[----:B------:R2:W-:Y:S01]  /*0090*/  STL.64 [R1+0x1110], R2 ;  /* 0x0011100201007387 */ /* 0x0005e20000100a00 */
[----:B------:R-:W-:-:S02]  /*00a0*/  IMAD.MOV.U32 R8, RZ, RZ, R2 ;  /* 0x000000ffff087224 */ /* 0x000fc400078e0002 */
[----:B------:R-:W-:-:S03]  /*00b0*/  VIADD R0, R10, 0x1ff ;  /* 0x000001ff0a007836 */ /* 0x000fc60000000000 */
[----:B------:R-:W-:Y:S02]  /*00c0*/  IABS R13, R8 ;  /* 0x00000008000d7213 */ /* 0x000fe40000000000 */
[----:B---3--:R-:W-:Y:S01]  /*00d0*/  I2FP.F32.U32 R5, UR4 ;  /* 0x0000000400057c45 */ /* 0x008fe20008201000 */
[----:B------:R-:W-:Y:S01]  /*00e0*/  ULDC UR4, c[0x0][0x150] ;  /* 0x0000540000047ab9 */ /* 0x000fe20000000800 */
[----:B--2---:R-:W-:-:S03]  /*00f0*/  SHF.R.S32.HI R3, RZ, 0x1f, R0 ;  /* 0x0000001fff037819 */ /* 0x004fc60000011400 */
[----:B------:R-:W-:Y:S01]  /*0100*/  FMUL R5, R5, UR4 ;  /* 0x0000000405057c20 */ /* 0x000fe20008400000 */
[----:B----4-:R-:W-:Y:S01]  /*0110*/  USHF.L.U32 UR5, UR6, 0x7, URZ ;  /* 0x0000000706057899 */ /* 0x010fe2000800063f */
[----:B------:R-:W-:-:S04]  /*0120*/  LEA.HI R3, R3, R0, RZ, 0x9 ;  /* 0x0000000003037211 */ /* 0x000fc800078f48ff */
[----:B------:R-:W2:Y:S01]  /*0130*/  F2I.U32.TRUNC.NTZ R5, R5 ;  /* 0x0000000500057305 */ /* 0x000ea2000020f000 */
[----:B------:R-:W-:Y:S01]  /*0140*/  SHF.R.S32.HI R3, RZ, 0x9, R3 ;  /* 0x00000009ff037819 */ /* 0x000fe20000011403 */
[----:B------:R-:W-:-:S04]  /*0150*/  ULOP3.LUT UR5, UR5, 0x80, URZ, 0xc0, !UPT ;  /* 0x0000008005057892 */ /* 0x000fc8000f8ec03f */
[----:B------:R-:W-:-:S05]  /*0160*/  IMAD.SHL.U32 R4, R3, 0x8, RZ ;  /* 0x0000000803047824 */ /* 0x000fca00078e00ff */
[----:B------:R-:W-:-:S04]  /*0170*/  IABS R7, R4 ;  /* 0x0000000400077213 */ /* 0x000fc80000000000 */
[----:B------:R-:W3:Y:S01]  /*0180*/  I2F.RP R0, R7 ;  /* 0x0000000700007306 */ /* 0x000ee20000209400 */
[----:B--2---:R-:W-:-:S07]  /*0190*/  IABS R11, R5 ;  /* 0x00000005000b7213 */ /* 0x004fce0000000000 */
[----:B---3--:R-:W2:Y:S02]  /*01a0*/  MUFU.RCP R0, R0 ;  /* 0x0000000000007308 */ /* 0x008ea40000001000 */
[----:B--2---:R-:W-:Y:S01]  /*01b0*/  VIADD R2, R0, 0xffffffe ;  /* 0x0ffffffe00027836 */ /* 0x004fe20000000000 */
[----:B------:R-:W-:-:S05]  /*01c0*/  IABS R0, R4 ;  /* 0x0000000400007213 */ /* 0x000fca0000000000 */
[----:B------:R2:W3:Y:S01]  /*01d0*/  F2I.FTZ.U32.TRUNC.NTZ R3, R2 ;  /* 0x0000000200037305 */ /* 0x0004e2000021f000 */
[----:B------:R-:W-:Y:S02]  /*01e0*/  IMAD.MOV R0, RZ, RZ, -R0 ;  /* 0x000000ffff007224 */ /* 0x000fe400078e0a00 */
[----:B--2---:R-:W-:Y:S02]  /*01f0*/  IMAD.MOV.U32 R2, RZ, RZ, RZ ;  /* 0x000000ffff027224 */ /* 0x004fe400078e00ff */
[----:B---3--:R-:W-:-:S04]  /*0200*/  IMAD.MOV R6, RZ, RZ, -R3 ;  /* 0x000000ffff067224 */ /* 0x008fc800078e0a03 */
[----:B------:R-:W-:-:S04]  /*0210*/  IMAD R9, R6, R7, RZ ;  /* 0x0000000706097224 */ /* 0x000fc800078e02ff */
[----:B------:R-:W-:-:S06]  /*0220*/  IMAD.HI.U32 R2, R3, R9, R2 ;  /* 0x0000000903027227 */ /* 0x000fcc00078e0002 */
[----:B------:R-:W-:-:S04]  /*0230*/  IMAD.HI.U32 R2, R2, R11, RZ ;  /* 0x0000000b02027227 */ /* 0x000fc800078e00ff */
[----:B------:R-:W-:-:S05]  /*0240*/  IMAD R0, R2, R0, R11 ;  /* 0x0000000002007224 */ /* 0x000fca00078e020b */
[----:B------:R-:W-:-:S13]  /*0250*/  ISETP.GT.U32.AND P1, PT, R7, R0, PT ;  /* 0x000000000700720c */ /* 0x000fda0003f24070 */
[----:B------:R-:W-:Y:S02]  /*0260*/  @!P1 IMAD.IADD R0, R0, 0x1, -R7 ;  /* 0x0000000100009824 */ /* 0x000fe400078e0a07 */
[----:B------:R-:W-:Y:S01]  /*0270*/  @!P1 VIADD R2, R2, 0x1 ;  /* 0x0000000102029836 */ /* 0x000fe20000000000 */
[----:B------:R-:W-:Y:S02]  /*0280*/  ISETP.NE.AND P1, PT, R4, RZ, PT ;  /* 0x000000ff0400720c */ /* 0x000fe40003f25270 */
[----:B------:R-:W-:Y:S02]  /*0290*/  ISETP.GE.U32.AND P0, PT, R0, R7, PT ;  /* 0x000000070000720c */ /* 0x000fe40003f06070 */
[----:B------:R-:W-:-:S04]  /*02a0*/  LOP3.LUT R0, R5, R4, RZ, 0x3c, !PT ;  /* 0x0000000405007212 */ /* 0x000fc800078e3cff */
[----:B------:R-:W-:Y:S01]  /*02b0*/  ISETP.GE.AND P2, PT, R0, RZ, PT ;  /* 0x000000ff0000720c */ /* 0x000fe20003f46270 */
[----:B------:R-:W-:-:S05]  /*02c0*/  VIADD R0, R8, 0xff ;  /* 0x000000ff08007836 */ /* 0x000fca0000000000 */
[----:B------:R-:W-:Y:S01]  /*02d0*/  SHF.R.S32.HI R3, RZ, 0x1f, R0 ;  /* 0x0000001fff037819 */ /* 0x000fe20000011400 */
[----:B------:R-:W-:-:S03]  /*02e0*/  @P0 VIADD R2, R2, 0x1 ;  /* 0x0000000102020836 */ /* 0x000fc60000000000 */
[----:B------:R-:W-:-:S03]  /*02f0*/  LEA.HI R3, R3, R0, RZ, 0x8 ;  /* 0x0000000003037211 */ /* 0x000fc600078f40ff */
[----:B------:R-:W-:Y:S01]  /*0300*/  @!P2 IMAD.MOV R2, RZ, RZ, -R2 ;  /* 0x000000ffff02a224 */ /* 0x000fe200078e0a02 */
[----:B------:R-:W-:-:S05]  /*0310*/  @!P1 LOP3.LUT R2, RZ, R4, RZ, 0x33, !PT ;  /* 0x00000004ff029212 */ /* 0x000fca00078e33ff */
[----:B------:R-:W-:Y:S02]  /*0320*/  IMAD.SHL.U32 R12, R2, 0x8, RZ ;  /* 0x00000008020c7824 */ /* 0x000fe400078e00ff */
[----:B------:R-:W-:-:S03]  /*0330*/  IMAD.MOV R2, RZ, RZ, -R2 ;  /* 0x000000ffff027224 */ /* 0x000fc600078e0a02 */
[----:B------:R-:W-:Y:S01]  /*0340*/  LEA.HI.SX32 R3, R3, -R12, 0x18 ;  /* 0x8000000c03037211 */ /* 0x000fe200078fc2ff */
[----:B------:R-:W-:Y:S02]  /*0350*/  IMAD R14, R4, R2, R5 ;  /* 0x00000002040e7224 */ /* 0x000fe400078e0205 */
[----:B------:R-:W-:Y:S01]  /*0360*/  IMAD.MOV.U32 R2, RZ, RZ, RZ ;  /* 0x000000ffff027224 */ /* 0x000fe200078e00ff */
[----:B------:R-:W-:-:S04]  /*0370*/  VIMNMX R9, R3, 0x8, PT ;  /* 0x0000000803097848 */ /* 0x000fc80003fe0100 */
[-C--:B------:R-:W-:Y:S02]  /*0380*/  IABS R6, R9.reuse ;  /* 0x0000000900067213 */ /* 0x080fe40000000000 */
[----:B------:R-:W-:Y:S02]  /*0390*/  IABS R4, R9 ;  /* 0x0000000900047213 */ /* 0x000fe40000000000 */
[----:B------:R-:W2:Y:S08]  /*03a0*/  I2F.RP R0, R6 ;  /* 0x0000000600007306 */ /* 0x000eb00000209400 */
[----:B--2---:R-:W2:Y:S02]  /*03b0*/  MUFU.RCP R0, R0 ;  /* 0x0000000000007308 */ /* 0x004ea40000001000 */
[----:B--2---:R-:W-:Y:S01]  /*03c0*/  VIADD R3, R0, 0xffffffe ;  /* 0x0ffffffe00037836 */ /* 0x004fe20000000000 */
[----:B------:R-:W-:-:S05]  /*03d0*/  IABS R0, R10 ;  /* 0x0000000a00007213 */ /* 0x000fca0000000000 */
[----:B------:R-:W2:Y:S02]  /*03e0*/  F2I.FTZ.U32.TRUNC.NTZ R3, R3 ;  /* 0x0000000300037305 */ /* 0x000ea4000021f000 */
[----:B--2---:R-:W-:-:S04]  /*03f0*/  IMAD.MOV R7, RZ, RZ, -R3 ;  /* 0x000000ffff077224 */ /* 0x004fc800078e0a03 */
[----:B------:R-:W-:Y:S01]  /*0400*/  IMAD.MOV.U32 R5, RZ, RZ, R7 ;  /* 0x000000ffff057224 */ /* 0x000fe200078e0007 */
[----:B------:R-:W-:-:S03]  /*0410*/  IABS R7, R14 ;  /* 0x0000000e00077213 */ /* 0x000fc60000000000 */
[----:B------:R-:W-:-:S04]  /*0420*/  IMAD R5, R5, R6, RZ ;  /* 0x0000000605057224 */ /* 0x000fc800078e02ff */
[----:B------:R-:W-:Y:S02]  /*0430*/  IMAD.HI.U32 R2, R3, R5, R2 ;  /* 0x0000000503027227 */ /* 0x000fe400078e0002 */
[----:B------:R-:W2:Y:S02]  /*0440*/  I2F.RP R5, R0 ;  /* 0x0000000000057306 */ /* 0x000ea40000209400 */
[----:B------:R-:W-:Y:S02]  /*0450*/  IMAD.MOV R3, RZ, RZ, -R4 ;  /* 0x000000ffff037224 */ /* 0x000fe400078e0a04 */
[----:B------:R-:W-:-:S04]  /*0460*/  IMAD.HI.U32 R2, R2, R7, RZ ;  /* 0x0000000702027227 */ /* 0x000fc800078e00ff */
[----:B------:R-:W-:Y:S01]  /*0470*/  IMAD R3, R2, R3, R7 ;  /* 0x0000000302037224 */ /* 0x000fe200078e0207 */
[----:B------:R-:W3:Y:S01]  /*0480*/  I2F.RP R4, R13 ;  /* 0x0000000d00047306 */ /* 0x000ee20000209400 */
[----:B-1----:R-:W-:-:S03]  /*0490*/  LOP3.LUT R7, R17, 0x7f, RZ, 0xc0, !PT ;  /* 0x0000007f11077812 */ /* 0x002fc600078ec0ff */
[----:B------:R-:W-:-:S04]  /*04a0*/  ISETP.GT.U32.AND P1, PT, R6, R3, PT ;  /* 0x000000030600720c */ /* 0x000fc80003f24070 */
[----:B--2---:R-:W1:Y:S08]  /*04b0*/  MUFU.RCP R5, R5 ;  /* 0x0000000500057308 */ /* 0x004e700000001000 */
[----:B---3--:R-:W2:Y:S01]  /*04c0*/  MUFU.RCP R4, R4 ;  /* 0x0000000400047308 */ /* 0x008ea20000001000 */
[----:B------:R-:W-:Y:S02]  /*04d0*/  @!P1 IMAD.IADD R3, R3, 0x1, -R6 ;  /* 0x0000000103039824 */ /* 0x000fe400078e0a06 */
[----:B------:R-:W-:Y:S01]  /*04e0*/  @!P1 VIADD R2, R2, 0x1 ;  /* 0x0000000102029836 */ /* 0x000fe20000000000 */
[----:B------:R-:W-:-:S02]  /*04f0*/  ISETP.NE.AND P1, PT, R9, RZ, PT ;  /* 0x000000ff0900720c */ /* 0x000fc40003f25270 */
[----:B------:R-:W-:Y:S02]  /*0500*/  ISETP.GE.U32.AND P0, PT, R3, R6, PT ;  /* 0x000000060300720c */ /* 0x000fe40003f06070 */
[----:B------:R-:W-:Y:S01]  /*0510*/  LOP3.LUT R3, R14, R9, RZ, 0x3c, !PT ;  /* 0x000000090e037212 */ /* 0x000fe200078e3cff */
[----:B-1----:R-:W-:-:S03]  /*0520*/  VIADD R10, R5, 0xffffffe ;  /* 0x0ffffffe050a7836 */ /* 0x002fc60000000000 */
[----:B------:R-:W-:Y:S01]  /*0530*/  ISETP.GE.AND P2, PT, R3, RZ, PT ;  /* 0x000000ff0300720c */ /* 0x000fe20003f46270 */
[----:B------:R1:W3:Y:S01]  /*0540*/  F2I.FTZ.U32.TRUNC.NTZ R11, R10 ;  /* 0x0000000a000b7305 */ /* 0x0002e2000021f000 */
[----:B------:R-:W-:Y:S01]  /*0550*/  SHF.R.U32.HI R3, RZ, 0x6, R17 ;  /* 0x00000006ff037819 */ /* 0x000fe20000011611 */
[----:B--2---:R-:W-:-:S03]  /*0560*/  VIADD R8, R4, 0xffffffe ;  /* 0x0ffffffe04087836 */ /* 0x004fc60000000000 */
[----:B------:R-:W-:Y:S01]  /*0570*/  SGXT.U32 R3, R3, 0x1 ;  /* 0x000000010303781a */ /* 0x000fe20000000000 */
[----:B------:R-:W-:Y:S02]  /*0580*/  @P0 VIADD R2, R2, 0x1 ;  /* 0x0000000102020836 */ /* 0x000fe40000000000 */
[----:B-1----:R-:W-:Y:S02]  /*0590*/  IMAD.MOV.U32 R10, RZ, RZ, RZ ;  /* 0x000000ffff0a7224 */ /* 0x002fe400078e00ff */
[----:B------:R-:W-:-:S04]  /*05a0*/  IMAD.MOV.U32 R6, RZ, RZ, R2 ;  /* 0x000000ffff067224 */ /* 0x000fc800078e0002 */
[----:B------:R-:W-:Y:S01]  /*05b0*/  @!P2 IMAD.MOV R6, RZ, RZ, -R6 ;  /* 0x000000ffff06a224 */ /* 0x000fe200078e0a06 */
[----:B------:R-:W-:Y:S01]  /*05c0*/  @!P1 LOP3.LUT R6, RZ, R9, RZ, 0x33, !PT ;  /* 0x00000009ff069212 */ /* 0x000fe200078e33ff */
[----:B---3--:R-:W-:-:S04]  /*05d0*/  IMAD.MOV R5, RZ, RZ, -R11 ;  /* 0x000000ffff057224 */ /* 0x008fc800078e0a0b */
[----:B------:R-:W-:Y:S02]  /*05e0*/  IMAD.MOV R2, RZ, RZ, -R6 ;  /* 0x000000ffff027224 */ /* 0x000fe400078e0a06 */
[----:B------:R-:W-:Y:S02]  /*05f0*/  IMAD.SHL.U32 R6, R6, 0x200, RZ ;  /* 0x0000020006067824 */ /* 0x000fe400078e00ff */
[----:B------:R-:W-:Y:S02]  /*0600*/  IMAD R2, R9, R2, R14 ;  /* 0x0000000209027224 */ /* 0x000fe400078e020e */
[----:B------:R-:W1:Y:S01]  /*0610*/  F2I.FTZ.U32.TRUNC.NTZ R9, R8 ;  /* 0x0000000800097305 */ /* 0x000e62000021f000 */
[----:B------:R-:W-:Y:S01]  /*0620*/  IMAD R5, R5, R0, RZ ;  /* 0x0000000005057224 */ /* 0x000fe200078e02ff */
[----:B------:R-:W-:Y:S01]  /*0630*/  LOP3.LUT R3, R6, R3, RZ, 0xfc, !PT ;  /* 0x0000000306037212 */ /* 0x000fe200078efcff */
[----:B------:R-:W-:Y:S01]  /*0640*/  IMAD.IADD R2, R12, 0x1, R2 ;  /* 0x000000010c027824 */ /* 0x000fe200078e0202 */
[----:B------:R-:W-:Y:S01]  /*0650*/  LEA.HI R4, R17, R6, RZ, 0x1a ;  /* 0x0000000611047211 */ /* 0x000fe200078fd0ff */
[----:B------:R-:W-:Y:S01]  /*0660*/  STL [R1+0x184c], R6 ;  /* 0x00184c0601007387 */ /* 0x000fe20000100800 */
[----:B------:R-:W-:-:S02]  /*0670*/  LOP3.LUT R14, R3, 0x6, RZ, 0xfc, !PT ;  /* 0x00000006030e7812 */ /* 0x000fc400078efcff */
[----:B------:R-:W-:Y:S01]  /*0680*/  R2UR UR4, R2 ;  /* 0x00000000020472ca */ /* 0x000fe200000e0000 */
[----:B------:R-:W-:Y:S01]  /*0690*/  IMAD.HI.U32 R2, R11, R5, R10 ;  /* 0x000000050b027227 */ /* 0x000fe200078e000a */
[----:B------:R-:W-:Y:S02]  /*06a0*/  IABS R11, R3 ;  /* 0x00000003000b7213 */ /* 0x000fe40000000000 */
[C---:B------:R-:W-:Y:S01]  /*06b0*/  LOP3.LUT R10, R3.reuse, 0x2, RZ, 0xfc, !PT ;  /* 0x00000002030a7812 */ /* 0x040fe200078efcff */
[----:B------:R-:W-:Y:S01]  /*06c0*/  VIADD R16, R4, 0x1fe ;  /* 0x000001fe04107836 */ /* 0x000fe20000000000 */
[C---:B------:R-:W-:Y:S01]  /*06d0*/  LOP3.LUT R12, R3.reuse, 0x4, RZ, 0xfc, !PT ;  /* 0x00000004030c7812 */ /* 0x040fe200078efcff */
[--C-:B-1----:R-:W-:Y:S01]  /*06e0*/  IMAD.MOV R8, RZ, RZ, -R9.reuse ;  /* 0x000000ffff087224 */ /* 0x102fe200078e0a09 */
[----:B------:R-:W-:Y:S01]  /*06f0*/  ISETP.GE.AND P1, PT, R10, RZ, PT ;  /* 0x000000ff0a00720c */ /* 0x000fe20003f26270 */
[----:B------:R-:W-:Y:S01]  /*0700*/  VIADD R20, R4, 0x9e ;  /* 0x0000009e04147836 */ /* 0x000fe20000000000 */
[----:B------:R-:W-:Y:S01]  /*0710*/  IABS R15, R16 ;  /* 0x00000010000f7213 */ /* 0x000fe20000000000 */
[----:B------:R-:W-:Y:S01]  /*0720*/  IMAD R5, R8, R13, RZ ;  /* 0x0000000d08057224 */ /* 0x000fe200078e02ff */
[----:B------:R-:W-:Y:S01]  /*0730*/  ISETP.GE.AND P2, PT, R16, RZ, PT ;  /* 0x000000ff1000720c */ /* 0x000fe20003f46270 */
[----:B------:R-:W-:Y:S01]  /*0740*/  IMAD.MOV.U32 R8, RZ, RZ, RZ ;  /* 0x000000ffff087224 */ /* 0x000fe200078e00ff */
[----:B------:R-:W-:Y:S01]  /*0750*/  ULEA UR4, UR4, UR5, 0x8 ;  /* 0x0000000504047291 */ /* 0x000fe2000f8e403f */
[C---:B------:R-:W-:Y:S01]  /*0760*/  LOP3.LUT R16, R3.reuse, 0x8, RZ, 0xfc, !PT ;  /* 0x0000000803107812 */ /* 0x040fe200078efcff */
[----:B------:R-:W-:Y:S01]  /*0770*/  VIADD R40, R4, 0xbe ;  /* 0x000000be04287836 */ /* 0x000fe20000000000 */
[----:B------:R-:W-:Y:S01]  /*0780*/  LOP3.LUT R19, R3, 0x9c, RZ, 0xfc, !PT ;  /* 0x0000009c03137812 */ /* 0x000fe200078efcff */
[----:B------:R-:W-:Y:S01]  /*0790*/  IMAD.HI.U32 R8, R9, R5, R8 ;  /* 0x0000000509087227 */ /* 0x000fe200078e0008 */
[----:B------:R-:W-:-:S02]  /*07a0*/  SHF.R.S32.HI R9, RZ, 0x6, R17 ;  /* 0x00000006ff097819 */ /* 0x000fc40000011411 */
[C---:B------:R-:W-:Y:S01]  /*07b0*/  LOP3.LUT R22, R3.reuse, 0xa0, RZ, 0xfc, !PT ;  /* 0x000000a003167812 */ /* 0x040fe200078efcff */
[----:B------:R-:W-:Y:S01]  /*07c0*/  IMAD.HI.U32 R5, R2, R11, RZ ;  /* 0x0000000b02057227 */ /* 0x000fe200078e00ff */
[C---:B------:R-:W-:Y:S02]  /*07d0*/  LOP3.LUT R24, R3.reuse, 0xa2, RZ, 0xfc, !PT ;  /* 0x000000a203187812 */ /* 0x040fe400078efcff */
[----:B------:R-:W-:Y:S01]  /*07e0*/  LOP3.LUT R25, R3, 0xa4, RZ, 0xfc, !PT ;  /* 0x000000a403197812 */ /* 0x000fe200078efcff */
[----:B------:R-:W-:Y:S01]  /*07f0*/  VIADD R7, R7, UR4 ;  /* 0x0000000407077c36 */ /* 0x000fe20008000000 */
[C---:B------:R-:W-:Y:S01]  /*0800*/  LOP3.LUT R27, R3.reuse, 0xa8, RZ, 0xfc, !PT ;  /* 0x000000a8031b7812 */ /* 0x040fe200078efcff */
[----:B------:R-:W-:Y:S01]  /*0810*/  IMAD.MOV R5, RZ, RZ, -R5 ;  /* 0x000000ffff057224 */ /* 0x000fe200078e0a05 */
[C---:B------:R-:W-:Y:S01]  /*0820*/  LOP3.LUT R26, R3.reuse, 0xa6, RZ, 0xfc, !PT ;  /* 0x000000a6031a7812 */ /* 0x040fe200078efcff */
[----:B------:R-:W-:Y:S01]  /*0830*/  VIADD R52, R4, 0xde ;  /* 0x000000de04347836 */ /* 0x000fe20000000000 */
[----:B------:R-:W-:Y:S01]  /*0840*/  IABS R174, R7 ;  /* 0x0000000700ae7213 */ /* 0x000fe20000000000 */
[----:B------:R1:W-:Y:S01]  /*0850*/  STL [R1+0xf60], R7 ;  /* 0x000f600701007387 */ /* 0x0003e20000100800 */
[----:B------:R-:W-:Y:S01]  /*0860*/  IMAD R5, R0, R5, R11 ;  /* 0x0000000500057224 */ /* 0x000fe200078e020b */
[----:B------:R-:W-:Y:S01]  /*0870*/  IABS R11, R10 ;  /* 0x0000000a000b7213 */ /* 0x000fe20000000000 */
[----:B------:R-:W-:Y:S01]  /*0880*/  VIADD R87, R4, 0x11e ;  /* 0x0000011e04577836 */ /* 0x000fe20000000000 */
[----:B------:R-:W-:Y:S01]  /*0890*/  IABS R10, R16 ;  /* 0x00000010000a7213 */ /* 0x000fe20000000000 */
[----:B------:R-:W-:Y:S01]  /*08a0*/  IMAD.HI.U32 R8, R8, R174, RZ ;  /* 0x000000ae08087227 */ /* 0x000fe200078e00ff */
[----:B------:R-:W-:Y:S01]  /*08b0*/  ISETP.GT.U32.AND P4, PT, R0, R5, PT ;  /* 0x000000050000720c */ /* 0x000fe20003f84070 */
[----:B------:R-:W-:Y:S01]  /*08c0*/  ULDC UR4, c[0x0][0x234] ;  /* 0x00008d0000047ab9 */ /* 0x000fe20000000800 */
[----:B------:R-:W-:Y:S01]  /*08d0*/  IABS R23, R27 ;  /* 0x0000001b00177213 */ /* 0x000fe20000000000 */
[----:B------:R-:W-:Y:S01]  /*08e0*/  IMAD.MOV R8, RZ, RZ, -R8 ;  /* 0x000000ffff087224 */ /* 0x000fe200078e0a08 */
[----:B------:R-:W-:Y:S01]  /*08f0*/  IABS R21, R26 ;  /* 0x0000001a00157213 */ /* 0x000fe20000000000 */
[----:B-1----:R-:W-:Y:S01]  /*0900*/  IMAD.HI.U32 R7, R2, R15, RZ ;  /* 0x0000000f02077227 */ /* 0x002fe200078e00ff */
[----:B------:R-:W-:-:S02]  /*0910*/  LOP3.LUT R28, R3, 0xb0, RZ, 0xfc, !PT ;  /* 0x000000b0031c7812 */ /* 0x000fc400078efcff */
[C---:B------:R-:W-:Y:S01]  /*0920*/  LOP3.LUT R29, R3.reuse, 0xb2, RZ, 0xfc, !PT ;  /* 0x000000b2031d7812 */ /* 0x040fe200078efcff */
[----:B------:R-:W-:Y:S01]  /*0930*/  IMAD.MOV R7, RZ, RZ, -R7 ;  /* 0x000000ffff077224 */ /* 0x000fe200078e0a07 */
[----:B------:R-:W-:Y:S01]  /*0940*/  LOP3.LUT R32, R3, 0xb8, RZ, 0xfc, !PT ;  /* 0x000000b803207812 */ /* 0x000fe200078efcff */
[----:B------:R-:W-:Y:S01]  /*0950*/  IMAD R174, R13, R8, R174 ;  /* 0x000000080dae7224 */ /* 0x000fe200078e02ae */
[----:B------:R-:W-:Y:S01]  /*0960*/  LOP3.LUT R38, R3, 0xbc, RZ, 0xfc, !PT ;  /* 0x000000bc03267812 */ /* 0x000fe200078efcff */
[C---:B------:R-:W-:Y:S01]  /*0970*/  IMAD R192, R0.reuse, R7, R15 ;  /* 0x0000000700c07224 */ /* 0x040fe200078e020f */
[----:B------:R-:W-:Y:S01]  /*0980*/  SGXT R7, R9, 0x1 ;  /* 0x000000010907781a */ /* 0x000fe20000000200 */
[----:B------:R-:W-:Y:S01]  /*0990*/  IMAD.SHL.U32 R8, R17, 0x4, RZ ;  /* 0x0000000411087824 */ /* 0x000fe200078e00ff */
[----:B------:R-:W-:Y:S01]  /*09a0*/  ISETP.GT.U32.AND P0, PT, R13, R174, PT ;  /* 0x000000ae0d00720c */ /* 0x000fe20003f04070 */
[----:B------:R-:W-:Y:S01]  /*09b0*/  @!P4 IMAD.IADD R5, R5, 0x1, -R0 ;  /* 0x000000010505c824 */ /* 0x000fe200078e0a00 */
[----:B------:R-:W-:Y:S01]  /*09c0*/  ISETP.GT.U32.AND P3, PT, R0, R192, PT ;  /* 0x000000c00000720c */ /* 0x000fe20003f64070 */
[----:B------:R-:W-:Y:S01]  /*09d0*/  VIADD R90, R4, 0x12e ;  /* 0x0000012e045a7836 */ /* 0x000fe20000000000 */
[----:B------:R-:W-:Y:S01]  /*09e0*/  LOP3.LUT R9, R7, 0x90, RZ, 0xc0, !PT ;  /* 0x0000009007097812 */ /* 0x000fe200078ec0ff */
[----:B------:R-:W-:Y:S01]  /*09f0*/  IMAD.HI.U32 R7, R2, R11, RZ ;  /* 0x0000000b02077227 */ /* 0x000fe200078e00ff */
[----:B------:R-:W-:-:S02]  /*0a00*/  IABS R17, R14 ;  /* 0x0000000e00117213 */ /* 0x000fc40000000000 */
[----:B------:R-:W-:Y:S01]  /*0a10*/  LOP3.LUT R6, R9, 0x7c, R8, 0x78, !PT ;  /* 0x0000007c09067812 */ /* 0x000fe200078e7808 */
[----:B------:R-:W-:Y:S01]  /*0a20*/  IMAD.MOV R7, RZ, RZ, -R7 ;  /* 0x000000ffff077224 */ /* 0x000fe200078e0a07 */
[----:B------:R-:W-:Y:S01]  /*0a30*/  ISETP.GT.U32.AND P5, PT, R0, R5, PT ;  /* 0x000000050000720c */ /* 0x000fe20003fa4070 */
[----:B------:R-:W-:Y:S01]  /*0a40*/  IMAD.HI.U32 R9, R2, R17, RZ ;  /* 0x0000001102097227 */ /* 0x000fe200078e00ff */
[----:B------:R-:W-:Y:S01]  /*0a50*/  IABS R15, R12 ;  /* 0x0000000c000f7213 */ /* 0x000fe20000000000 */
[----:B------:R-:W-:Y:S01]  /*0a60*/  STL [R1+0x44], R6 ;  /* 0x0000440601007387 */ /* 0x000fe20000100800 */
[----:B------:R-:W-:Y:S01]  /*0a70*/  ISETP.GE.AND P4, PT, R12, RZ, PT ;  /* 0x000000ff0c00720c */ /* 0x000fe20003f86270 */
[----:B------:R-:W-:Y:S01]  /*0a80*/  IMAD R7, R0, R7, R11 ;  /* 0x0000000700077224 */ /* 0x000fe200078e020b */
[----:B------:R-:W-:Y:S01]  /*0a90*/  LOP3.LUT R12, R3, 0xc, RZ, 0xfc, !PT ;  /* 0x0000000c030c7812 */ /* 0x000fe200078efcff */
[----:B------:R-:W-:Y:S01]  /*0aa0*/  @!P3 IMAD.IADD R192, R192, 0x1, -R0 ;  /* 0x00000001c0c0b824 */ /* 0x000fe200078e0a00 */
[----:B------:R-:W-:Y:S01]  /*0ab0*/  IABS R31, R32 ;  /* 0x00000020001f7213 */ /* 0x000fe20000000000 */
[----:B------:R-:W-:Y:S01]  /*0ac0*/  IMAD.MOV R11, RZ, RZ, -R9 ;  /* 0x000000ffff0b7224 */ /* 0x000fe200078e0a09 */
[----:B------:R-:W-:Y:S01]  /*0ad0*/  ISETP.GT.U32.AND P6, PT, R0, R7, PT ;  /* 0x000000070000720c */ /* 0x000fe20003fc4070 */
[----:B------:R-:W-:Y:S01]  /*0ae0*/  @!P0 IMAD.IADD R174, R174, 0x1, -R13 ;  /* 0x00000001aeae8824 */ /* 0x000fe200078e0a0d */
[C---:B------:R-:W-:Y:S01]  /*0af0*/  ISETP.GT.U32.AND P3, PT, R0.reuse, R192, PT ;  /* 0x000000c00000720c */ /* 0x040fe20003f64070 */
[----:B------:R-:W-:Y:S01]  /*0b00*/  IMAD R11, R0, R11, R17 ;  /* 0x0000000b000b7224 */ /* 0x000fe200078e0211 */
[----:B------:R-:W-:Y:S01]  /*0b10*/  IABS R33, R38 ;  /* 0x0000002600217213 */ /* 0x000fe20000000000 */
[----:B------:R-:W-:Y:S01]  /*0b20*/  IMAD.HI.U32 R8, R2, R15, RZ ;  /* 0x0000000f02087227 */ /* 0x000fe200078e00ff */
[----:B------:R-:W-:-:S02]  /*0b30*/  ISETP.GT.U32.AND P0, PT, R13, R174, PT ;  /* 0x000000ae0d00720c */ /* 0x000fc40003f04070 */
[----:B------:R-:W-:Y:S01]  /*0b40*/  IABS R35, R40 ;  /* 0x0000002800237213 */ /* 0x000fe20000000000 */
[----:B------:R-:W-:Y:S01]  /*0b50*/  @!P5 IMAD.IADD R5, R5, 0x1, -R0 ;  /* 0x000000010505d824 */ /* 0x000fe200078e0a00 */
[C---:B------:R-:W-:Y:S01]  /*0b60*/  ISETP.GT.U32.AND P5, PT, R0.reuse, R11, PT ;  /* 0x0000000b0000720c */ /* 0x040fe20003fa4070 */
[----:B------:R-:W-:Y:S01]  /*0b70*/  IMAD.MOV R8, RZ, RZ, -R8 ;  /* 0x000000ffff087224 */ /* 0x000fe200078e0a08 */
[----:B------:R-:W-:Y:S01]  /*0b80*/  LOP3.LUT R41, R3, 0xc0, RZ, 0xfc, !PT ;  /* 0x000000c003297812 */ /* 0x000fe200078efcff */
[--C-:B------:R-:W-:Y:S01]  /*0b90*/  @!P6 IMAD.IADD R7, R7, 0x1, -R0.reuse ;  /* 0x000000010707e824 */ /* 0x100fe200078e0a00 */
[C---:B------:R-:W-:Y:S01]  /*0ba0*/  ISETP.GE.AND P6, PT, R3.reuse, RZ, PT ;  /* 0x000000ff0300720c */ /* 0x040fe20003fc6270 */
[----:B------:R-:W-:Y:S01]  /*0bb0*/  IMAD R9, R0, R8, R15 ;  /* 0x0000000800097224 */ /* 0x000fe200078e020f */
[----:B------:R-:W-:Y:S01]  /*0bc0*/  IABS R37, R41 ;  /* 0x0000002900257213 */ /* 0x000fe20000000000 */
[----:B------:R-:W-:Y:S01]  /*0bd0*/  @!P3 IMAD.IADD R192, R192, 0x1, -R0 ;  /* 0x00000001c0c0b824 */ /* 0x000fe200078e0a00 */
[C---:B------:R-:W-:Y:S01]  /*0be0*/  LOP3.LUT R42, R3.reuse, 0xc4, RZ, 0xfc, !PT ;  /* 0x000000c4032a7812 */ /* 0x040fe200078efcff */
[----:B------:R-:W-:Y:S01]  /*0bf0*/  IMAD.MOV.U32 R15, RZ, RZ, R10 ;  /* 0x000000ffff0f7224 */ /* 0x000fe200078e000a */
[----:B------:R-:W-:Y:S01]  /*0c00*/  LOP3.LUT R10, R3, 0xa, RZ, 0xfc, !PT ;  /* 0x0000000a030a7812 */ /* 0x000fe200078efcff */
[----:B------:R-:W-:Y:S01]  /*0c10*/  @!P0 IMAD.IADD R174, R174, 0x1, -R13 ;  /* 0x00000001aeae8824 */ /* 0x000fe200078e0a0d */
[C---:B------:R-:W-:Y:S01]  /*0c20*/  ISETP.GT.U32.AND P3, PT, R0.reuse, R9, PT ;  /* 0x000000090000720c */ /* 0x040fe20003f64070 */
[----:B------:R-:W-:Y:S01]  /*0c30*/  @!P2 IMAD.MOV R192, RZ, RZ, -R192 ;  /* 0x000000ffffc0a224 */ /* 0x000fe200078e0ac0 */
[----:B------:R-:W-:Y:S01]  /*0c40*/  IABS R17, R10 ;  /* 0x0000000a00117213 */ /* 0x000fe20000000000 */
[----:B------:R-:W-:Y:S01]  /*0c50*/  @!P5 IMAD.IADD R11, R11, 0x1, -R0 ;  /* 0x000000010b0bd824 */ /* 0x000fe200078e0a00 */
[----:B------:R-:W-:Y:S01]  /*0c60*/  STL [R1+0x1858], R174 ;  /* 0x001858ae01007387 */ /* 0x000fe20000100800 */
[----:B------:R-:W-:Y:S01]  /*0c70*/  ISETP.GT.U32.AND P2, PT, R0, R7, PT ;  /* 0x000000070000720c */ /* 0x000fe20003f44070 */
[----:B------:R-:W-:Y:S01]  /*0c80*/  IMAD.HI.U32 R8, R2, R15, RZ ;  /* 0x0000000f02087227 */ /* 0x000fe200078e00ff */
[----:B------:R-:W-:Y:S01]  /*0c90*/  ISETP.GE.AND P0, PT, R14, RZ, PT ;  /* 0x000000ff0e00720c */ /* 0x000fe20003f06270 */
[----:B------:R1:W-:Y:S01]  /*0ca0*/  STL [R1+0x1868], R192 ;  /* 0x001868c001007387 */ /* 0x0003e20000100800 */
[----:B------:R-:W-:Y:S01]  /*0cb0*/  ISETP.GT.U32.AND P5, PT, R0, R11, PT ;  /* 0x0000000b0000720c */ /* 0x000fe20003fa4070 */
[----:B------:R-:W-:Y:S01]  /*0cc0*/  IMAD.MOV R8, RZ, RZ, -R8 ;  /* 0x000000ffff087224 */ /* 0x000fe200078e0a08 */
[C---:B------:R-:W-:Y:S01]  /*0cd0*/  LOP3.LUT R43, R3.reuse, 0xc6, RZ, 0xfc, !PT ;  /* 0x000000c6032b7812 */ /* 0x040fe200078efcff */
[----:B------:R-:W-:Y:S01]  /*0ce0*/  VIADD R14, R4, 0xe ;  /* 0x0000000e040e7836 */ /* 0x000fe20000000000 */
[----:B------:R-:W-:Y:S01]  /*0cf0*/  LOP3.LUT R44, R3, 0xc8, RZ, 0xfc, !PT ;  /* 0x000000c8032c7812 */ /* 0x000fe200078efcff */
[----:B------:R-:W-:Y:S01]  /*0d00*/  @!P3 IMAD.IADD R9, R9, 0x1, -R0 ;  /* 0x000000010909b824 */ /* 0x000fe200078e0a00 */
[----:B------:R-:W-:Y:S01]  /*0d10*/  LOP3.LUT R46, R3, 0xd8, RZ, 0xfc, !PT ;  /* 0x000000d8032e7812 */ /* 0x000fe200078efcff */
[C---:B------:R-:W-:Y:S01]  /*0d20*/  IMAD R13, R0.reuse, R8, R15 ;  /* 0x00000008000d7224 */ /* 0x040fe200078e020f */
[----:B------:R-:W-:Y:S01]  /*0d30*/  IABS R15, R12 ;  /* 0x0000000c000f7213 */ /* 0x000fe20000000000 */
[----:B-1----:R-:W-:Y:S01]  /*0d40*/  IMAD.MOV.U32 R192, RZ, RZ, R5 ;  /* 0x000000ffffc07224 */ /* 0x002fe200078e0005 */
[----:B------:R-:W-:Y:S01]  /*0d50*/  ISETP.GT.U32.AND P3, PT, R0, R9, PT ;  /* 0x000000090000720c */ /* 0x000fe20003f64070 */
[----:B------:R-:W-:Y:S01]  /*0d60*/  IMAD.HI.U32 R5, R2, R17, RZ ;  /* 0x0000001102057227 */ /* 0x000fe200078e00ff */
[----:B------:R-:W-:-:S02]  /*0d70*/  IABS R39, R44 ;  /* 0x0000002c00277213 */ /* 0x000fc40000000000 */
[----:B------:R-:W-:Y:S01]  /*0d80*/  IABS R47, R46 ;  /* 0x0000002e002f7213 */ /* 0x000fe20000000000 */
[----:B------:R-:W-:Y:S01]  /*0d90*/  IMAD.MOV R5, RZ, RZ, -R5 ;  /* 0x000000ffff057224 */ /* 0x000fe200078e0a05 */
[----:B------:R-:W-:Y:S01]  /*0da0*/  LOP3.LUT R48, R3, 0xda, RZ, 0xfc, !PT ;  /* 0x000000da03307812 */ /* 0x000fe200078efcff */
[--C-:B------:R-:W-:Y:S01]  /*0db0*/  @!P2 IMAD.IADD R7, R7, 0x1, -R0.reuse ;  /* 0x000000010707a824 */ /* 0x100fe200078e0a00 */
[C---:B------:R-:W-:Y:S01]  /*0dc0*/  ISETP.GT.U32.AND P2, PT, R0.reuse, R13, PT ;  /* 0x0000000d0000720c */ /* 0x040fe20003f44070 */
[C---:B------:R-:W-:Y:S01]  /*0dd0*/  IMAD R5, R0.reuse, R5, R17 ;  /* 0x0000000500057224 */ /* 0x040fe200078e0211 */
[----:B------:R-:W-:Y:S01]  /*0de0*/  IABS R17, R14 ;  /* 0x0000000e00117213 */ /* 0x000fe20000000000 */
[----:B------:R-:W-:Y:S01]  /*0df0*/  @!P5 IMAD.IADD R11, R11, 0x1, -R0 ;  /* 0x000000010b0bd824 */ /* 0x000fe200078e0a00 */
[----:B------:R-:W-:Y:S01]  /*0e00*/  IABS R49, R48 ;  /* 0x0000003000317213 */ /* 0x000fe20000000000 */
[----:B------:R-:W-:Y:S01]  /*0e10*/  @!P6 IMAD.MOV R192, RZ, RZ, -R192 ;  /* 0x000000ffffc0e224 */ /* 0x000fe200078e0ac0 */
[----:B------:R-:W-:Y:S01]  /*0e20*/  ISETP.GT.U32.AND P5, PT, R0, R5, PT ;  /* 0x000000050000720c */ /* 0x000fe20003fa4070 */
[----:B------:R-:W-:Y:S01]  /*0e30*/  IMAD.HI.U32 R8, R2, R15, RZ ;  /* 0x0000000f02087227 */ /* 0x000fe200078e00ff */
[----:B------:R-:W-:-:S02]  /*0e40*/  ISETP.GE.AND P6, PT, R16, RZ, PT ;  /* 0x000000ff1000720c */ /* 0x000fc40003fc6270 */
[----:B------:R-:W-:Y:S01]  /*0e50*/  LOP3.LUT R16, R3, 0x10, RZ, 0xfc, !PT ;  /* 0x0000001003107812 */ /* 0x000fe200078efcff */
[--C-:B------:R-:W-:Y:S01]  /*0e60*/  @!P3 IMAD.IADD R9, R9, 0x1, -R0.reuse ;  /* 0x000000010909b824 */ /* 0x100fe200078e0a00 */
[----:B------:R-:W-:Y:S01]  /*0e70*/  ISETP.GE.AND P3, PT, R10, RZ, PT ;  /* 0x000000ff0a00720c */ /* 0x000fe20003f66270 */
[----:B------:R-:W-:Y:S01]  /*0e80*/  IMAD.MOV.U32 R6, RZ, RZ, R7 ;  /* 0x000000ffff067224 */ /* 0x000fe200078e0007 */
[----:B------:R-:W-:Y:S01]  /*0e90*/  IABS R10, R16 ;  /* 0x00000010000a7213 */ /* 0x000fe20000000000 */
[----:B------:R-:W-:Y:S01]  /*0ea0*/  @!P2 IMAD.IADD R13, R13, 0x1, -R0 ;  /* 0x000000010d0da824 */ /* 0x000fe200078e0a00 */
[----:B------:R-:W-:Y:S01]  /*0eb0*/  STL [R1+0x186c], R192 ;  /* 0x00186cc001007387 */ /* 0x000fe20000100800 */
[----:B------:R-:W-:Y:S01]  /*0ec0*/  IMAD.MOV R8, RZ, RZ, -R8 ;  /* 0x000000ffff087224 */ /* 0x000fe200078e0a08 */
[----:B------:R-:W-:Y:S01]  /*0ed0*/  ISETP.GE.AND P2, PT, R12, RZ, PT ;  /* 0x000000ff0c00720c */ /* 0x000fe20003f46270 */
[----:B------:R-:W-:Y:S01]  /*0ee0*/  @!P5 IMAD.IADD R5, R5, 0x1, -R0 ;  /* 0x000000010505d824 */ /* 0x000fe200078e0a00 */
[C---:B------:R-:W-:Y:S01]  /*0ef0*/  LOP3.LUT R12, R3.reuse, 0x16, RZ, 0xfc, !PT ;  /* 0x00000016030c7812 */ /* 0x040fe200078efcff */
[----:B------:R-:W-:Y:S01]  /*0f00*/  @!P1 IMAD.MOV R6, RZ, RZ, -R6 ;  /* 0x000000ffff069224 */ /* 0x000fe200078e0a06 */
[C---:B------:R-:W-:Y:S01]  /*0f10*/  ISETP.GT.U32.AND P1, PT, R0.reuse, R13, PT ;  /* 0x0000000d0000720c */ /* 0x040fe20003f24070 */
[C---:B------:R-:W-:Y:S01]  /*0f20*/  IMAD R7, R0.reuse, R8, R15 ;  /* 0x0000000800077224 */ /* 0x040fe200078e020f */
[----:B------:R-:W-:Y:S01]  /*0f30*/  ISETP.GT.U32.AND P5, PT, R0, R5, PT ;  /* 0x000000050000720c */ /* 0x000fe20003fa4070 */
[----:B------:R-:W-:Y:S01]  /*0f40*/  IMAD.MOV.U32 R15, RZ, RZ, R10 ;  /* 0x000000ffff0f7224 */ /* 0x000fe200078e000a */
[----:B------:R1:W-:Y:S01]  /*0f50*/  STL [R1+0x20], R6 ;  /* 0x0000200601007387 */ /* 0x0003e20000100800 */
[----:B------:R-:W-:Y:S01]  /*0f60*/  IMAD.HI.U32 R8, R2, R17, RZ ;  /* 0x0000001102087227 */ /* 0x000fe200078e00ff */
[----:B------:R-:W-:-:S02]  /*0f70*/  LOP3.LUT R10, R3, 0x12, RZ, 0xfc, !PT ;  /* 0x00000012030a7812 */ /* 0x000fc400078efcff */
[C---:B------:R-:W-:Y:S01]  /*0f80*/  LOP3.LUT R50, R3.reuse, 0xdc, RZ, 0xfc, !PT ;  /* 0x000000dc03327812 */ /* 0x040fe200078efcff */
[----:B------:R-:W-:Y:S01]  /*0f90*/  IMAD.MOV.U32 R18, RZ, RZ, R9 ;  /* 0x000000ffff127224 */ /* 0x000fe200078e0009 */
[C---:B------:R-:W-:Y:S01]  /*0fa0*/  LOP3.LUT R53, R3.reuse, 0xe0, RZ, 0xfc, !PT ;  /* 0x000000e003357812 */ /* 0x040fe200078efcff */
[----:B------:R-:W-:Y:S01]  /*0fb0*/  IMAD.HI.U32 R9, R2, R15, RZ ;  /* 0x0000000f02097227 */ /* 0x000fe200078e00ff */
[C---:B------:R-:W-:Y:S02]  /*0fc0*/  LOP3.LUT R54, R3.reuse, 0xe2, RZ, 0xfc, !PT ;  /* 0x000000e203367812 */ /* 0x040fe400078efcff */
[C---:B------:R-:W-:Y:S01]  /*0fd0*/  LOP3.LUT R56, R3.reuse, 0xe4, RZ, 0xfc, !PT ;  /* 0x000000e403387812 */ /* 0x040fe200078efcff */
[----:B------:R-:W-:Y:S01]  /*0fe0*/  IMAD.MOV R8, RZ, RZ, -R8 ;  /* 0x000000ffff087224 */ /* 0x000fe200078e0a08 */
[----:B------:R-:W-:Y:S01]  /*0ff0*/  IABS R51, R54 ;  /* 0x0000003600337213 */ /* 0x000fe20000000000 */
[----:B-1----:R-:W-:Y:S01]  /*1000*/  IMAD.MOV.U32 R6, RZ, RZ, R11 ;  /* 0x000000ffff067224 */ /* 0x002fe200078e000b */
[C---:B------:R-:W-:Y:S01]  /*1010*/  LOP3.LUT R58, R3.reuse, 0xe6, RZ, 0xfc, !PT ;  /* 0x000000e6033a7812 */ /* 0x040fe200078efcff */
[----:B------:R-:W-:Y:S01]  /*1020*/  IMAD.MOV R11, RZ, RZ, -R9 ;  /* 0x000000ffff0b7224 */ /* 0x000fe200078e0a09 */
[C---:B------:R-:W-:Y:S01]  /*1030*/  LOP3.LUT R59, R3.reuse, 0xea, RZ, 0xfc, !PT ;  /* 0x000000ea033b7812 */ /* 0x040fe200078efcff */
[C---:B------:R-:W-:Y:S01]  /*1040*/  IMAD R9, R0.reuse, R8, R17 ;  /* 0x0000000800097224 */ /* 0x040fe200078e0211 */
[----:B------:R-:W-:Y:S01]  /*1050*/  LOP3.LUT R8, R3, 0x14, RZ, 0xfc, !PT ;  /* 0x0000001403087812 */ /* 0x000fe200078efcff */
[----:B------:R-:W-:Y:S01]  /*1060*/  @!P4 IMAD.MOV R18, RZ, RZ, -R18 ;  /* 0x000000ffff12c224 */ /* 0x000fe200078e0a12 */
[----:B------:R-:W-:Y:S01]  /*1070*/  ISETP.GT.U32.AND P4, PT, R0, R7, PT ;  /* 0x000000070000720c */ /* 0x000fe20003f84070 */
[--C-:B------:R-:W-:Y:S01]  /*1080*/  @!P1 IMAD.IADD R13, R13, 0x1, -R0.reuse ;  /* 0x000000010d0d9824 */ /* 0x100fe200078e0a00 */
[----:B------:R-:W-:Y:S01]  /*1090*/  ISETP.GE.AND P1, PT, R16, RZ, PT ;  /* 0x000000ff1000720c */ /* 0x000fe20003f26270 */
[----:B------:R-:W-:Y:S01]  /*10a0*/  @!P5 IMAD.IADD R5, R5, 0x1, -R0 ;  /* 0x000000010505d824 */ /* 0x000fe200078e0a00 */
[C---:B------:R-:W-:Y:S01]  /*10b0*/  ISETP.GT.U32.AND P5, PT, R0.reuse, R9, PT ;  /* 0x000000090000720c */ /* 0x040fe20003fa4070 */
[----:B------:R1:W-:Y:S01]  /*10c0*/  STL [R1+0x1c], R18 ;  /* 0x00001c1201007387 */ /* 0x0003e20000100800 */
[----:B------:R-:W-:Y:S01]  /*10d0*/  IMAD R11, R0, R11, R15 ;  /* 0x0000000b000b7224 */ /* 0x000fe200078e020f */
[----:B------:R-:W-:Y:S01]  /*10e0*/  IABS R15, R10 ;  /* 0x0000000a000f7213 */ /* 0x000fe20000000000 */
[----:B------:R-:W-:Y:S01]  /*10f0*/  @!P0 IMAD.MOV R6, RZ, RZ, -R6 ;  /* 0x000000ffff068224 */ /* 0x000fe200078e0a06 */
[----:B------:R-:W-:Y:S01]  /*1100*/  IABS R199, R8 ;  /* 0x0000000800c77213 */ /* 0x000fe20000000000 */
[----:B------:R-:W-:Y:S01]  /*1110*/  VIADD R100, R4, 0x13e ;  /* 0x0000013e04647836 */ /* 0x000fe20000000000 */
[----:B------:R-:W-:Y:S01]  /*1120*/  ISETP.GE.AND P0, PT, R14, RZ, PT ;  /* 0x000000ff0e00720c */ /* 0x000fe20003f06270 */
[----:B------:R-:W-:Y:S01]  /*1130*/  VIADD R14, R4, 0x1e ;  /* 0x0000001e040e7836 */ /* 0x000fe20000000000 */
[----:B------:R2:W-:Y:S01]  /*1140*/  STL [R1+0x18], R6 ;  /* 0x0000180601007387 */ /* 0x0005e20000100800 */
[--C-:B------:R-:W-:Y:S01]  /*1150*/  @!P4 IMAD.IADD R7, R7, 0x1, -R0.reuse ;  /* 0x000000010707c824 */ /* 0x100fe200078e0a00 */
[----:B------:R-:W-:Y:S01]  /*1160*/  LOP3.LUT R16, R3, 0x36, RZ, 0xfc, !PT ;  /* 0x0000003603107812 */ /* 0x000fe200078efcff */
[----:B-1----:R-:W-:Y:S01]  /*1170*/  IMAD.MOV.U32 R18, RZ, RZ, R13 ;  /* 0x000000ffff127224 */ /* 0x002fe200078e000d */
[----:B------:R-:W-:Y:S01]  /*1180*/  IABS R13, R12 ;  /* 0x0000000c000d7213 */ /* 0x000fe20000000000 */
[----:B------:R-:W-:Y:S01]  /*1190*/  @!P5 IMAD.IADD R9, R9, 0x1, -R0 ;  /* 0x000000010909d824 */ /* 0x000fe200078e0a00 */
[C---:B------:R-:W-:Y:S01]  /*11a0*/  ISETP.GT.U32.AND P4, PT, R0.reuse, R7, PT ;  /* 0x000000070000720c */ /* 0x040fe20003f84070 */
[----:B------:R-:W-:Y:S01]  /*11b0*/  @!P6 IMAD.MOV R18, RZ, RZ, -R18 ;  /* 0x000000ffff12e224 */ /* 0x000fe200078e0a12 */
[----:B------:R-:W-:Y:S01]  /*11c0*/  ISETP.GT.U32.AND P6, PT, R0, R11, PT ;  /* 0x0000000b0000720c */ /* 0x000fe20003fc4070 */
[----:B------:R-:W-:Y:S01]  /*11d0*/  VIADD R108, R4, 0x14e ;  /* 0x0000014e046c7836 */ /* 0x000fe20000000000 */
[----:B------:R-:W-:Y:S01]  /*11e0*/  ISETP.GT.U32.AND P5, PT, R0, R9, PT ;  /* 0x000000090000720c */ /* 0x000fe20003fa4070 */
[----:B--2---:R-:W-:Y:S01]  /*11f0*/  IMAD.MOV.U32 R6, RZ, RZ, R5 ;  /* 0x000000ffff067224 */ /* 0x004fe200078e0005 */
[----:B------:R1:W-:Y:S01]  /*1200*/  STL [R1+0x14], R18 ;  /* 0x0000141201007387 */ /* 0x0003e20000100800 */
[----:B------:R-:W-:Y:S01]  /*1210*/  IMAD.HI.U32 R5, R2, R15, RZ ;  /* 0x0000000f02057227 */ /* 0x000fe200078e00ff */
[----:B------:R-:W-:-:S02]  /*1220*/  IABS R17, R20 ;  /* 0x0000001400117213 */ /* 0x000fc40000000000 */
[----:B------:R-:W-:Y:S01]  /*1230*/  IABS R55, R59 ;  /* 0x0000003b00377213 */ /* 0x000fe20000000000 */
[----:B------:R-:W-:Y:S01]  /*1240*/  IMAD.MOV R5, RZ, RZ, -R5 ;  /* 0x000000ffff057224 */ /* 0x000fe200078e0a05 */
[----:B------:R-:W-:Y:S01]  /*1250*/  LOP3.LUT R60, R3, 0xf0, RZ, 0xfc, !PT ;  /* 0x000000f0033c7812 */ /* 0x000fe200078efcff */
[----:B------:R-:W-:Y:S01]  /*1260*/  @!P3 IMAD.MOV R6, RZ, RZ, -R6 ;  /* 0x000000ffff06b224 */ /* 0x000fe200078e0a06 */
[----:B------:R-:W-:Y:S01]  /*1270*/  ISETP.GE.AND P3, PT, R10, RZ, PT ;  /* 0x000000ff0a00720c */ /* 0x000fe20003f66270 */
[--C-:B------:R-:W-:Y:S01]  /*1280*/  @!P6 IMAD.IADD R11, R11, 0x1, -R0.reuse ;  /* 0x000000010b0be824 */ /* 0x100fe200078e0a00 */
[----:B-1----:R-:W-:Y:S01]  /*1290*/  LOP3.LUT R18, R3, 0x9a, RZ, 0xfc, !PT ;  /* 0x0000009a03127812 */ /* 0x002fe200078efcff */
[C---:B------:R-:W-:Y:S01]  /*12a0*/  IMAD R5, R0.reuse, R5, R15 ;  /* 0x0000000500057224 */ /* 0x040fe200078e020f */
[----:B------:R1:W-:Y:S01]  /*12b0*/  STL [R1+0x10], R6 ;  /* 0x0000100601007387 */ /* 0x0003e20000100800 */
[----:B------:R-:W-:Y:S01]  /*12c0*/  @!P5 IMAD.IADD R9, R9, 0x1, -R0 ;  /* 0x000000010909d824 */ /* 0x000fe200078e0a00 */
[----:B------:R-:W-:Y:S01]  /*12d0*/  ISETP.GT.U32.AND P6, PT, R0, R11, PT ;  /* 0x0000000b0000720c */ /* 0x000fe20003fc4070 */
[----:B------:R-:W-:Y:S01]  /*12e0*/  IMAD.HI.U32 R10, R2, R13, RZ ;  /* 0x0000000d020a7227 */ /* 0x000fe200078e00ff */
[----:B------:R-:W-:-:S02]  /*12f0*/  ISETP.GT.U32.AND P5, PT, R0, R5, PT ;  /* 0x000000050000720c */ /* 0x000fc40003fa4070 */
[C---:B------:R-:W-:Y:S01]  /*1300*/  LOP3.LUT R62, R3.reuse, 0xfa, RZ, 0xfc, !PT ;  /* 0x000000fa033e7812 */ /* 0x040fe200078efcff */
[----:B------:R-:W-:Y:S01]  /*1310*/  IMAD.MOV R10, RZ, RZ, -R10 ;  /* 0x000000ffff0a7224 */ /* 0x000fe200078e0a0a */
[----:B------:R-:W-:Y:S01]  /*1320*/  LOP3.LUT R64, R3, 0xfc, RZ, 0xfc, !PT ;  /* 0x000000fc03407812 */ /* 0x000fe200078efcff */
[--C-:B------:R-:W-:Y:S01]  /*1330*/  @!P4 IMAD.IADD R7, R7, 0x1, -R0.reuse ;  /* 0x000000010707c824 */ /* 0x100fe200078e0a00 */
[----:B------:R-:W-:Y:S01]  /*1340*/  ISETP.GE.AND P4, PT, R8, RZ, PT ;  /* 0x000000ff0800720c */ /* 0x000fe20003f86270 */
[----:B------:R-:W-:Y:S01]  /*1350*/  IMAD R200, R0, R10, R13 ;  /* 0x0000000a00c87224 */ /* 0x000fe200078e020d */
[C---:B------:R-:W-:Y:S01]  /*1360*/  LOP3.LUT R10, R3.reuse, 0x1a, RZ, 0xfc, !PT ;  /* 0x0000001a030a7812 */ /* 0x040fe200078efcff */
[----:B-1----:R-:W-:Y:S01]  /*1370*/  IMAD.MOV.U32 R6, RZ, RZ, R7 ;  /* 0x000000ffff067224 */ /* 0x002fe200078e0007 */
[----:B------:R-:W-:Y:S01]  /*1380*/  LOP3.LUT R7, R3, 0x18, RZ, 0xfc, !PT ;  /* 0x0000001803077812 */ /* 0x000fe200078efcff */
[--C-:B------:R-:W-:Y:S01]  /*1390*/  @!P6 IMAD.IADD R11, R11, 0x1, -R0.reuse ;  /* 0x000000010b0be824 */ /* 0x100fe200078e0a00 */
[----:B------:R-:W-:Y:S01]  /*13a0*/  IABS R13, R10 ;  /* 0x0000000a000d7213 */ /* 0x000fe20000000000 */
[----:B------:R-:W-:Y:S01]  /*13b0*/  @!P5 IMAD.IADD R5, R5, 0x1, -R0 ;  /* 0x000000010505d824 */ /* 0x000fe200078e0a00 */
[----:B------:R-:W-:Y:S01]  /*13c0*/  @!P2 IADD3 R6, -R6, RZ, RZ ;  /* 0x000000ff0606a210 */ /* 0x000fe20007ffe1ff */
[----:B------:R-:W-:Y:S01]  /*13d0*/  IMAD.MOV.U32 R15, RZ, RZ, R11 ;  /* 0x000000ffff0f7224 */ /* 0x000fe200078e000b */
[----:B------:R-:W-:Y:S01]  /*13e0*/  ISETP.GE.AND P2, PT, R12, RZ, PT ;  /* 0x000000ff0c00720c */ /* 0x000fe20003f46270 */
[----:B------:R-:W-:Y:S01]  /*13f0*/  IMAD.HI.U32 R8, R2, R199, RZ ;  /* 0x000000c702087227 */ /* 0x000fe200078e00ff */
[C---:B------:R-:W-:Y:S01]  /*1400*/  ISETP.GT.U32.AND P5, PT, R0.reuse, R5, PT ;  /* 0x000000050000720c */ /* 0x040fe20003fa4070 */
[----:B------:R1:W-:Y:S01]  /*1410*/  STL [R1+0xc], R6 ;  /* 0x00000c0601007387 */ /* 0x0003e20000100800 */
[----:B------:R-:W-:Y:S01]  /*1420*/  IABS R201, R7 ;  /* 0x0000000700c97213 */ /* 0x000fe20000000000 */
[----:B------:R-:W-:Y:S01]  /*1430*/  @!P1 IMAD.MOV R15, RZ, RZ, -R15 ;  /* 0x000000ffff0f9224 */ /* 0x000fe200078e0a0f */
[----:B------:R-:W-:Y:S01]  /*1440*/  ISETP.GT.U32.AND P1, PT, R0, R200, PT ;  /* 0x000000c80000720c */ /* 0x000fe20003f24070 */
[----:B------:R-:W-:Y:S01]  /*1450*/  IMAD.MOV R8, RZ, RZ, -R8 ;  /* 0x000000ffff087224 */ /* 0x000fe200078e0a08 */
[----:B------:R-:W-:Y:S01]  /*1460*/  LOP3.LUT R12, R3, 0x1c, RZ, 0xfc, !PT ;  /* 0x0000001c030c7812 */ /* 0x000fe200078efcff */
[----:B------:R-:W-:Y:S01]  /*1470*/  VIADD R130, R4, 0x17e ;  /* 0x0000017e04827836 */ /* 0x000fe20000000000 */
[----:B------:R-:W-:Y:S01]  /*1480*/  ISETP.GE.AND P6, PT, R7, RZ, PT ;  /* 0x000000ff0700720c */ /* 0x000fe20003fc6270 */
[----:B------:R-:W-:Y:S01]  /*1490*/  IMAD R199, R0, R8, R199 ;  /* 0x0000000800c77224 */ /* 0x000fe200078e02c7 */
[----:B------:R-:W-:Y:S01]  /*14a0*/  IABS R203, R12 ;  /* 0x0000000c00cb7213 */ /* 0x000fe20000000000 */
[----:B-1----:R-:W-:Y:S01]  /*14b0*/  IMAD.MOV.U32 R6, RZ, RZ, R9 ;  /* 0x000000ffff067224 */ /* 0x002fe200078e0009 */
[----:B------:R-:W-:Y:S01]  /*14c0*/  IABS R9, R14 ;  /* 0x0000000e00097213 */ /* 0x000fe20000000000 */
[----:B------:R-:W-:Y:S01]  /*14d0*/  IMAD.HI.U32 R8, R2, R13, RZ ;  /* 0x0000000d02087227 */ /* 0x000fe200078e00ff */
[----:B------:R-:W-:-:S02]  /*14e0*/  IABS R63, R62 ;  /* 0x0000003e003f7213 */ /* 0x000fc40000000000 */
[----:B------:R-:W-:Y:S01]  /*14f0*/  IABS R65, R64 ;  /* 0x0000004000417213 */ /* 0x000fe20000000000 */
[----:B------:R-:W-:Y:S01]  /*1500*/  @!P0 IMAD.MOV R6, RZ, RZ, -R6 ;  /* 0x000000ffff068224 */ /* 0x000fe200078e0a06 */
[----:B------:R-:W-:Y:S01]  /*1510*/  ISETP.GT.U32.AND P0, PT, R0, R199, PT ;  /* 0x000000c70000720c */ /* 0x000fe20003f04070 */
[----:B------:R-:W-:Y:S01]  /*1520*/  @!P1 IMAD.IADD R200, R200, 0x1, -R0 ;  /* 0x00000001c8c89824 */ /* 0x000fe200078e0a00 */
[----:B------:R-:W-:Y:S01]  /*1530*/  LOP3.LUT R68, R3, 0x100, RZ, 0xfc, !PT ;  /* 0x0000010003447812 */ /* 0x000fe200078efcff */
[----:B------:R-:W-:Y:S01]  /*1540*/  IMAD.MOV R8, RZ, RZ, -R8 ;  /* 0x000000ffff087224 */ /* 0x000fe200078e0a08 */
[----:B------:R-:W-:Y:S01]  /*1550*/  STL [R1+0x185c], R6 ;  /* 0x00185c0601007387 */ /* 0x000fe20000100800 */
[----:B------:R-:W-:Y:S01]  /*1560*/  @!P5 IMAD.IADD R5, R5, 0x1, -R0 ;  /* 0x000000010505d824 */ /* 0x000fe200078e0a00 */
[----:B------:R-:W-:Y:S01]  /*1570*/  ISETP.GT.U32.AND P1, PT, R0, R200, PT ;  /* 0x000000c80000720c */ /* 0x000fe20003f24070 */
[----:B------:R-:W-:Y:S01]  /*1580*/  IMAD.MOV.U32 R11, RZ, RZ, R9 ;  /* 0x000000ffff0b7224 */ /* 0x000fe200078e0009 */
[----:B------:R-:W-:Y:S01]  /*1590*/  ISETP.GE.AND P5, PT, R10, RZ, PT ;  /* 0x000000ff0a00720c */ /* 0x000fe20003fa6270 */
[----:B------:R-:W-:Y:S01]  /*15a0*/  IMAD R202, R0, R8, R13 ;  /* 0x0000000800ca7224 */ /* 0x000fe200078e020d */
[C---:B------:R-:W-:Y:S01]  /*15b0*/  LOP3.LUT R10, R3.reuse, 0x20, RZ, 0xfc, !PT ;  /* 0x00000020030a7812 */ /* 0x040fe200078efcff */
[----:B------:R-:W-:Y:S01]  /*15c0*/  IMAD.MOV.U32 R174, RZ, RZ, R5 ;  /* 0x000000ffffae7224 */ /* 0x000fe200078e0005 */
[----:B------:R-:W-:Y:S01]  /*15d0*/  IABS R13, R16 ;  /* 0x00000010000d7213 */ /* 0x000fe20000000000 */
[----:B------:R-:W-:Y:S01]  /*15e0*/  IMAD.HI.U32 R8, R2, R11, RZ ;  /* 0x0000000b02087227 */ /* 0x000fe200078e00ff */
[----:B------:R-:W-:Y:S01]  /*15f0*/  IABS R205, R10 ;  /* 0x0000000a00cd7213 */ /* 0x000fe20000000000 */
[----:B------:R1:W-:Y:S01]  /*1600*/  STL [R1+0x4], R15 ;  /* 0x0000040f01007387 */ /* 0x0003e20000100800 */
[----:B------:R-:W-:Y:S01]  /*1610*/  LOP3.LUT R72, R3, 0x104, RZ, 0xfc, !PT ;  /* 0x0000010403487812 */ /* 0x000fe200078efcff */
[----:B------:R-:W-:Y:S01]  /*1620*/  @!P3 IMAD.MOV R174, RZ, RZ, -R174 ;  /* 0x000000ffffaeb224 */ /* 0x000fe200078e0aae */
[----:B------:R-:W-:Y:S01]  /*1630*/  ISETP.GT.U32.AND P3, PT, R0, R202, PT ;  /* 0x000000ca0000720c */ /* 0x000fe20003f64070 */
[----:B------:R-:W-:Y:S01]  /*1640*/  @!P0 IMAD.IADD R199, R199, 0x1, -R0 ;  /* 0x00000001c7c78824 */ /* 0x000fe200078e0a00 */
[----:B------:R-:W-:Y:S01]  /*1650*/  IABS R69, R72 ;  /* 0x0000004800457213 */ /* 0x000fe20000000000 */
[----:B------:R-:W-:Y:S01]  /*1660*/  IMAD.MOV R8, RZ, RZ, -R8 ;  /* 0x000000ffff087224 */ /* 0x000fe200078e0a08 */
[C---:B------:R-:W-:Y:S01]  /*1670*/  LOP3.LUT R70, R3.reuse, 0x102, RZ, 0xfc, !PT ;  /* 0x0000010203467812 */ /* 0x040fe200078efcff */
[----:B------:R-:W-:Y:S01]  /*1680*/  IMAD.HI.U32 R7, R2, R201, RZ ;  /* 0x000000c902077227 */ /* 0x000fe200078e00ff */
[C---:B------:R-:W-:Y:S01]  /*1690*/  ISETP.GT.U32.AND P0, PT, R0.reuse, R199, PT ;  /* 0x000000c70000720c */ /* 0x040fe20003f04070 */
[----:B------:R-:W-:Y:S01]  /*16a0*/  STL [R1+0x1860], R174 ;  /* 0x001860ae01007387 */ /* 0x000fe20000100800 */
[C---:B-1----:R-:W-:Y:S01]  /*16b0*/  LOP3.LUT R15, R3.reuse, 0x34, RZ, 0xfc, !PT ;  /* 0x00000034030f7812 */ /* 0x042fe200078efcff */
[----:B------:R-:W-:Y:S01]  /*16c0*/  IMAD R204, R0, R8, R11 ;  /* 0x0000000800cc7224 */ /* 0x000fe200078e020b */
[C---:B------:R-:W-:Y:S01]  /*16d0*/  LOP3.LUT R8, R3.reuse, 0x22, RZ, 0xfc, !PT ;  /* 0x0000002203087812 */ /* 0x040fe200078efcff */
[----:B------:R-:W-:Y:S01]  /*16e0*/  @!P1 IMAD.IADD R200, R200, 0x1, -R0 ;  /* 0x00000001c8c89824 */ /* 0x000fe200078e0a00 */
[----:B------:R-:W-:Y:S01]  /*16f0*/  LOP3.LUT R11, R3, 0x24, RZ, 0xfc, !PT ;  /* 0x00000024030b7812 */ /* 0x000fe200078efcff */
[----:B------:R-:W-:Y:S01]  /*1700*/  IMAD.MOV R9, RZ, RZ, -R7 ;  /* 0x000000ffff097224 */ /* 0x000fe200078e0a07 */
[----:B------:R-:W-:Y:S01]  /*1710*/  IABS R215, R15 ;  /* 0x0000000f00d77213 */ /* 0x000fe20000000000 */
[----:B------:R-:W-:Y:S01]  /*1720*/  @!P2 IMAD.MOV R200, RZ, RZ, -R200 ;  /* 0x000000ffffc8a224 */ /* 0x000fe200078e0ac8 */
[----:B------:R-:W-:Y:S01]  /*1730*/  ISETP.GT.U32.AND P2, PT, R0, R204, PT ;  /* 0x000000cc0000720c */ /* 0x000fe20003f44070 */
[----:B------:R-:W-:Y:S01]  /*1740*/  IMAD.HI.U32 R7, R2, R203, RZ ;  /* 0x000000cb02077227 */ /* 0x000fe200078e00ff */
[----:B------:R-:W-:-:S02]  /*1750*/  IABS R207, R11 ;  /* 0x0000000b00cf7213 */ /* 0x000fc40000000000 */
[----:B------:R-:W-:Y:S01]  /*1760*/  IABS R67, R70 ;  /* 0x0000004600437213 */ /* 0x000fe20000000000 */
[--C-:B------:R-:W-:Y:S01]  /*1770*/  @!P3 IMAD.IADD R202, R202, 0x1, -R0.reuse ;  /* 0x00000001cacab824 */ /* 0x100fe200078e0a00 */
[----:B------:R-:W-:Y:S01]  /*1780*/  LOP3.LUT R73, R3, 0x10a, RZ, 0xfc, !PT ;  /* 0x0000010a03497812 */ /* 0x000fe200078efcff */
[C---:B------:R-:W-:Y:S01]  /*1790*/  IMAD R201, R0.reuse, R9, R201 ;  /* 0x0000000900c97224 */ /* 0x040fe200078e02c9 */
[----:B------:R-:W-:Y:S01]  /*17a0*/  IABS R9, R8 ;  /* 0x0000000800097213 */ /* 0x000fe20000000000 */
[----:B------:R-:W-:Y:S01]  /*17b0*/  IMAD.MOV R7, RZ, RZ, -R7 ;  /* 0x000000ffff077224 */ /* 0x000fe200078e0a07 */
[C---:B------:R-:W-:Y:S01]  /*17c0*/  ISETP.GT.U32.AND P3, PT, R0.reuse, R202, PT ;  /* 0x000000ca0000720c */ /* 0x040fe20003f64070 */
[----:B------:R-:W-:Y:S01]  /*17d0*/  @!P0 IMAD.IADD R199, R199, 0x1, -R0 ;  /* 0x00000001c7c78824 */ /* 0x000fe200078e0a00 */
[----:B------:R-:W-:Y:S01]  /*17e0*/  ISETP.GT.U32.AND P0, PT, R0, R201, PT ;  /* 0x000000c90000720c */ /* 0x000fe20003f04070 */
[----:B------:R-:W-:Y:S01]  /*17f0*/  IMAD.HI.U32 R5, R2, R205, RZ ;  /* 0x000000cd02057227 */ /* 0x000fe200078e00ff */
[----:B------:R-:W-:-:S02]  /*1800*/  IABS R71, R73 ;  /* 0x0000004900477213 */ /* 0x000fc40000000000 */
[C---:B------:R-:W-:Y:S01]  /*1810*/  LOP3.LUT R74, R3.reuse, 0x110, RZ, 0xfc, !PT ;  /* 0x00000110034a7812 */ /* 0x040fe200078efcff */
[----:B------:R-:W-:Y:S01]  /*1820*/  IMAD R203, R0, R7, R203 ;  /* 0x0000000700cb7224 */ /* 0x000fe200078e02cb */
[----:B------:R-:W-:Y:S01]  /*1830*/  LOP3.LUT R76, R3, 0x112, RZ, 0xfc, !PT ;  /* 0x00000112034c7812 */ /* 0x000fe200078efcff */
[----:B------:R-:W-:Y:S01]  /*1840*/  IMAD.MOV R5, RZ, RZ, -R5 ;  /* 0x000000ffff057224 */ /* 0x000fe200078e0a05 */
[----:B------:R-:W-:Y:S01]  /*1850*/  IABS R75, R74 ;  /* 0x0000004a004b7213 */ /* 0x000fe20000000000 */
[----:B------:R-:W-:Y:S01]  /*1860*/  @!P2 IMAD.IADD R204, R204, 0x1, -R0 ;  /* 0x00000001cccca824 */ /* 0x000fe200078e0a00 */
[C---:B------:R-:W-:Y:S01]  /*1870*/  ISETP.GT.U32.AND P1, PT, R0.reuse, R203, PT ;  /* 0x000000cb0000720c */ /* 0x040fe20003f24070 */
[----:B------:R-:W-:Y:S01]  /*1880*/  IMAD R205, R0, R5, R205 ;  /* 0x0000000500cd7224 */ /* 0x000fe200078e02cd */
[----:B------:R-:W-:Y:S01]  /*1890*/  IABS R77, R76 ;  /* 0x0000004c004d7213 */ /* 0x000fe20000000000 */
[----:B------:R-:W-:Y:S01]  /*18a0*/  IMAD.HI.U32 R5, R2, R9, RZ ;  /* 0x0000000902057227 */ /* 0x000fe200078e00ff */
[----:B------:R-:W-:-:S02]  /*18b0*/  ISETP.GT.U32.AND P2, PT, R0, R204, PT ;  /* 0x000000cc0000720c */ /* 0x000fc40003f44070 */
[----:B------:R-:W-:Y:S01]  /*18c0*/  LOP3.LUT R80, R3, 0x114, RZ, 0xfc, !PT ;  /* 0x0000011403507812 */ /* 0x000fe200078efcff */
[--C-:B------:R-:W-:Y:S01]  /*18d0*/  @!P3 IMAD.IADD R202, R202, 0x1, -R0.reuse ;  /* 0x00000001cacab824 */ /* 0x100fe200078e0a00 */
[C---:B------:R-:W-:Y:S01]  /*18e0*/  ISETP.GT.U32.AND P3, PT, R0.reuse, R205, PT ;  /* 0x000000cd0000720c */ /* 0x040fe20003f64070 */
[--C-:B------:R-:W-:Y:S01]  /*18f0*/  @!P0 IMAD.IADD R201, R201, 0x1, -R0.reuse ;  /* 0x00000001c9c98824 */ /* 0x100fe200078e0a00 */
[C---:B------:R-:W-:Y:S01]  /*1900*/  LOP3.LUT R82, R3.reuse, 0x116, RZ, 0xfc, !PT ;  /* 0x0000011603527812 */ /* 0x040fe200078efcff */
[----:B------:R-:W-:Y:S01]  /*1910*/  IMAD.MOV R5, RZ, RZ, -R5 ;  /* 0x000000ffff057224 */ /* 0x000fe200078e0a05 */
[----:B------:R-:W-:Y:S01]  /*1920*/  LOP3.LUT R84, R3, 0x118, RZ, 0xfc, !PT ;  /* 0x0000011803547812 */ /* 0x000fe200078efcff */
[--C-:B------:R-:W-:Y:S01]  /*1930*/  @!P1 IMAD.IADD R203, R203, 0x1, -R0.reuse ;  /* 0x00000001cbcb9824 */ /* 0x100fe200078e0a00 */
[C---:B------:R-:W-:Y:S01]  /*1940*/  ISETP.GT.U32.AND P0, PT, R0.reuse, R201, PT ;  /* 0x000000c90000720c */ /* 0x040fe20003f04070 */
[----:B------:R-:W-:Y:S01]  /*1950*/  IMAD R206, R0, R5, R9 ;  /* 0x0000000500ce7224 */ /* 0x000fe200078e0209 */
[----:B------:R-:W-:Y:S01]  /*1960*/  LOP3.LUT R5, R3, 0x26, RZ, 0xfc, !PT ;  /* 0x0000002603057812 */ /* 0x000fe200078efcff */
[--C-:B------:R-:W-:Y:S01]  /*1970*/  @!P2 IMAD.IADD R204, R204, 0x1, -R0.reuse ;  /* 0x00000001cccca824 */ /* 0x100fe200078e0a00 */
[C---:B------:R-:W-:Y:S01]  /*1980*/  ISETP.GT.U32.AND P1, PT, R0.reuse, R203, PT ;  /* 0x000000cb0000720c */ /* 0x040fe20003f24070 */
[----:B------:R-:W-:Y:S01]  /*1990*/  @!P4 IMAD.MOV R199, RZ, RZ, -R199 ;  /* 0x000000ffffc7c224 */ /* 0x000fe200078e0ac7 */
[----:B------:R-:W-:Y:S01]  /*19a0*/  ISETP.GT.U32.AND P2, PT, R0, R206, PT ;  /* 0x000000ce0000720c */ /* 0x000fe20003f44070 */
[--C-:B------:R-:W-:Y:S01]  /*19b0*/  @!P3 IMAD.IADD R205, R205, 0x1, -R0.reuse ;  /* 0x00000001cdcdb824 */ /* 0x100fe200078e0a00 */
[----:B------:R-:W-:Y:S01]  /*19c0*/  ISETP.GE.AND P4, PT, R12, RZ, PT ;  /* 0x000000ff0c00720c */ /* 0x000fe20003f86270 */
[----:B------:R-:W-:Y:S01]  /*19d0*/  IMAD.HI.U32 R7, R2, R207, RZ ;  /* 0x000000cf02077227 */ /* 0x000fe200078e00ff */
[----:B------:R-:W-:Y:S01]  /*19e0*/  IABS R9, R5 ;  /* 0x0000000500097213 */ /* 0x000fe20000000000 */
[----:B------:R-:W-:Y:S01]  /*19f0*/  STL [R1+0x1864], R199 ;  /* 0x001864c701007387 */ /* 0x000fe20000100800 */
[----:B------:R-:W-:Y:S01]  /*1a00*/  ISETP.GT.U32.AND P3, PT, R0, R205, PT ;  /* 0x000000cd0000720c */ /* 0x000fe20003f64070 */
[--C-:B------:R-:W-:Y:S01]  /*1a10*/  @!P0 IMAD.IADD R201, R201, 0x1, -R0.reuse ;  /* 0x00000001c9c98824 */ /* 0x100fe200078e0a00 */
[----:B------:R-:W-:Y:S01]  /*1a20*/  ISETP.GE.AND P0, PT, R14, RZ, PT ;  /* 0x000000ff0e00720c */ /* 0x000fe20003f06270 */
[----:B------:R-:W-:Y:S01]  /*1a30*/  IMAD.MOV R7, RZ, RZ, -R7 ;  /* 0x000000ffff077224 */ /* 0x000fe200078e0a07 */
[----:B------:R-:W-:Y:S01]  /*1a40*/  LOP3.LUT R12, R3, 0x30, RZ, 0xfc, !PT ;  /* 0x00000030030c7812 */ /* 0x000fe200078efcff */
[--C-:B------:R-:W-:Y:S01]  /*1a50*/  @!P1 IMAD.IADD R203, R203, 0x1, -R0.reuse ;  /* 0x00000001cbcb9824 */ /* 0x100fe200078e0a00 */
[----:B------:R-:W-:Y:S01]  /*1a60*/  ISETP.GE.AND P1, PT, R11, RZ, PT ;  /* 0x000000ff0b00720c */ /* 0x000fe20003f26270 */
[----:B------:R-:W-:Y:S01]  /*1a70*/  IMAD R207, R0, R7, R207 ;  /* 0x0000000700cf7224 */ /* 0x000fe200078e02cf */
[----:B------:R-:W-:Y:S01]  /*1a80*/  LOP3.LUT R7, R3, 0x28, RZ, 0xfc, !PT ;  /* 0x0000002803077812 */ /* 0x000fe200078efcff */
[--C-:B------:R-:W-:Y:S01]  /*1a90*/  @!P2 IMAD.IADD R206, R206, 0x1, -R0.reuse ;  /* 0x00000001cecea824 */ /* 0x100fe200078e0a00 */
[----:B------:R-:W-:Y:S01]  /*1aa0*/  IABS R213, R12 ;  /* 0x0000000c00d57213 */ /* 0x000fe20000000000 */
[----:B------:R-:W-:Y:S01]  /*1ab0*/  @!P4 IMAD.MOV R203, RZ, RZ, -R203 ;  /* 0x000000ffffcbc224 */ /* 0x000fe200078e0acb */
[----:B------:R-:W-:Y:S01]  /*1ac0*/  ISETP.GE.AND P4, PT, R5, RZ, PT ;  /* 0x000000ff0500720c */ /* 0x000fe20003f86270 */
[----:B------:R-:W-:Y:S01]  /*1ad0*/  IMAD.HI.U32 R5, R2, R9, RZ ;  /* 0x0000000902057227 */ /* 0x000fe200078e00ff */
[----:B------:R-:W-:Y:S01]  /*1ae0*/  IABS R209, R7 ;  /* 0x0000000700d17213 */ /* 0x000fe20000000000 */
[----:B------:R-:W-:Y:S01]  /*1af0*/  STL [R1+0x1870], R200 ;  /* 0x001870c801007387 */ /* 0x000fe20000100800 */
[C---:B------:R-:W-:Y:S01]  /*1b00*/  ISETP.GT.U32.AND P2, PT, R0.reuse, R206, PT ;  /* 0x000000ce0000720c */ /* 0x040fe20003f44070 */
[----:B------:R-:W-:Y:S01]  /*1b10*/  @!P3 IMAD.IADD R205, R205, 0x1, -R0 ;  /* 0x00000001cdcdb824 */ /* 0x000fe200078e0a00 */
[----:B------:R-:W-:Y:S01]  /*1b20*/  ISETP.GT.U32.AND P3, PT, R0, R207, PT ;  /* 0x000000cf0000720c */ /* 0x000fe20003f64070 */
[----:B------:R-:W-:Y:S01]  /*1b30*/  @!P6 IMAD.MOV R201, RZ, RZ, -R201 ;  /* 0x000000ffffc9e224 */ /* 0x000fe200078e0ac9 */
[----:B------:R-:W-:Y:S01]  /*1b40*/  ISETP.GE.AND P6, PT, R10, RZ, PT ;  /* 0x000000ff0a00720c */ /* 0x000fe20003fc6270 */
[----:B------:R-:W-:Y:S01]  /*1b50*/  @!P0 IMAD.MOV R204, RZ, RZ, -R204 ;  /* 0x000000ffffcc8224 */ /* 0x000fe200078e0acc */
[----:B------:R-:W-:Y:S01]  /*1b60*/  ISETP.GE.AND P0, PT, R7, RZ, PT ;  /* 0x000000ff0700720c */ /* 0x000fe20003f06270 */
[----:B------:R-:W-:Y:S01]  /*1b70*/  IMAD.HI.U32 R7, R2, R209, RZ ;  /* 0x000000d102077227 */ /* 0x000fe200078e00ff */
[C---:B------:R-:W-:Y:S01]  /*1b80*/  LOP3.LUT R10, R3.reuse, 0x2c, RZ, 0xfc, !PT ;  /* 0x0000002c030a7812 */ /* 0x040fe200078efcff */
[----:B------:R-:W-:Y:S01]  /*1b90*/  STL [R1+0x1874], R201 ;  /* 0x001874c901007387 */ /* 0x000fe20000100800 */
[C---:B------:R-:W-:Y:S01]  /*1ba0*/  LOP3.LUT R14, R3.reuse, 0x32, RZ, 0xfc, !PT ;  /* 0x00000032030e7812 */ /* 0x040fe200078efcff */
[----:B------:R-:W-:Y:S01]  /*1bb0*/  IMAD.MOV R5, RZ, RZ, -R5 ;  /* 0x000000ffff057224 */ /* 0x000fe200078e0a05 */
[----:B------:R-:W-:Y:S01]  /*1bc0*/  IABS R211, R10 ;  /* 0x0000000a00d37213 */ /* 0x000fe20000000000 */
[----:B------:R-:W-:Y:S01]  /*1bd0*/  IMAD.MOV R7, RZ, RZ, -R7 ;  /* 0x000000ffff077224 */ /* 0x000fe200078e0a07 */
[----:B------:R-:W-:Y:S01]  /*1be0*/  IABS R79, R84 ;  /* 0x00000054004f7213 */ /* 0x000fe20000000000 */
[C---:B------:R-:W-:Y:S01]  /*1bf0*/  IMAD R208, R0.reuse, R5, R9 ;  /* 0x0000000500d07224 */ /* 0x040fe200078e0209 */
[C---:B------:R-:W-:Y:S01]  /*1c00*/  LOP3.LUT R85, R3.reuse, 0x11a, RZ, 0xfc, !PT ;  /* 0x0000011a03557812 */ /* 0x040fe200078efcff */
[----:B------:R-:W-:Y:S01]  /*1c10*/  IMAD R209, R0, R7, R209 ;  /* 0x0000000700d17224 */ /* 0x000fe200078e02d1 */
[----:B------:R-:W-:Y:S01]  /*1c20*/  LOP3.LUT R86, R3, 0x11c, RZ, 0xfc, !PT ;  /* 0x0000011c03567812 */ /* 0x000fe200078efcff */
[--C-:B------:R-:W-:Y:S01]  /*1c30*/  @!P2 IMAD.IADD R206, R206, 0x1, -R0.reuse ;  /* 0x00000001cecea824 */ /* 0x100fe200078e0a00 */
[C---:B------:R-:W-:Y:S01]  /*1c40*/  ISETP.GT.U32.AND P2, PT, R0.reuse, R208, PT ;  /* 0x000000d00000720c */ /* 0x040fe20003f44070 */
[----:B------:R-:W-:Y:S01]  /*1c50*/  @!P3 IMAD.IADD R207, R207, 0x1, -R0 ;  /* 0x00000001cfcfb824 */ /* 0x000fe200078e0a00 */
[----:B------:R-:W-:Y:S01]  /*1c60*/  IABS R81, R85 ;  /* 0x0000005500517213 */ /* 0x000fe20000000000 */
[----:B------:R-:W-:Y:S01]  /*1c70*/  @!P6 IMAD.MOV R205, RZ, RZ, -R205 ;  /* 0x000000ffffcde224 */ /* 0x000fe200078e0acd */
[C---:B------:R-:W-:Y:S01]  /*1c80*/  ISETP.GT.U32.AND P6, PT, R0.reuse, R209, PT ;  /* 0x000000d10000720c */ /* 0x040fe20003fc4070 */
[----:B------:R-:W-:Y:S01]  /*1c90*/  @!P5 IMAD.MOV R202, RZ, RZ, -R202 ;  /* 0x000000ffffcad224 */ /* 0x000fe200078e0aca */
[----:B------:R-:W-:Y:S01]  /*1ca0*/  ISETP.GT.U32.AND P3, PT, R0, R207, PT ;  /* 0x000000cf0000720c */ /* 0x000fe20003f64070 */
[----:B------:R-:W-:Y:S01]  /*1cb0*/  IMAD.HI.U32 R7, R2, R211, RZ ;  /* 0x000000d302077227 */ /* 0x000fe200078e00ff */
[----:B------:R-:W-:-:S02]  /*1cc0*/  ISETP.GE.AND P5, PT, R8, RZ, PT ;  /* 0x000000ff0800720c */ /* 0x000fc40003fa6270 */
[C---:B------:R-:W-:Y:S01]  /*1cd0*/  LOP3.LUT R8, R3.reuse, 0x2a, RZ, 0xfc, !PT ;  /* 0x0000002a03087812 */ /* 0x040fe200078efcff */
[----:B------:R-:W-:Y:S01]  /*1ce0*/  IMAD.MOV R7, RZ, RZ, -R7 ;  /* 0x000000ffff077224 */ /* 0x000fe200078e0a07 */
[----:B------:R-:W-:Y:S01]  /*1cf0*/  IABS R83, R86 ;  /* 0x0000005600537213 */ /* 0x000fe20000000000 */
[--C-:B------:R-:W-:Y:S01]  /*1d00*/  @!P2 IMAD.IADD R208, R208, 0x1, -R0.reuse ;  /* 0x00000001d0d0a824 */ /* 0x100fe200078e0a00 */
[----:B------:R-:W-:Y:S01]  /*1d10*/  IABS R11, R8 ;  /* 0x00000008000b7213 */ /* 0x000fe20000000000 */
[C---:B------:R-:W-:Y:S01]  /*1d20*/  IMAD R211, R0.reuse, R7, R211 ;  /* 0x0000000700d37224 */ /* 0x040fe200078e02d3 */
[----:B------:R-:W-:Y:S01]  /*1d30*/  LOP3.LUT R88, R3, 0x120, RZ, 0xfc, !PT ;  /* 0x0000012003587812 */ /* 0x000fe200078efcff */
[--C-:B------:R-:W-:Y:S01]  /*1d40*/  @!P6 IMAD.IADD R209, R209, 0x1, -R0.reuse ;  /* 0x00000001d1d1e824 */ /* 0x100fe200078e0a00 */
[----:B------:R-:W-:Y:S01]  /*1d50*/  ISETP.GT.U32.AND P2, PT, R0, R208, PT ;  /* 0x000000d00000720c */ /* 0x000fe20003f44070 */
[----:B------:R-:W-:Y:S01]  /*1d60*/  IMAD.HI.U32 R5, R2, R11, RZ ;  /* 0x0000000b02057227 */ /* 0x000fe200078e00ff */
[----:B------:R-:W-:Y:S01]  /*1d70*/  LOP3.LUT R92, R3, 0x130, RZ, 0xfc, !PT ;  /* 0x00000130035c7812 */ /* 0x000fe200078efcff */
[----:B------:R-:W-:Y:S01]  /*1d80*/  STL [R1+0x1878], R202 ;  /* 0x001878ca01007387 */ /* 0x000fe20000100800 */
[----:B------:R-:W-:Y:S01]  /*1d90*/  ISETP.GT.U32.AND P6, PT, R0, R209, PT ;  /* 0x000000d10000720c */ /* 0x000fe20003fc4070 */
[----:B------:R-:W-:Y:S01]  /*1da0*/  @!P3 IMAD.IADD R207, R207, 0x1, -R0 ;  /* 0x00000001cfcfb824 */ /* 0x000fe200078e0a00 */
[----:B------:R-:W-:Y:S01]  /*1db0*/  ISETP.GE.AND P3, PT, R10, RZ, PT ;  /* 0x000000ff0a00720c */ /* 0x000fe20003f66270 */
[----:B------:R-:W-:Y:S01]  /*1dc0*/  VIADD R10, R4, 0x2e ;  /* 0x0000002e040a7836 */ /* 0x000fe20000000000 */
[----:B------:R-:W-:Y:S01]  /*1dd0*/  LOP3.LUT R94, R3, 0x132, RZ, 0xfc, !PT ;  /* 0x00000132035e7812 */ /* 0x000fe200078efcff */
[----:B------:R-:W-:Y:S01]  /*1de0*/  IMAD.MOV R5, RZ, RZ, -R5 ;  /* 0x000000ffff057224 */ /* 0x000fe200078e0a05 */
[----:B------:R-:W-:Y:S01]  /*1df0*/  IABS R91, R92 ;  /* 0x0000005c005b7213 */ /* 0x000fe20000000000 */
[----:B------:R-:W-:Y:S01]  /*1e00*/  @!P5 IMAD.MOV R206, RZ, RZ, -R206 ;  /* 0x000000ffffced224 */ /* 0x000fe200078e0ace */
[----:B------:R-:W-:Y:S01]  /*1e10*/  IABS R9, R10 ;  /* 0x0000000a00097213 */ /* 0x000fe20000000000 */
[----:B------:R-:W-:Y:S01]  /*1e20*/  IMAD R210, R0, R5, R11 ;  /* 0x0000000500d27224 */ /* 0x000fe200078e020b */
[----:B------:R-:W-:Y:S01]  /*1e30*/  IABS R11, R14 ;  /* 0x0000000e000b7213 */ /* 0x000fe20000000000 */
[--C-:B------:R-:W-:Y:S01]  /*1e40*/  @!P2 IMAD.IADD R208, R208, 0x1, -R0.reuse ;  /* 0x00000001d0d0a824 */ /* 0x100fe200078e0a00 */
[----:B------:R-:W-:Y:S01]  /*1e50*/  ISETP.GE.AND P5, PT, R8, RZ, PT ;  /* 0x000000ff0800720c */ /* 0x000fe20003fa6270 */
[----:B------:R-:W-:Y:S01]  /*1e60*/  IMAD.HI.U32 R5, R2, R9, RZ ;  /* 0x0000000902057227 */ /* 0x000fe200078e00ff */
[C---:B------:R-:W-:Y:S01]  /*1e70*/  ISETP.GT.U32.AND P2, PT, R0.reuse, R210, PT ;  /* 0x000000d20000720c */ /* 0x040fe20003f44070 */
[----:B------:R-:W-:Y:S01]  /*1e80*/  STL [R1+0x187c], R203 ;  /* 0x00187ccb01007387 */ /* 0x000fe20000100800 */
[----:B------:R-:W-:Y:S01]  /*1e90*/  IABS R93, R94 ;  /* 0x0000005e005d7213 */ /* 0x000fe20000000000 */
[--C-:B------:R-:W-:Y:S01]  /*1ea0*/  @!P6 IMAD.IADD R209, R209, 0x1, -R0.reuse ;  /* 0x00000001d1d1e824 */ /* 0x100fe200078e0a00 */
[----:B------:R-:W-:Y:S01]  /*1eb0*/  ISETP.GT.U32.AND P6, PT, R0, R211, PT ;  /* 0x000000d30000720c */ /* 0x000fe20003fc4070 */
[----:B------:R-:W-:Y:S01]  /*1ec0*/  IMAD.MOV R212, RZ, RZ, -R5 ;  /* 0x000000ffffd47224 */ /* 0x000fe200078e0a05 */
[C---:B------:R-:W-:Y:S01]  /*1ed0*/  LOP3.LUT R96, R3.reuse, 0x13a, RZ, 0xfc, !PT ;  /* 0x0000013a03607812 */ /* 0x040fe200078efcff */
[----:B------:R-:W-:Y:S01]  /*1ee0*/  IMAD.HI.U32 R5, R2, R213, RZ ;  /* 0x000000d502057227 */ /* 0x000fe200078e00ff */
[C---:B------:R-:W-:Y:S01]  /*1ef0*/  LOP3.LUT R98, R3.reuse, 0x13c, RZ, 0xfc, !PT ;  /* 0x0000013c03627812 */ /* 0x040fe200078efcff */
[----:B------:R1:W-:Y:S01]  /*1f00*/  STL [R1+0x1880], R204 ;  /* 0x001880cc01007387 */ /* 0x0003e20000100800 */
[----:B------:R-:W-:Y:S01]  /*1f10*/  IABS R95, R96 ;  /* 0x00000060005f7213 */ /* 0x000fe20000000000 */
[----:B------:R-:W-:Y:S01]  /*1f20*/  IMAD R212, R0, R212, R9 ;  /* 0x000000d400d47224 */ /* 0x000fe200078e0209 */
[----:B------:R-:W-:Y:S01]  /*1f30*/  IABS R97, R98 ;  /* 0x0000006200617213 */ /* 0x000fe20000000000 */
[----:B------:R-:W-:Y:S01]  /*1f40*/  IMAD.MOV R9, RZ, RZ, -R5 ;  /* 0x000000ffff097224 */ /* 0x000fe200078e0a05 */
[C---:B------:R-:W-:Y:S01]  /*1f50*/  LOP3.LUT R101, R3.reuse, 0x140, RZ, 0xfc, !PT ;  /* 0x0000014003657812 */ /* 0x040fe200078efcff */
[--C-:B------:R-:W-:Y:S01]  /*1f60*/  @!P2 IMAD.IADD R210, R210, 0x1, -R0.reuse ;  /* 0x00000001d2d2a824 */ /* 0x100fe200078e0a00 */
[C---:B------:R-:W-:Y:S01]  /*1f70*/  ISETP.GT.U32.AND P2, PT, R0.reuse, R212, PT ;  /* 0x000000d40000720c */ /* 0x040fe20003f44070 */
[----:B------:R-:W-:Y:S01]  /*1f80*/  IMAD R213, R0, R9, R213 ;  /* 0x0000000900d57224 */ /* 0x000fe200078e02d5 */
[----:B------:R-:W-:Y:S01]  /*1f90*/  LOP3.LUT R102, R3, 0x142, RZ, 0xfc, !PT ;  /* 0x0000014203667812 */ /* 0x000fe200078efcff */
[--C-:B------:R-:W-:Y:S01]  /*1fa0*/  @!P6 IMAD.IADD R211, R211, 0x1, -R0.reuse ;  /* 0x00000001d3d3e824 */ /* 0x100fe200078e0a00 */
[C---:B------:R-:W-:Y:S01]  /*1fb0*/  LOP3.LUT R103, R3.reuse, 0x144, RZ, 0xfc, !PT ;  /* 0x0000014403677812 */ /* 0x040fe200078efcff */
[----:B------:R-:W-:Y:S01]  /*1fc0*/  IMAD.HI.U32 R7, R2, R11, RZ ;  /* 0x0000000b02077227 */ /* 0x000fe200078e00ff */
[----:B------:R-:W-:Y:S01]  /*1fd0*/  ISETP.GT.U32.AND P6, PT, R0, R213, PT ;  /* 0x000000d50000720c */ /* 0x000fe20003fc4070 */
[----:B------:R-:W-:Y:S01]  /*1fe0*/  STL [R1+0x1884], R205 ;  /* 0x001884cd01007387 */ /* 0x000fe20000100800 */
[----:B------:R-:W-:Y:S01]  /*1ff0*/  IABS R99, R102 ;  /* 0x0000006600637213 */ /* 0x000fe20000000000 */
[----:B------:R-:W-:Y:S01]  /*2000*/  IMAD.HI.U32 R5, R2, R13, RZ ;  /* 0x0000000d02057227 */ /* 0x000fe200078e00ff */
[C---:B------:R-:W-:Y:S01]  /*2010*/  LOP3.LUT R104, R3.reuse, 0x146, RZ, 0xfc, !PT ;  /* 0x0000014603687812 */ /* 0x040fe200078efcff */
[----:B------:R-:W-:Y:S01]  /*2020*/  STL [R1+0x1888], R206 ;  /* 0x001888ce01007387 */ /* 0x000fe20000100800 */
[C---:B------:R-:W-:Y:S01]  /*2030*/  LOP3.LUT R106, R3.reuse, 0x14c, RZ, 0xfc, !PT ;  /* 0x0000014c036a7812 */ /* 0x040fe200078efcff */
[--C-:B------:R-:W-:Y:S01]  /*2040*/  @!P2 IMAD.IADD R212, R212, 0x1, -R0.reuse ;  /* 0x00000001d4d4a824 */ /* 0x100fe200078e0a00 */
[C---:B------:R-:W-:Y:S01]  /*2050*/  ISETP.GT.U32.AND P2, PT, R0.reuse, R210, PT ;  /* 0x000000d20000720c */ /* 0x040fe20003f44070 */
[----:B------:R-:W-:Y:S01]  /*2060*/  IMAD.MOV R7, RZ, RZ, -R7 ;  /* 0x000000ffff077224 */ /* 0x000fe200078e0a07 */
[----:B------:R-:W-:Y:S01]  /*2070*/  IABS R105, R108 ;  /* 0x0000006c00697213 */ /* 0x000fe20000000000 */
[----:B------:R-:W-:Y:S01]  /*2080*/  IMAD.MOV R5, RZ, RZ, -R5 ;  /* 0x000000ffff057224 */ /* 0x000fe200078e0a05 */
[----:B------:R-:W-:Y:S01]  /*2090*/  LOP3.LUT R110, R3, 0x152, RZ, 0xfc, !PT ;  /* 0x00000152036e7812 */ /* 0x000fe200078efcff */
[----:B------:R-:W-:Y:S01]  /*20a0*/  @!P6 IMAD.IADD R213, R213, 0x1, -R0 ;  /* 0x00000001d5d5e824 */ /* 0x000fe200078e0a00 */
[----:B------:R-:W-:Y:S01]  /*20b0*/  ISETP.GT.U32.AND P6, PT, R0, R212, PT ;  /* 0x000000d40000720c */ /* 0x000fe20003fc4070 */
[----:B------:R-:W-:Y:S01]  /*20c0*/  @!P4 IMAD.MOV R208, RZ, RZ, -R208 ;  /* 0x000000ffffd0c224 */ /* 0x000fe200078e0ad0 */
[----:B------:R-:W-:Y:S01]  /*20d0*/  IABS R107, R110 ;  /* 0x0000006e006b7213 */ /* 0x000fe20000000000 */
[----:B------:R-:W-:Y:S01]  /*20e0*/  IMAD.HI.U32 R8, R2, R215, RZ ;  /* 0x000000d702087227 */ /* 0x000fe200078e00ff */
[----:B------:R-:W-:-:S02]  /*20f0*/  ISETP.GT.U32.AND P4, PT, R0, R213, PT ;  /* 0x000000d50000720c */ /* 0x000fc40003f84070 */
[C---:B------:R-:W-:Y:S01]  /*2100*/  LOP3.LUT R112, R3.reuse, 0x154, RZ, 0xfc, !PT ;  /* 0x0000015403707812 */ /* 0x040fe200078efcff */
[C---:B------:R-:W-:Y:S01]  /*2110*/  IMAD R214, R0.reuse, R7, R11 ;  /* 0x0000000700d67224 */ /* 0x040fe200078e020b */
[C---:B------:R-:W-:Y:S01]  /*2120*/  LOP3.LUT R11, R3.reuse, 0x3a, RZ, 0xfc, !PT ;  /* 0x0000003a030b7812 */ /* 0x040fe200078efcff */
[C---:B------:R-:W-:Y:S01]  /*2130*/  IMAD R216, R0.reuse, R5, R13 ;  /* 0x0000000500d87224 */ /* 0x040fe200078e020d */
[C---:B------:R-:W-:Y:S01]  /*2140*/  LOP3.LUT R13, R3.reuse, 0x4c, RZ, 0xfc, !PT ;  /* 0x0000004c030d7812 */ /* 0x040fe200078efcff */
[----:B------:R-:W-:Y:S01]  /*2150*/  @!P1 IMAD.MOV R207, RZ, RZ, -R207 ;  /* 0x000000ffffcf9224 */ /* 0x000fe200078e0acf */
[----:B------:R-:W-:Y:S01]  /*2160*/  ISETP.GT.U32.AND P1, PT, R0, R211, PT ;  /* 0x000000d30000720c */ /* 0x000fe20003f24070 */
[----:B------:R-:W-:Y:S01]  /*2170*/  IMAD.MOV R8, RZ, RZ, -R8 ;  /* 0x000000ffff087224 */ /* 0x000fe200078e0a08 */
[----:B------:R-:W-:Y:S01]  /*2180*/  IABS R9, R11 ;  /* 0x0000000b00097213 */ /* 0x000fe20000000000 */
[--C-:B------:R-:W-:Y:S01]  /*2190*/  @!P6 IMAD.IADD R212, R212, 0x1, -R0.reuse ;  /* 0x00000001d4d4e824 */ /* 0x100fe200078e0a00 */
[C---:B------:R-:W-:Y:S01]  /*21a0*/  ISETP.GT.U32.AND P6, PT, R0.reuse, R216, PT ;  /* 0x000000d80000720c */ /* 0x040fe20003fc4070 */
[C---:B------:R-:W-:Y:S01]  /*21b0*/  IMAD R215, R0.reuse, R8, R215 ;  /* 0x0000000800d77224 */ /* 0x040fe200078e02d7 */
[----:B------:R-:W-:Y:S01]  /*21c0*/  LOP3.LUT R8, R3, 0x38, RZ, 0xfc, !PT ;  /* 0x0000003803087812 */ /* 0x000fe200078efcff */
[----:B------:R-:W-:Y:S01]  /*21d0*/  @!P0 IMAD.MOV R209, RZ, RZ, -R209 ;  /* 0x000000ffffd18224 */ /* 0x000fe200078e0ad1 */
[----:B------:R-:W-:Y:S01]  /*21e0*/  ISETP.GT.U32.AND P0, PT, R0, R214, PT ;  /* 0x000000d60000720c */ /* 0x000fe20003f04070 */
[----:B------:R-:W-:Y:S01]  /*21f0*/  IMAD.HI.U32 R7, R2, R9, RZ ;  /* 0x0000000902077227 */ /* 0x000fe200078e00ff */
[----:B------:R-:W-:Y:S01]  /*2200*/  IABS R217, R8 ;  /* 0x0000000800d97213 */ /* 0x000fe20000000000 */
[----:B------:R2:W-:Y:S01]  /*2210*/  STL [R1+0x188c], R207 ;  /* 0x00188ccf01007387 */ /* 0x0005e20000100800 */
[----:B------:R-:W-:Y:S01]  /*2220*/  IABS R227, R13 ;  /* 0x0000000d00e37213 */ /* 0x000fe20000000000 */
[--C-:B------:R-:W-:Y:S01]  /*2230*/  @!P4 IMAD.IADD R213, R213, 0x1, -R0.reuse ;  /* 0x00000001d5d5c824 */ /* 0x100fe200078e0a00 */
[----:B------:R-:W-:Y:S01]  /*2240*/  ISETP.GE.AND P4, PT, R12, RZ, PT ;  /* 0x000000ff0c00720c */ /* 0x000fe20003f86270 */
[----:B------:R-:W-:Y:S01]  /*2250*/  IMAD.MOV R7, RZ, RZ, -R7 ;  /* 0x000000ffff077224 */ /* 0x000fe200078e0a07 */
[----:B------:R-:W-:Y:S01]  /*2260*/  LOP3.LUT R12, R3, 0x4a, RZ, 0xfc, !PT ;  /* 0x0000004a030c7812 */ /* 0x000fe200078efcff */
[--C-:B------:R-:W-:Y:S01]  /*2270*/  @!P1 IMAD.IADD R211, R211, 0x1, -R0.reuse ;  /* 0x00000001d3d39824 */ /* 0x100fe200078e0a00 */
[----:B------:R-:W-:Y:S01]  /*2280*/  ISETP.GE.AND P1, PT, R10, RZ, PT ;  /* 0x000000ff0a00720c */ /* 0x000fe20003f26270 */
[--C-:B------:R-:W-:Y:S01]  /*2290*/  @!P2 IMAD.IADD R210, R210, 0x1, -R0.reuse ;  /* 0x00000001d2d2a824 */ /* 0x100fe200078e0a00 */
[----:B------:R-:W-:Y:S01]  /*22a0*/  ISETP.GT.U32.AND P2, PT, R0, R215, PT ;  /* 0x000000d70000720c */ /* 0x000fe20003f44070 */
[----:B------:R-:W-:Y:S01]  /*22b0*/  IMAD.HI.U32 R5, R2, R217, RZ ;  /* 0x000000d902057227 */ /* 0x000fe200078e00ff */
[C---:B------:R-:W-:Y:S01]  /*22c0*/  LOP3.LUT R113, R3.reuse, 0x156, RZ, 0xfc, !PT ;  /* 0x0000015603717812 */ /* 0x040fe200078efcff */
[----:B------:R3:W-:Y:S01]  /*22d0*/  STL [R1+0x1890], R208 ;  /* 0x001890d001007387 */ /* 0x0007e20000100800 */
[----:B------:R-:W-:Y:S01]  /*22e0*/  IABS R109, R112 ;  /* 0x00000070006d7213 */ /* 0x000fe20000000000 */
[----:B------:R-:W-:Y:S01]  /*22f0*/  IMAD R218, R0, R7, R9 ;  /* 0x0000000700da7224 */ /* 0x000fe200078e0209 */
[C---:B------:R-:W-:Y:S01]  /*2300*/  LOP3.LUT R7, R3.reuse, 0x3c, RZ, 0xfc, !PT ;  /* 0x0000003c03077812 */ /* 0x040fe200078efcff */
[--C-:B------:R-:W-:Y:S01]  /*2310*/  @!P6 IMAD.IADD R216, R216, 0x1, -R0.reuse ;  /* 0x00000001d8d8e824 */ /* 0x100fe200078e0a00 */
[----:B------:R-:W-:Y:S01]  /*2320*/  IABS R111, R113 ;  /* 0x00000071006f7213 */ /* 0x000fe20000000000 */
[----:B------:R-:W-:Y:S01]  /*2330*/  IMAD.MOV R5, RZ, RZ, -R5 ;  /* 0x000000ffff057224 */ /* 0x000fe200078e0a05 */
[----:B------:R-:W-:Y:S01]  /*2340*/  IABS R219, R7 ;  /* 0x0000000700db7213 */ /* 0x000fe20000000000 */
[----:B------:R-:W-:Y:S01]  /*2350*/  @!P0 IMAD.IADD R214, R214, 0x1, -R0 ;  /* 0x00000001d6d68824 */ /* 0x000fe200078e0a00 */
[C---:B------:R-:W-:Y:S01]  /*2360*/  ISETP.GT.U32.AND P6, PT, R0.reuse, R216, PT ;  /* 0x000000d80000720c */ /* 0x040fe20003fc4070 */
[----:B------:R-:W-:Y:S01]  /*2370*/  IMAD R217, R0, R5, R217 ;  /* 0x0000000500d97224 */ /* 0x000fe200078e02d9 */
[----:B------:R-:W-:Y:S01]  /*2380*/  ISETP.GE.AND P0, PT, R14, RZ, PT ;  /* 0x000000ff0e00720c */ /* 0x000fe20003f06270 */
[----:B------:R-:W-:Y:S01]  /*2390*/  @!P5 IMAD.MOV R210, RZ, RZ, -R210 ;  /* 0x000000ffffd2d224 */ /* 0x000fe200078e0ad2 */
[----:B------:R-:W-:Y:S01]  /*23a0*/  ISETP.GT.U32.AND P5, PT, R0, R214, PT ;  /* 0x000000d60000720c */ /* 0x000fe20003fa4070 */
[----:B------:R-:W-:Y:S01]  /*23b0*/  @!P4 IMAD.MOV R213, RZ, RZ, -R213 ;  /* 0x000000ffffd5c224 */ /* 0x000fe200078e0ad5 */
[----:B------:R-:W-:Y:S01]  /*23c0*/  ISETP.GE.AND P4, PT, R16, RZ, PT ;  /* 0x000000ff1000720c */ /* 0x000fe20003f86270 */
[----:B------:R-:W-:Y:S01]  /*23d0*/  IMAD.HI.U32 R5, R2, R219, RZ ;  /* 0x000000db02057227 */ /* 0x000fe200078e00ff */
[----:B------:R-:W-:-:S02]  /*23e0*/  LOP3.LUT R14, R3, 0x70, RZ, 0xfc, !PT ;  /* 0x00000070030e7812 */ /* 0x000fc400078efcff */
[----:B------:R-:W-:Y:S01]  /*23f0*/  LOP3.LUT R16, R3, 0x98, RZ, 0xfc, !PT ;  /* 0x0000009803107812 */ /* 0x000fe200078efcff */
[----:B------:R-:W-:Y:S01]  /*2400*/  @!P1 IMAD.MOV R212, RZ, RZ, -R212 ;  /* 0x000000ffffd49224 */ /* 0x000fe200078e0ad4 */
[C---:B------:R-:W-:Y:S01]  /*2410*/  ISETP.GT.U32.AND P1, PT, R0.reuse, R217, PT ;  /* 0x000000d90000720c */ /* 0x040fe20003f24070 */
[--C-:B------:R-:W-:Y:S01]  /*2420*/  @!P2 IMAD.IADD R215, R215, 0x1, -R0.reuse ;  /* 0x00000001d7d7a824 */ /* 0x100fe200078e0a00 */
[----:B------:R-:W-:Y:S01]  /*2430*/  ISETP.GE.AND P2, PT, R15, RZ, PT ;  /* 0x000000ff0f00720c */ /* 0x000fe20003f46270 */
[----:B------:R-:W-:Y:S01]  /*2440*/  IMAD.MOV R5, RZ, RZ, -R5 ;  /* 0x000000ffff057224 */ /* 0x000fe200078e0a05 */
[----:B------:R-:W-:Y:S01]  /*2450*/  IABS R245, R14 ;  /* 0x0000000e00f57213 */ /* 0x000fe20000000000 */
[----:B------:R-:W-:Y:S01]  /*2460*/  @!P3 IMAD.MOV R211, RZ, RZ, -R211 ;  /* 0x000000ffffd3b224 */ /* 0x000fe200078e0ad3 */
[----:B------:R-:W-:Y:S01]  /*2470*/  ISETP.GT.U32.AND P3, PT, R0, R215, PT ;  /* 0x000000d70000720c */ /* 0x000fe20003f64070 */
[--C-:B------:R-:W-:Y:S01]  /*2480*/  @!P6 IMAD.IADD R216, R216, 0x1, -R0.reuse ;  /* 0x00000001d8d8e824 */ /* 0x100fe200078e0a00 */
[----:B------:R-:W-:Y:S01]  /*2490*/  ISETP.GE.AND P6, PT, R11, RZ, PT ;  /* 0x000000ff0b00720c */ /* 0x000fe20003fc6270 */
[----:B------:R-:W-:Y:S01]  /*24a0*/  IMAD R219, R0, R5, R219 ;  /* 0x0000000500db7224 */ /* 0x000fe200078e02db */
[----:B------:R-:W-:Y:S01]  /*24b0*/  LOP3.LUT R5, R3, 0x40, RZ, 0xfc, !PT ;  /* 0x0000004003057812 */ /* 0x000fe200078efcff */
[----:B------:R-:W-:Y:S01]  /*24c0*/  @!P5 IMAD.IADD R214, R214, 0x1, -R0 ;  /* 0x00000001d6d6d824 */ /* 0x000fe200078e0a00 */
[C---:B------:R-:W-:Y:S01]  /*24d0*/  ISETP.GT.U32.AND P5, PT, R0.reuse, R218, PT ;  /* 0x000000da0000720c */ /* 0x040fe20003fa4070 */
[----:B------:R-:W-:Y:S01]  /*24e0*/  @!P4 IMAD.MOV R216, RZ, RZ, -R216 ;  /* 0x000000ffffd8c224 */ /* 0x000fe200078e0ad8 */
[----:B------:R-:W-:Y:S01]  /*24f0*/  ISETP.GT.U32.AND P4, PT, R0, R219, PT ;  /* 0x000000db0000720c */ /* 0x000fe20003f84070 */
[----:B------:R-:W-:Y:S01]  /*2500*/  VIADD R10, R4, 0x3e ;  /* 0x0000003e040a7836 */ /* 0x000fe20000000000 */
[----:B------:R-:W-:Y:S01]  /*2510*/  IABS R221, R5 ;  /* 0x0000000500dd7213 */ /* 0x000fe20000000000 */
[----:B------:R-:W-:Y:S01]  /*2520*/  @!P1 IMAD.IADD R217, R217, 0x1, -R0 ;  /* 0x00000001d9d99824 */ /* 0x000fe200078e0a00 */
[----:B------:R-:W-:Y:S01]  /*2530*/  ISETP.GE.AND P1, PT, R7, RZ, PT ;  /* 0x000000ff0700720c */ /* 0x000fe20003f26270 */
[----:B------:R-:W-:Y:S01]  /*2540*/  @!P0 IMAD.MOV R214, RZ, RZ, -R214 ;  /* 0x000000ffffd68224 */ /* 0x000fe200078e0ad6 */
[----:B------:R-:W-:Y:S01]  /*2550*/  IABS R9, R10 ;  /* 0x0000000a00097213 */ /* 0x000fe20000000000 */
[----:B------:R-:W-:Y:S01]  /*2560*/  @!P3 IMAD.IADD R215, R215, 0x1, -R0 ;  /* 0x00000001d7d7b824 */ /* 0x000fe200078e0a00 */
[----:B------:R-:W-:Y:S01]  /*2570*/  ISETP.GT.U32.AND P0, PT, R0, R217, PT ;  /* 0x000000d90000720c */ /* 0x000fe20003f04070 */
[----:B------:R-:W-:Y:S01]  /*2580*/  VIADD R141, R4, 0x18e ;  /* 0x0000018e048d7836 */ /* 0x000fe20000000000 */
[----:B------:R-:W-:Y:S01]  /*2590*/  ISETP.GE.AND P3, PT, R8, RZ, PT ;  /* 0x000000ff0800720c */ /* 0x000fe20003f66270 */
[----:B------:R-:W-:Y:S01]  /*25a0*/  IMAD.HI.U32 R7, R2, R9, RZ ;  /* 0x0000000902077227 */ /* 0x000fe200078e00ff */
[----:B------:R-:W-:-:S02]  /*25b0*/  LOP3.LUT R11, R3, 0x48, RZ, 0xfc, !PT ;  /* 0x00000048030b7812 */ /* 0x000fc400078efcff */
[C---:B------:R-:W-:Y:S01]  /*25c0*/  LOP3.LUT R15, R3.reuse, 0x96, RZ, 0xfc, !PT ;  /* 0x00000096030f7812 */ /* 0x040fe200078efcff */
[----:B------:R-:W-:Y:S01]  /*25d0*/  @!P2 IMAD.MOV R215, RZ, RZ, -R215 ;  /* 0x000000ffffd7a224 */ /* 0x000fe200078e0ad7 */
[----:B------:R-:W-:Y:S01]  /*25e0*/  ISETP.GE.AND P2, PT, R10, RZ, PT ;  /* 0x000000ff0a00720c */ /* 0x000fe20003f46270 */
[--C-:B------:R-:W-:Y:S01]  /*25f0*/  @!P5 IMAD.IADD R218, R218, 0x1, -R0.reuse ;  /* 0x00000001dadad824 */ /* 0x100fe200078e0a00 */
[----:B------:R-:W-:Y:S01]  /*2600*/  LOP3.LUT R10, R3, 0x44, RZ, 0xfc, !PT ;  /* 0x00000044030a7812 */ /* 0x000fe200078efcff */
[--C-:B------:R-:W-:Y:S01]  /*2610*/  @!P4 IMAD.IADD R219, R219, 0x1, -R0.reuse ;  /* 0x00000001dbdbc824 */ /* 0x100fe200078e0a00 */
[----:B------:R-:W-:Y:S01]  /*2620*/  IADD3 R7, -R7, RZ, RZ ;  /* 0x000000ff07077210 */ /* 0x000fe20007ffe1ff */
[----:B------:R-:W-:Y:S01]  /*2630*/  @!P0 IMAD.IADD R217, R217, 0x1, -R0 ;  /* 0x00000001d9d98824 */ /* 0x000fe200078e0a00 */
[----:B------:R-:W-:Y:S01]  /*2640*/  ISETP.GT.U32.AND P5, PT, R0, R218, PT ;  /* 0x000000da0000720c */ /* 0x000fe20003fa4070 */
[----:B------:R-:W-:Y:S01]  /*2650*/  VIADD R146, R4, 0x19e ;  /* 0x0000019e04927836 */ /* 0x000fe20000000000 */
[----:B------:R-:W-:Y:S01]  /*2660*/  IABS R223, R10 ;  /* 0x0000000a00df7213 */ /* 0x000fe20000000000 */
[C---:B------:R-:W-:Y:S01]  /*2670*/  IMAD R220, R0.reuse, R7, R9 ;  /* 0x0000000700dc7224 */ /* 0x040fe200078e0209 */
[----:B------:R-:W-:Y:S01]  /*2680*/  ISETP.GT.U32.AND P4, PT, R0, R219, PT ;  /* 0x000000db0000720c */ /* 0x000fe20003f84070 */
[----:B------:R-:W-:Y:S01]  /*2690*/  @!P3 IMAD.MOV R217, RZ, RZ, -R217 ;  /* 0x000000ffffd9b224 */ /* 0x000fe200078e0ad9 */
[----:B------:R-:W-:Y:S01]  /*26a0*/  ISETP.GE.AND P0, PT, R5, RZ, PT ;  /* 0x000000ff0500720c */ /* 0x000fe20003f06270 */
[----:B------:R-:W-:Y:S01]  /*26b0*/  IMAD.HI.U32 R5, R2, R221, RZ ;  /* 0x000000dd02057227 */ /* 0x000fe200078e00ff */
[----:B------:R-:W-:-:S02]  /*26c0*/  LOP3.LUT R7, R3, 0x42, RZ, 0xfc, !PT ;  /* 0x0000004203077812 */ /* 0x000fc400078efcff */
[----:B------:R-:W-:Y:S01]  /*26d0*/  IABS R225, R11 ;  /* 0x0000000b00e17213 */ /* 0x000fe20000000000 */
[----:B------:R-:W-:Y:S01]  /*26e0*/  IMAD.HI.U32 R8, R2, R223, RZ ;  /* 0x000000df02087227 */ /* 0x000fe200078e00ff */
[----:B------:R-:W-:Y:S02]  /*26f0*/  IABS R9, R7 ;  /* 0x0000000700097213 */ /* 0x000fe40000000000 */
[----:B------:R-:W-:Y:S01]  /*2700*/  ISETP.GE.AND P3, PT, R7, RZ, PT ;  /* 0x000000ff0700720c */ /* 0x000fe20003f66270 */
[----:B------:R-:W-:Y:S01]  /*2710*/  IMAD.MOV R5, RZ, RZ, -R5 ;  /* 0x000000ffff057224 */ /* 0x000fe200078e0a05 */
[C---:B------:R-:W-:Y:S01]  /*2720*/  LOP3.LUT R118, R3.reuse, 0x164, RZ, 0xfc, !PT ;  /* 0x0000016403767812 */ /* 0x040fe200078efcff */
[----:B------:R-:W-:Y:S01]  /*2730*/  IMAD.MOV R8, RZ, RZ, -R8 ;  /* 0x000000ffff087224 */ /* 0x000fe200078e0a08 */
[C---:B------:R-:W-:Y:S01]  /*2740*/  LOP3.LUT R120, R3.reuse, 0x166, RZ, 0xfc, !PT ;  /* 0x0000016603787812 */ /* 0x040fe200078efcff */
[--C-:B------:R-:W-:Y:S01]  /*2750*/  @!P5 IMAD.IADD R218, R218, 0x1, -R0.reuse ;  /* 0x00000001dadad824 */ /* 0x100fe200078e0a00 */
[C---:B------:R-:W-:Y:S01]  /*2760*/  ISETP.GT.U32.AND P5, PT, R0.reuse, R220, PT ;  /* 0x000000dc0000720c */ /* 0x040fe20003fa4070 */
[C---:B------:R-:W-:Y:S01]  /*2770*/  IMAD R221, R0.reuse, R5, R221 ;  /* 0x0000000500dd7224 */ /* 0x040fe200078e02dd */
[----:B------:R-:W-:Y:S01]  /*2780*/  LOP3.LUT R122, R3, 0x168, RZ, 0xfc, !PT ;  /* 0x00000168037a7812 */ /* 0x000fe200078efcff */
[----:B------:R-:W-:Y:S01]  /*2790*/  @!P4 IMAD.IADD R219, R219, 0x1, -R0 ;  /* 0x00000001dbdbc824 */ /* 0x000fe200078e0a00 */
[----:B------:R-:W-:Y:S01]  /*27a0*/  LOP3.LUT R123, R3, 0x16a, RZ, 0xfc, !PT ;  /* 0x0000016a037b7812 */ /* 0x000fe200078efcff */
[C---:B------:R-:W-:Y:S01]  /*27b0*/  IMAD R223, R0.reuse, R8, R223 ;  /* 0x0000000800df7224 */ /* 0x040fe200078e02df */
[----:B------:R-:W-:Y:S01]  /*27c0*/  ISETP.GT.U32.AND P4, PT, R0, R221, PT ;  /* 0x000000dd0000720c */ /* 0x000fe20003f84070 */
[----:B------:R-:W-:Y:S01]  /*27d0*/  IMAD.HI.U32 R7, R2, R9, RZ ;  /* 0x0000000902077227 */ /* 0x000fe200078e00ff */
[----:B------:R-:W-:-:S02]  /*27e0*/  IABS R116, R122 ;  /* 0x0000007a00747213 */ /* 0x000fc40000000000 */
[----:B------:R-:W-:Y:S01]  /*27f0*/  IABS R119, R123 ;  /* 0x0000007b00777213 */ /* 0x000fe20000000000 */
[----:B------:R-:W-:Y:S01]  /*2800*/  @!P6 IMAD.MOV R218, RZ, RZ, -R218 ;  /* 0x000000ffffdae224 */ /* 0x000fe200078e0ada */
[----:B------:R-:W-:Y:S01]  /*2810*/  ISETP.GE.AND P6, PT, R10, RZ, PT ;  /* 0x000000ff0a00720c */ /* 0x000fe20003fc6270 */
[----:B------:R-:W-:Y:S01]  /*2820*/  @!P1 IMAD.MOV R219, RZ, RZ, -R219 ;  /* 0x000000ffffdb9224 */ /* 0x000fe200078e0adb */
[----:B------:R-:W-:Y:S01]  /*2830*/  ISETP.GT.U32.AND P1, PT, R0, R223, PT ;  /* 0x000000df0000720c */ /* 0x000fe20003f24070 */
[----:B------:R-:W-:Y:S01]  /*2840*/  IMAD.MOV R7, RZ, RZ, -R7 ;  /* 0x000000ffff077224 */ /* 0x000fe200078e0a07 */
[C---:B------:R-:W-:Y:S01]  /*2850*/  LOP3.LUT R10, R3.reuse, 0x46, RZ, 0xfc, !PT ;  /* 0x00000046030a7812 */ /* 0x040fe200078efcff */
[--C-:B------:R-:W-:Y:S01]  /*2860*/  @!P5 IMAD.IADD R220, R220, 0x1, -R0.reuse ;  /* 0x00000001dcdcd824 */ /* 0x100fe200078e0a00 */
[----:B------:R-:W-:Y:S01]  /*2870*/  LOP3.LUT R124, R3, 0x16c, RZ, 0xfc, !PT ;  /* 0x0000016c037c7812 */ /* 0x000fe200078efcff */
[----:B------:R-:W-:Y:S01]  /*2880*/  IMAD R222, R0, R7, R9 ;  /* 0x0000000700de7224 */ /* 0x000fe200078e0209 */
[----:B------:R-:W-:Y:S01]  /*2890*/  IABS R7, R10 ;  /* 0x0000000a00077213 */ /* 0x000fe20000000000 */
[----:B------:R-:W-:Y:S01]  /*28a0*/  @!P4 IMAD.IADD R221, R221, 0x1, -R0 ;  /* 0x00000001ddddc824 */ /* 0x000fe200078e0a00 */
[----:B------:R-:W-:Y:S01]  /*28b0*/  IABS R9, R12 ;  /* 0x0000000c00097213 */ /* 0x000fe20000000000 */
[----:B------:R-:W-:Y:S01]  /*28c0*/  IMAD.HI.U32 R8, R2, R227, RZ ;  /* 0x000000e302087227 */ /* 0x000fe200078e00ff */
[----:B------:R-:W-:-:S02]  /*28d0*/  ISETP.GT.U32.AND P5, PT, R0, R220, PT ;  /* 0x000000dc0000720c */ /* 0x000fc40003fa4070 */
[----:B------:R-:W-:Y:S01]  /*28e0*/  ISETP.GT.U32.AND P4, PT, R0, R221, PT ;  /* 0x000000dd0000720c */ /* 0x000fe20003f84070 */
[----:B------:R-:W-:Y:S01]  /*28f0*/  IMAD.HI.U32 R5, R2, R7, RZ ;  /* 0x0000000702057227 */ /* 0x000fe200078e00ff */
[----:B------:R-:W-:Y:S02]  /*2900*/  IABS R121, R124 ;  /* 0x0000007c00797213 */ /* 0x000fe40000000000 */
[----:B------:R-:W-:Y:S01]  /*2910*/  LOP3.LUT R126, R3, 0x170, RZ, 0xfc, !PT ;  /* 0x00000170037e7812 */ /* 0x000fe200078efcff */
[----:B------:R-:W-:Y:S01]  /*2920*/  @!P1 IMAD.IADD R223, R223, 0x1, -R0 ;  /* 0x00000001dfdf9824 */ /* 0x000fe200078e0a00 */
[C---:B------:R-:W-:Y:S01]  /*2930*/  LOP3.LUT R127, R3.reuse, 0x174, RZ, 0xfc, !PT ;  /* 0x00000174037f7812 */ /* 0x040fe200078efcff */
[----:B------:R-:W-:Y:S01]  /*2940*/  IMAD.MOV R5, RZ, RZ, -R5 ;  /* 0x000000ffff057224 */ /* 0x000fe200078e0a05 */
[----:B------:R-:W-:Y:S01]  /*2950*/  LOP3.LUT R128, R3, 0x176, RZ, 0xfc, !PT ;  /* 0x0000017603807812 */ /* 0x000fe200078efcff */
[----:B------:R-:W-:Y:S01]  /*2960*/  IMAD.MOV R8, RZ, RZ, -R8 ;  /* 0x000000ffff087224 */ /* 0x000fe200078e0a08 */
[C---:B------:R-:W-:Y:S01]  /*2970*/  ISETP.GT.U32.AND P1, PT, R0.reuse, R223, PT ;  /* 0x000000df0000720c */ /* 0x040fe20003f24070 */
[----:B------:R-:W-:Y:S01]  /*2980*/  IMAD R224, R0, R5, R7 ;  /* 0x0000000500e07224 */ /* 0x000fe200078e0207 */
[----:B------:R-:W-:Y:S01]  /*2990*/  IABS R125, R127 ;  /* 0x0000007f007d7213 */ /* 0x000fe20000000000 */
[----:B------:R-:W-:Y:S01]  /*29a0*/  IMAD.HI.U32 R7, R2, R9, RZ ;  /* 0x0000000902077227 */ /* 0x000fe200078e00ff */
[----:B------:R-:W-:-:S02]  /*29b0*/  IABS R129, R130 ;  /* 0x0000008200817213 */ /* 0x000fc40000000000 */
[C---:B------:R-:W-:Y:S01]  /*29c0*/  LOP3.LUT R132, R3.reuse, 0x180, RZ, 0xfc, !PT ;  /* 0x0000018003847812 */ /* 0x040fe200078efcff */
[----:B------:R-:W-:Y:S01]  /*29d0*/  IMAD.MOV R7, RZ, RZ, -R7 ;  /* 0x000000ffff077224 */ /* 0x000fe200078e0a07 */
[----:B------:R-:W-:Y:S01]  /*29e0*/  LOP3.LUT R134, R3, 0x182, RZ, 0xfc, !PT ;  /* 0x0000018203867812 */ /* 0x000fe200078efcff */
[--C-:B------:R-:W-:Y:S01]  /*29f0*/  @!P4 IMAD.IADD R221, R221, 0x1, -R0.reuse ;  /* 0x00000001ddddc824 */ /* 0x100fe200078e0a00 */
[C---:B------:R-:W-:Y:S01]  /*2a00*/  ISETP.GT.U32.AND P4, PT, R0.reuse, R224, PT ;  /* 0x000000e00000720c */ /* 0x040fe20003f84070 */
[C---:B------:R-:W-:Y:S01]  /*2a10*/  IMAD R226, R0.reuse, R7, R9 ;  /* 0x0000000700e27224 */ /* 0x040fe200078e0209 */
[----:B------:R-:W-:Y:S01]  /*2a20*/  IABS R131, R132 ;  /* 0x0000008400837213 */ /* 0x000fe20000000000 */
[C---:B------:R-:W-:Y:S01]  /*2a30*/  IMAD R227, R0.reuse, R8, R227 ;  /* 0x0000000800e37224 */ /* 0x040fe200078e02e3 */
[----:B------:R-:W-:Y:S01]  /*2a40*/  LOP3.LUT R8, R3, 0x50, RZ, 0xfc, !PT ;  /* 0x0000005003087812 */ /* 0x000fe200078efcff */
[--C-:B------:R-:W-:Y:S01]  /*2a50*/  @!P1 IMAD.IADD R223, R223, 0x1, -R0.reuse ;  /* 0x00000001dfdf9824 */ /* 0x100fe200078e0a00 */
[----:B------:R-:W-:Y:S01]  /*2a60*/  ISETP.GT.U32.AND P1, PT, R0, R226, PT ;  /* 0x000000e20000720c */ /* 0x000fe20003f24070 */
[----:B------:R-:W-:Y:S01]  /*2a70*/  @!P5 IMAD.IADD R220, R220, 0x1, -R0 ;  /* 0x00000001dcdcd824 */ /* 0x000fe200078e0a00 */
[----:B------:R-:W-:Y:S01]  /*2a80*/  ISETP.GT.U32.AND P5, PT, R0, R222, PT ;  /* 0x000000de0000720c */ /* 0x000fe20003fa4070 */
[----:B------:R-:W-:Y:S01]  /*2a90*/  VIADD R9, R4, 0x4e ;  /* 0x0000004e04097836 */ /* 0x000fe20000000000 */
[----:B------:R-:W-:Y:S01]  /*2aa0*/  IABS R229, R8 ;  /* 0x0000000800e57213 */ /* 0x000fe20000000000 */
[----:B------:R-:W-:Y:S01]  /*2ab0*/  IMAD.HI.U32 R5, R2, R225, RZ ;  /* 0x000000e102057227 */ /* 0x000fe200078e00ff */
[----:B------:R-:W-:-:S02]  /*2ac0*/  IABS R133, R134 ;  /* 0x0000008600857213 */ /* 0x000fc40000000000 */
[----:B------:R-:W-:Y:S01]  /*2ad0*/  IABS R7, R9 ;  /* 0x0000000900077213 */ /* 0x000fe20000000000 */
[----:B------:R-:W-:Y:S01]  /*2ae0*/  @!P6 IMAD.MOV R223, RZ, RZ, -R223 ;  /* 0x000000ffffdfe224 */ /* 0x000fe200078e0adf */
[----:B------:R-:W-:Y:S01]  /*2af0*/  ISETP.GT.U32.AND P6, PT, R0, R227, PT ;  /* 0x000000e30000720c */ /* 0x000fe20003fc4070 */
[----:B------:R-:W-:Y:S01]  /*2b00*/  IMAD.MOV R5, RZ, RZ, -R5 ;  /* 0x000000ffff057224 */ /* 0x000fe200078e0a05 */
[C---:B------:R-:W-:Y:S01]  /*2b10*/  LOP3.LUT R135, R3.reuse, 0x184, RZ, 0xfc, !PT ;  /* 0x0000018403877812 */ /* 0x040fe200078efcff */
[----:B------:R-:W-:Y:S01]  /*2b20*/  @!P4 IMAD.IADD R224, R224, 0x1, -R0 ;  /* 0x00000001e0e0c824 */ /* 0x000fe200078e0a00 */
[C---:B------:R-:W-:Y:S01]  /*2b30*/  LOP3.LUT R136, R3.reuse, 0x186, RZ, 0xfc, !PT ;  /* 0x0000018603887812 */ /* 0x040fe200078efcff */
[----:B------:R-:W-:Y:S01]  /*2b40*/  IMAD R225, R0, R5, R225 ;  /* 0x0000000500e17224 */ /* 0x000fe200078e02e1 */
[----:B------:R-:W-:Y:S01]  /*2b50*/  LOP3.LUT R138, R3, 0x18a, RZ, 0xfc, !PT ;  /* 0x0000018a038a7812 */ /* 0x000fe200078efcff */
[----:B------:R-:W-:Y:S01]  /*2b60*/  IMAD.HI.U32 R5, R2, R7, RZ ;  /* 0x0000000702057227 */ /* 0x000fe200078e00ff */
[----:B------:R-:W-:-:S02]  /*2b70*/  ISETP.GT.U32.AND P4, PT, R0, R224, PT ;  /* 0x000000e00000720c */ /* 0x000fc40003f84070 */
[C---:B------:R-:W-:Y:S01]  /*2b80*/  LOP3.LUT R140, R3.reuse, 0x18c, RZ, 0xfc, !PT ;  /* 0x0000018c038c7812 */ /* 0x040fe200078efcff */
[--C-:B------:R-:W-:Y:S01]  /*2b90*/  @!P1 IMAD.IADD R226, R226, 0x1, -R0.reuse ;  /* 0x00000001e2e29824 */ /* 0x100fe200078e0a00 */
[----:B------:R-:W-:Y:S01]  /*2ba0*/  IABS R139, R141 ;  /* 0x0000008d008b7213 */ /* 0x000fe20000000000 */
[--C-:B------:R-:W-:Y:S01]  /*2bb0*/  @!P5 IMAD.IADD R222, R222, 0x1, -R0.reuse ;  /* 0x00000001deded824 */ /* 0x100fe200078e0a00 */
[----:B------:R-:W-:Y:S01]  /*2bc0*/  IABS R137, R140 ;  /* 0x0000008c00897213 */ /* 0x000fe20000000000 */
[----:B------:R-:W-:Y:S01]  /*2bd0*/  IMAD.MOV R5, RZ, RZ, -R5 ;  /* 0x000000ffff057224 */ /* 0x000fe200078e0a05 */
[----:B------:R-:W-:Y:S01]  /*2be0*/  LOP3.LUT R142, R3, 0x192, RZ, 0xfc, !PT ;  /* 0x00000192038e7812 */ /* 0x000fe200078efcff */
[----:B------:R-:W-:Y:S01]  /*2bf0*/  @!P6 IMAD.IADD R227, R227, 0x1, -R0 ;  /* 0x00000001e3e3e824 */ /* 0x000fe200078e0a00 */
[C---:B------:R-:W-:Y:S01]  /*2c00*/  ISETP.GT.U32.AND P6, PT, R0.reuse, R226, PT ;  /* 0x000000e20000720c */ /* 0x040fe20003fc4070 */
[C---:B------:R-:W-:Y:S01]  /*2c10*/  IMAD R228, R0.reuse, R5, R7 ;  /* 0x0000000500e47224 */ /* 0x040fe200078e0207 */
[----:B------:R-:W-:Y:S01]  /*2c20*/  ISETP.GT.U32.AND P5, PT, R0, R222, PT ;  /* 0x000000de0000720c */ /* 0x000fe20003fa4070 */
[----:B------:R-:W-:Y:S01]  /*2c30*/  IMAD.HI.U32 R5, R2, R229, RZ ;  /* 0x000000e502057227 */ /* 0x000fe200078e00ff */
[----:B------:R-:W-:-:S02]  /*2c40*/  IABS R147, R146 ;  /* 0x0000009200937213 */ /* 0x000fc40000000000 */
[C---:B------:R-:W-:Y:S01]  /*2c50*/  LOP3.LUT R150, R3.reuse, 0x1a4, RZ, 0xfc, !PT ;  /* 0x000001a403967812 */ /* 0x040fe200078efcff */
[----:B------:R-:W-:Y:S01]  /*2c60*/  @!P2 IMAD.MOV R220, RZ, RZ, -R220 ;  /* 0x000000ffffdca224 */ /* 0x000fe200078e0adc */
[----:B------:R-:W-:Y:S01]  /*2c70*/  ISETP.GE.AND P2, PT, R10, RZ, PT ;  /* 0x000000ff0a00720c */ /* 0x000fe20003f46270 */
[----:B------:R-:W-:Y:S01]  /*2c80*/  @!P0 IMAD.MOV R221, RZ, RZ, -R221 ;  /* 0x000000ffffdd8224 */ /* 0x000fe200078e0add */
[----:B------:R-:W-:Y:S01]  /*2c90*/  ISETP.GT.U32.AND P0, PT, R0, R225, PT ;  /* 0x000000e10000720c */ /* 0x000fe20003f04070 */
[----:B------:R-:W-:Y:S01]  /*2ca0*/  IMAD.MOV R5, RZ, RZ, -R5 ;  /* 0x000000ffff057224 */ /* 0x000fe200078e0a05 */
[----:B------:R-:W-:Y:S01]  /*2cb0*/  LOP3.LUT R10, R3, 0x52, RZ, 0xfc, !PT ;  /* 0x00000052030a7812 */ /* 0x000fe200078efcff */
[--C-:B------:R-:W-:Y:S01]  /*2cc0*/  @!P4 IMAD.IADD R224, R224, 0x1, -R0.reuse ;  /* 0x00000001e0e0c824 */ /* 0x100fe200078e0a00 */
[----:B------:R-:W-:Y:S01]  /*2cd0*/  ISETP.GE.AND P4, PT, R13, RZ, PT ;  /* 0x000000ff0d00720c */ /* 0x000fe20003f86270 */
[----:B------:R-:W-:Y:S01]  /*2ce0*/  IMAD R229, R0, R5, R229 ;  /* 0x0000000500e57224 */ /* 0x000fe200078e02e5 */
[C---:B------:R-:W-:Y:S01]  /*2cf0*/  LOP3.LUT R13, R3.reuse, 0x56, RZ, 0xfc, !PT ;  /* 0x00000056030d7812 */ /* 0x040fe200078efcff */
[--C-:B------:R-:W-:Y:S01]  /*2d00*/  @!P6 IMAD.IADD R226, R226, 0x1, -R0.reuse ;  /* 0x00000001e2e2e824 */ /* 0x100fe200078e0a00 */
[----:B------:R-:W-:Y:S01]  /*2d10*/  LOP3.LUT R155, R3, 0x1a2, RZ, 0xfc, !PT ;  /* 0x000001a2039b7812 */ /* 0x000fe200078efcff */
[----:B------:R-:W-:Y:S01]  /*2d20*/  @!P5 IMAD.IADD R222, R222, 0x1, -R0 ;  /* 0x00000001deded824 */ /* 0x000fe200078e0a00 */
[C---:B------:R-:W-:Y:S01]  /*2d30*/  ISETP.GT.U32.AND P6, PT, R0.reuse, R229, PT ;  /* 0x000000e50000720c */ /* 0x040fe20003fc4070 */
[----:B------:R-:W-:Y:S01]  /*2d40*/  @!P2 IMAD.MOV R224, RZ, RZ, -R224 ;  /* 0x000000ffffe0a224 */ /* 0x000fe200078e0ae0 */
[----:B------:R-:W-:Y:S01]  /*2d50*/  ISETP.GT.U32.AND P2, PT, R0, R227, PT ;  /* 0x000000e30000720c */ /* 0x000fe20003f44070 */
[----:B------:R-:W-:Y:S01]  /*2d60*/  @!P3 IMAD.MOV R222, RZ, RZ, -R222 ;  /* 0x000000ffffdeb224 */ /* 0x000fe200078e0ade */
[----:B------:R-:W-:Y:S01]  /*2d70*/  ISETP.GE.AND P3, PT, R12, RZ, PT ;  /* 0x000000ff0c00720c */ /* 0x000fe20003f66270 */
[--C-:B------:R-:W-:Y:S01]  /*2d80*/  @!P0 IMAD.IADD R225, R225, 0x1, -R0.reuse ;  /* 0x00000001e1e18824 */ /* 0x100fe200078e0a00 */
[----:B------:R-:W-:Y:S01]  /*2d90*/  ISETP.GE.AND P0, PT, R9, RZ, PT ;  /* 0x000000ff0900720c */ /* 0x000fe20003f06270 */
[C---:B------:R-:W-:Y:S01]  /*2da0*/  VIADD R157, R4.reuse, 0x1ae ;  /* 0x000001ae049d7836 */ /* 0x040fe20000000000 */
[----:B------:R-:W-:Y:S01]  /*2db0*/  LOP3.LUT R12, R3, 0x54, RZ, 0xfc, !PT ;  /* 0x00000054030c7812 */ /* 0x000fe200078efcff */
[C---:B------:R-:W-:Y:S01]  /*2dc0*/  VIADD R169, R4.reuse, 0x1ce ;  /* 0x000001ce04a97836 */ /* 0x040fe20000000000 */
[----:B------:R-:W-:Y:S01]  /*2dd0*/  IABS R9, R10 ;  /* 0x0000000a00097213 */ /* 0x000fe20000000000 */
[----:B-1----:R-:W-:Y:S01]  /*2de0*/  VIADD R204, R4, 0x1ee ;  /* 0x000001ee04cc7836 */ /* 0x002fe20000000000 */
[----:B------:R-:W-:Y:S01]  /*2df0*/  ISETP.GT.U32.AND P1, PT, R0, R225, PT ;  /* 0x000000e10000720c */ /* 0x000fe20003f24070 */
[----:B------:R-:W-:Y:S01]  /*2e00*/  @!P6 IMAD.IADD R229, R229, 0x1, -R0 ;  /* 0x00000001e5e5e824 */ /* 0x000fe200078e0a00 */
[----:B------:R-:W-:Y:S01]  /*2e10*/  IABS R231, R12 ;  /* 0x0000000c00e77213 */ /* 0x000fe20000000000 */
[----:B------:R-:W-:Y:S01]  /*2e20*/  IMAD.HI.U32 R5, R2, R9, RZ ;  /* 0x0000000902057227 */ /* 0x000fe200078e00ff */
[----:B------:R-:W-:-:S02]  /*2e30*/  ISETP.GE.AND P5, PT, R11, RZ, PT ;  /* 0x000000ff0b00720c */ /* 0x000fc40003fa6270 */
[----:B------:R-:W-:Y:S01]  /*2e40*/  IABS R11, R13 ;  /* 0x0000000d000b7213 */ /* 0x000fe20000000000 */
[----:B------:R-:W-:Y:S01]  /*2e50*/  IMAD.HI.U32 R7, R2, R231, RZ ;  /* 0x000000e702077227 */ /* 0x000fe200078e00ff */
[----:B------:R-:W-:Y:S02]  /*2e60*/  ISETP.GT.U32.AND P6, PT, R0, R229, PT ;  /* 0x000000e50000720c */ /* 0x000fe40003fc4070 */
[----:B------:R-:W-:Y:S01]  /*2e70*/  IABS R149, R150 ;  /* 0x0000009600957213 */ /* 0x000fe20000000000 */
[----:B------:R-:W-:Y:S01]  /*2e80*/  IMAD.MOV R5, RZ, RZ, -R5 ;  /* 0x000000ffff057224 */ /* 0x000fe200078e0a05 */
[----:B------:R-:W-:Y:S01]  /*2e90*/  LOP3.LUT R154, R3, 0x1a6, RZ, 0xfc, !PT ;  /* 0x000001a6039a7812 */ /* 0x000fe200078efcff */
[----:B------:R-:W-:Y:S01]  /*2ea0*/  @!P2 IMAD.IADD R227, R227, 0x1, -R0 ;  /* 0x00000001e3e3a824 */ /* 0x000fe200078e0a00 */
[----:B------:R-:W-:Y:S01]  /*2eb0*/  ISETP.GE.AND P2, PT, R8, RZ, PT ;  /* 0x000000ff0800720c */ /* 0x000fe20003f46270 */
[----:B------:R-:W-:Y:S01]  /*2ec0*/  IMAD.HI.U32 R8, R2, R11, RZ ;  /* 0x0000000b02087227 */ /* 0x000fe200078e00ff */
[----:B------:R-:W-:-:S02]  /*2ed0*/  IABS R151, R154 ;  /* 0x0000009a00977213 */ /* 0x000fc40000000000 */
[C---:B------:R-:W-:Y:S01]  /*2ee0*/  LOP3.LUT R152, R3.reuse, 0x1a8, RZ, 0xfc, !PT ;  /* 0x000001a803987812 */ /* 0x040fe200078efcff */
[----:B------:R-:W-:Y:S01]  /*2ef0*/  IMAD.MOV R7, RZ, RZ, -R7 ;  /* 0x000000ffff077224 */ /* 0x000fe200078e0a07 */
[----:B------:R-:W-:Y:S01]  /*2f00*/  LOP3.LUT R156, R3, 0x1aa, RZ, 0xfc, !PT ;  /* 0x000001aa039c7812 */ /* 0x000fe200078efcff */
[C---:B------:R-:W-:Y:S01]  /*2f10*/  IMAD R230, R0.reuse, R5, R9 ;  /* 0x0000000500e67224 */ /* 0x040fe200078e0209 */
[----:B------:R-:W-:Y:S01]  /*2f20*/  IABS R153, R152 ;  /* 0x0000009800997213 */ /* 0x000fe20000000000 */
[----:B------:R-:W-:Y:S01]  /*2f30*/  @!P1 IMAD.IADD R225, R225, 0x1, -R0 ;  /* 0x00000001e1e19824 */ /* 0x000fe200078e0a00 */
[C---:B------:R-:W-:Y:S01]  /*2f40*/  ISETP.GT.U32.AND P1, PT, R0.reuse, R228, PT ;  /* 0x000000e40000720c */ /* 0x040fe20003f24070 */
[----:B------:R-:W-:Y:S01]  /*2f50*/  IMAD.MOV R8, RZ, RZ, -R8 ;  /* 0x000000ffff087224 */ /* 0x000fe200078e0a08 */
[C---:B------:R-:W-:Y:S01]  /*2f60*/  LOP3.LUT R158, R3.reuse, 0x1ac, RZ, 0xfc, !PT ;  /* 0x000001ac039e7812 */ /* 0x040fe200078efcff */
[C---:B------:R-:W-:Y:S01]  /*2f70*/  IMAD R231, R0.reuse, R7, R231 ;  /* 0x0000000700e77224 */ /* 0x040fe200078e02e7 */
[C---:B------:R-:W-:Y:S01]  /*2f80*/  LOP3.LUT R159, R3.reuse, 0x1b8, RZ, 0xfc, !PT ;  /* 0x000001b8039f7812 */ /* 0x040fe200078efcff */
[----:B------:R-:W-:Y:S01]  /*2f90*/  @!P3 IMAD.MOV R226, RZ, RZ, -R226 ;  /* 0x000000ffffe2b224 */ /* 0x000fe200078e0ae2 */
[C---:B------:R-:W-:Y:S01]  /*2fa0*/  ISETP.GT.U32.AND P3, PT, R0.reuse, R230, PT ;  /* 0x000000e60000720c */ /* 0x040fe20003f64070 */
[C---:B------:R-:W-:Y:S01]  /*2fb0*/  IMAD R232, R0.reuse, R8, R11 ;  /* 0x0000000800e87224 */ /* 0x040fe200078e020b */
[----:B------:R-:W-:Y:S01]  /*2fc0*/  LOP3.LUT R8, R3, 0x58, RZ, 0xfc, !PT ;  /* 0x0000005803087812 */ /* 0x000fe200078efcff */
[----:B------:R-:W-:Y:S01]  /*2fd0*/  @!P4 IMAD.MOV R227, RZ, RZ, -R227 ;  /* 0x000000ffffe3c224 */ /* 0x000fe200078e0ae3 */
[C---:B------:R-:W-:Y:S01]  /*2fe0*/  ISETP.GT.U32.AND P4, PT, R0.reuse, R231, PT ;  /* 0x000000e70000720c */ /* 0x040fe20003f84070 */
[--C-:B------:R-:W-:Y:S01]  /*2ff0*/  @!P6 IMAD.IADD R229, R229, 0x1, -R0.reuse ;  /* 0x00000001e5e5e824 */ /* 0x100fe200078e0a00 */
[----:B------:R-:W-:Y:S01]  /*3000*/  ISETP.GT.U32.AND P6, PT, R0, R232, PT ;  /* 0x000000e80000720c */ /* 0x000fe20003fc4070 */
[--C-:B------:R-:W-:Y:S01]  /*3010*/  @!P1 IMAD.IADD R228, R228, 0x1, -R0.reuse ;  /* 0x00000001e4e49824 */ /* 0x100fe200078e0a00 */
[----:B------:R-:W-:Y:S01]  /*3020*/  ISETP.GE.AND P1, PT, R10, RZ, PT ;  /* 0x000000ff0a00720c */ /* 0x000fe20003f26270 */
[----:B------:R-:W-:Y:S01]  /*3030*/  @!P5 IMAD.MOV R225, RZ, RZ, -R225 ;  /* 0x000000ffffe1d224 */ /* 0x000fe200078e0ae1 */
[----:B------:R-:W-:Y:S01]  /*3040*/  IABS R233, R8 ;  /* 0x0000000800e97213 */ /* 0x000fe20000000000 */
[----:B------:R-:W-:Y:S01]  /*3050*/  @!P2 IMAD.MOV R229, RZ, RZ, -R229 ;  /* 0x000000ffffe5a224 */ /* 0x000fe200078e0ae5 */
[----:B------:R-:W-:Y:S01]  /*3060*/  LOP3.LUT R10, R3, 0x5a, RZ, 0xfc, !PT ;  /* 0x0000005a030a7812 */ /* 0x000fe200078efcff */
[----:B------:R-:W-:Y:S01]  /*3070*/  @!P3 IMAD.IADD R230, R230, 0x1, -R0 ;  /* 0x00000001e6e6b824 */ /* 0x000fe200078e0a00 */
[----:B------:R-:W-:Y:S01]  /*3080*/  ISETP.GT.U32.AND P5, PT, R0, R228, PT ;  /* 0x000000e40000720c */ /* 0x000fe20003fa4070 */
[----:B------:R-:W-:Y:S01]  /*3090*/  IMAD.HI.U32 R5, R2, R233, RZ ;  /* 0x000000e902057227 */ /* 0x000fe200078e00ff */
[----:B------:R-:W-:-:S02]  /*30a0*/  IABS R9, R10 ;  /* 0x0000000a00097213 */ /* 0x000fc40000000000 */
[----:B------:R-:W-:Y:S01]  /*30b0*/  LOP3.LUT R11, R3, 0x5c, RZ, 0xfc, !PT ;  /* 0x0000005c030b7812 */ /* 0x000fe200078efcff */
[--C-:B------:R-:W-:Y:S01]  /*30c0*/  @!P4 IMAD.IADD R231, R231, 0x1, -R0.reuse ;  /* 0x00000001e7e7c824 */ /* 0x100fe200078e0a00 */
[----:B------:R-:W-:Y:S01]  /*30d0*/  ISETP.GT.U32.AND P4, PT, R0, R230, PT ;  /* 0x000000e60000720c */ /* 0x000fe20003f84070 */
[--C-:B------:R-:W-:Y:S01]  /*30e0*/  @!P6 IMAD.IADD R232, R232, 0x1, -R0.reuse ;  /* 0x00000001e8e8e824 */ /* 0x100fe200078e0a00 */
[----:B------:R-:W-:Y:S01]  /*30f0*/  IABS R235, R11 ;  /* 0x0000000b00eb7213 */ /* 0x000fe20000000000 */
[----:B------:R-:W-:Y:S01]  /*3100*/  IMAD.MOV R7, RZ, RZ, -R5 ;  /* 0x000000ffff077224 */ /* 0x000fe200078e0a05 */
[----:B------:R-:W-:Y:S01]  /*3110*/  ISETP.GT.U32.AND P6, PT, R0, R231, PT ;  /* 0x000000e70000720c */ /* 0x000fe20003fc4070 */
[----:B------:R-:W-:Y:S01]  /*3120*/  IMAD.HI.U32 R5, R2, R9, RZ ;  /* 0x0000000902057227 */ /* 0x000fe200078e00ff */
[----:B------:R-:W-:Y:S02]  /*3130*/  ISETP.GE.AND P3, PT, R13, RZ, PT ;  /* 0x000000ff0d00720c */ /* 0x000fe40003f66270 */
[C---:B------:R-:W-:Y:S01]  /*3140*/  LOP3.LUT R13, R3.reuse, 0x60, RZ, 0xfc, !PT ;  /* 0x00000060030d7812 */ /* 0x040fe200078efcff */
[----:B------:R-:W-:Y:S01]  /*3150*/  IMAD R233, R0, R7, R233 ;  /* 0x0000000700e97224 */ /* 0x000fe200078e02e9 */
[----:B------:R-:W-:Y:S01]  /*3160*/  IABS R161, R159 ;  /* 0x0000009f00a17213 */ /* 0x000fe20000000000 */
[----:B------:R-:W-:Y:S01]  /*3170*/  IMAD.MOV R5, RZ, RZ, -R5 ;  /* 0x000000ffff057224 */ /* 0x000fe200078e0a05 */
[----:B------:R-:W-:Y:S01]  /*3180*/  IABS R237, R13 ;  /* 0x0000000d00ed7213 */ /* 0x000fe20000000000 */
[--C-:B------:R-:W-:Y:S01]  /*3190*/  @!P4 IMAD.IADD R230, R230, 0x1, -R0.reuse ;  /* 0x00000001e6e6c824 */ /* 0x100fe200078e0a00 */
[C---:B------:R-:W-:Y:S01]  /*31a0*/  ISETP.GT.U32.AND P4, PT, R0.reuse, R233, PT ;  /* 0x000000e90000720c */ /* 0x040fe20003f84070 */
[----:B------:R-:W-:Y:S01]  /*31b0*/  IMAD R234, R0, R5, R9 ;  /* 0x0000000500ea7224 */ /* 0x000fe200078e0209 */
[----:B------:R-:W-:Y:S01]  /*31c0*/  LOP3.LUT R160, R3, 0x1ba, RZ, 0xfc, !PT ;  /* 0x000001ba03a07812 */ /* 0x000fe200078efcff */
[--C-:B------:R-:W-:Y:S01]  /*31d0*/  @!P6 IMAD.IADD R231, R231, 0x1, -R0.reuse ;  /* 0x00000001e7e7e824 */ /* 0x100fe200078e0a00 */
[----:B------:R-:W-:Y:S01]  /*31e0*/  LOP3.LUT R165, R3, 0x1bc, RZ, 0xfc, !PT ;  /* 0x000001bc03a57812 */ /* 0x000fe200078efcff */
[----:B------:R-:W-:Y:S01]  /*31f0*/  @!P5 IMAD.IADD R228, R228, 0x1, -R0 ;  /* 0x00000001e4e4d824 */ /* 0x000fe200078e0a00 */
[----:B------:R-:W-:Y:S01]  /*3200*/  ISETP.GT.U32.AND P6, PT, R0, R234, PT ;  /* 0x000000ea0000720c */ /* 0x000fe20003fc4070 */
[----:B------:R-:W-:Y:S01]  /*3210*/  IMAD.HI.U32 R5, R2, R235, RZ ;  /* 0x000000eb02057227 */ /* 0x000fe200078e00ff */
[----:B------:R-:W-:-:S02]  /*3220*/  ISETP.GE.AND P5, PT, R12, RZ, PT ;  /* 0x000000ff0c00720c */ /* 0x000fc40003fa6270 */
[----:B------:R-:W-:Y:S01]  /*3230*/  IABS R163, R160 ;  /* 0x000000a000a37213 */ /* 0x000fe20000000000 */
[----:B------:R-:W-:Y:S01]  /*3240*/  VIADD R12, R4, 0x5e ;  /* 0x0000005e040c7836 */ /* 0x000fe20000000000 */
[----:B------:R-:W-:Y:S01]  /*3250*/  LOP3.LUT R162, R3, 0x1c0, RZ, 0xfc, !PT ;  /* 0x000001c003a27812 */ /* 0x000fe200078efcff */
[----:B------:R-:W-:Y:S01]  /*3260*/  @!P4 IMAD.IADD R233, R233, 0x1, -R0 ;  /* 0x00000001e9e9c824 */ /* 0x000fe200078e0a00 */
[----:B------:R-:W-:Y:S01]  /*3270*/  ISETP.GE.AND P4, PT, R10, RZ, PT ;  /* 0x000000ff0a00720c */ /* 0x000fe20003f86270 */
[----:B------:R-:W-:Y:S01]  /*3280*/  IMAD.MOV R7, RZ, RZ, -R5 ;  /* 0x000000ffff077224 */ /* 0x000fe200078e0a05 */
[----:B------:R-:W-:Y:S01]  /*3290*/  IABS R9, R12 ;  /* 0x0000000c00097213 */ /* 0x000fe20000000000 */
[----:B------:R-:W-:Y:S01]  /*32a0*/  @!P0 IMAD.MOV R228, RZ, RZ, -R228 ;  /* 0x000000ffffe48224 */ /* 0x000fe200078e0ae4 */
[----:B------:R-:W-:Y:S01]  /*32b0*/  ISETP.GT.U32.AND P0, PT, R0, R232, PT ;  /* 0x000000e80000720c */ /* 0x000fe20003f04070 */
[----:B------:R-:W-:Y:S01]  /*32c0*/  @!P6 IMAD.IADD R234, R234, 0x1, -R0 ;  /* 0x00000001eaeae824 */ /* 0x000fe200078e0a00 */
[----:B------:R-:W-:Y:S01]  /*32d0*/  ISETP.GT.U32.AND P6, PT, R0, R233, PT ;  /* 0x000000e90000720c */ /* 0x000fe20003fc4070 */
[----:B------:R-:W-:Y:S01]  /*32e0*/  IMAD.HI.U32 R5, R2, R9, RZ ;  /* 0x0000000902057227 */ /* 0x000fe200078e00ff */
[----:B------:R-:W-:-:S02]  /*32f0*/  LOP3.LUT R10, R3, 0x66, RZ, 0xfc, !PT ;  /* 0x00000066030a7812 */ /* 0x000fc400078efcff */
[C---:B------:R-:W-:Y:S01]  /*3300*/  LOP3.LUT R164, R3.reuse, 0x1c2, RZ, 0xfc, !PT ;  /* 0x000001c203a47812 */ /* 0x040fe200078efcff */
[C---:B------:R-:W-:Y:S01]  /*3310*/  IMAD R235, R0.reuse, R7, R235 ;  /* 0x0000000700eb7224 */ /* 0x040fe200078e02eb */
[----:B------:R-:W-:Y:S01]  /*3320*/  LOP3.LUT R175, R3, 0x1cc, RZ, 0xfc, !PT ;  /* 0x000001cc03af7812 */ /* 0x000fe200078efcff */
[----:B------:R-:W-:Y:S01]  /*3330*/  IMAD.MOV R236, RZ, RZ, -R5 ;  /* 0x000000ffffec7224 */ /* 0x000fe200078e0a05 */
[----:B------:R-:W-:Y:S01]  /*3340*/  IABS R166, R164 ;  /* 0x000000a400a67213 */ /* 0x000fe20000000000 */
[----:B------:R-:W-:Y:S01]  /*3350*/  @!P1 IMAD.MOV R230, RZ, RZ, -R230 ;  /* 0x000000ffffe69224 */ /* 0x000fe200078e0ae6 */
[C---:B------:R-:W-:Y:S01]  /*3360*/  ISETP.GT.U32.AND P1, PT, R0.reuse, R234, PT ;  /* 0x000000ea0000720c */ /* 0x040fe20003f24070 */
[C---:B------:R-:W-:Y:S01]  /*3370*/  IMAD R236, R0.reuse, R236, R9 ;  /* 0x000000ec00ec7224 */ /* 0x040fe200078e0209 */
[----:B------:R-:W-:Y:S01]  /*3380*/  ISETP.GT.U32.AND P2, PT, R0, R235, PT ;  /* 0x000000eb0000720c */ /* 0x000fe20003f44070 */
[----:B------:R-:W-:Y:S01]  /*3390*/  @!P6 IMAD.IADD R233, R233, 0x1, -R0 ;  /* 0x00000001e9e9e824 */ /* 0x000fe200078e0a00 */
[----:B------:R-:W-:Y:S01]  /*33a0*/  IABS R9, R10 ;  /* 0x0000000a00097213 */ /* 0x000fe20000000000 */
[----:B------:R-:W-:Y:S01]  /*33b0*/  IMAD.HI.U32 R5, R2, R237, RZ ;  /* 0x000000ed02057227 */ /* 0x000fe200078e00ff */
[----:B------:R-:W-:-:S02]  /*33c0*/  ISETP.GT.U32.AND P6, PT, R0, R236, PT ;  /* 0x000000ec0000720c */ /* 0x000fc40003fc4070 */
[C---:B------:R-:W-:Y:S01]  /*33d0*/  LOP3.LUT R172, R3.reuse, 0x1d0, RZ, 0xfc, !PT ;  /* 0x000001d003ac7812 */ /* 0x040fe200078efcff */
[--C-:B------:R-:W-:Y:S01]  /*33e0*/  @!P0 IMAD.IADD R232, R232, 0x1, -R0.reuse ;  /* 0x00000001e8e88824 */ /* 0x100fe200078e0a00 */
[----:B------:R-:W-:Y:S01]  /*33f0*/  ISETP.GE.AND P0, PT, R8, RZ, PT ;  /* 0x000000ff0800720c */ /* 0x000fe20003f06270 */
[----:B------:R-:W-:Y:S01]  /*3400*/  IMAD.MOV R5, RZ, RZ, -R5 ;  /* 0x000000ffff057224 */ /* 0x000fe200078e0a05 */
[----:B------:R-:W-:Y:S01]  /*3410*/  LOP3.LUT R8, R3, 0x62, RZ, 0xfc, !PT ;  /* 0x0000006203087812 */ /* 0x000fe200078efcff */
[--C-:B------:R-:W-:Y:S01]  /*3420*/  @!P1 IMAD.IADD R234, R234, 0x1, -R0.reuse ;  /* 0x00000001eaea9824 */ /* 0x100fe200078e0a00 */
[----:B------:R-:W-:Y:S01]  /*3430*/  ISETP.GE.AND P1, PT, R13, RZ, PT ;  /* 0x000000ff0d00720c */ /* 0x000fe20003f26270 */
[--C-:B------:R-:W-:Y:S01]  /*3440*/  @!P2 IMAD.IADD R235, R235, 0x1, -R0.reuse ;  /* 0x00000001ebeba824 */ /* 0x100fe200078e0a00 */
[----:B------:R-:W-:Y:S01]  /*3450*/  IABS R7, R8 ;  /* 0x0000000800077213 */ /* 0x000fe20000000000 */
[----:B------:R-:W-:Y:S01]  /*3460*/  IMAD R237, R0, R5, R237 ;  /* 0x0000000500ed7224 */ /* 0x000fe200078e02ed */
[----:B------:R-:W-:Y:S01]  /*3470*/  ISETP.GE.AND P2, PT, R8, RZ, PT ;  /* 0x000000ff0800720c */ /* 0x000fe20003f46270 */
[----:B------:R-:W-:Y:S01]  /*3480*/  @!P6 IMAD.IADD R236, R236, 0x1, -R0 ;  /* 0x00000001ecece824 */ /* 0x000fe200078e0a00 */
[C---:B------:R-:W-:Y:S01]  /*3490*/  ISETP.GT.U32.AND P6, PT, R0.reuse, R235, PT ;  /* 0x000000eb0000720c */ /* 0x040fe20003fc4070 */
[----:B------:R-:W-:Y:S01]  /*34a0*/  @!P4 IMAD.MOV R234, RZ, RZ, -R234 ;  /* 0x000000ffffeac224 */ /* 0x000fe200078e0aea */
[----:B------:R-:W-:Y:S01]  /*34b0*/  ISETP.GT.U32.AND P4, PT, R0, R237, PT ;  /* 0x000000ed0000720c */ /* 0x000fe20003f84070 */
[----:B------:R-:W-:Y:S01]  /*34c0*/  IMAD.HI.U32 R5, R2, R7, RZ ;  /* 0x0000000702057227 */ /* 0x000fe200078e00ff */
[----:B------:R-:W-:-:S02]  /*34d0*/  LOP3.LUT R8, R3, 0x64, RZ, 0xfc, !PT ;  /* 0x0000006403087812 */ /* 0x000fc400078efcff */
[----:B------:R-:W-:Y:S01]  /*34e0*/  LOP3.LUT R184, R3, 0x1dc, RZ, 0xfc, !PT ;  /* 0x000001dc03b87812 */ /* 0x000fe200078efcff */
[----:B------:R-:W-:Y:S01]  /*34f0*/  @!P5 IMAD.MOV R231, RZ, RZ, -R231 ;  /* 0x000000ffffe7d224 */ /* 0x000fe200078e0ae7 */
[----:B------:R-:W-:Y:S01]  /*3500*/  ISETP.GE.AND P5, PT, R11, RZ, PT ;  /* 0x000000ff0b00720c */ /* 0x000fe20003fa6270 */
[----:B------:R-:W-:Y:S01]  /*3510*/  @!P0 IMAD.MOV R233, RZ, RZ, -R233 ;  /* 0x000000ffffe98224 */ /* 0x000fe200078e0ae9 */
[----:B------:R-:W-:Y:S01]  /*3520*/  ISETP.GT.U32.AND P0, PT, R0, R236, PT ;  /* 0x000000ec0000720c */ /* 0x000fe20003f04070 */
[----:B------:R-:W-:Y:S01]  /*3530*/  IMAD.MOV R5, RZ, RZ, -R5 ;  /* 0x000000ffff057224 */ /* 0x000fe200078e0a05 */
[----:B------:R-:W-:Y:S01]  /*3540*/  IABS R239, R8 ;  /* 0x0000000800ef7213 */ /* 0x000fe20000000000 */
[----:B------:R-:W-:Y:S01]  /*3550*/  @!P3 IMAD.MOV R232, RZ, RZ, -R232 ;  /* 0x000000ffffe8b224 */ /* 0x000fe200078e0ae8 */
[----:B------:R-:W-:Y:S01]  /*3560*/  ISETP.GE.AND P3, PT, R12, RZ, PT ;  /* 0x000000ff0c00720c */ /* 0x000fe20003f66270 */
[C---:B------:R-:W-:Y:S01]  /*3570*/  IMAD R238, R0.reuse, R5, R7 ;  /* 0x0000000500ee7224 */ /* 0x040fe200078e0207 */
[----:B------:R-:W-:Y:S01]  /*3580*/  LOP3.LUT R12, R3, 0x68, RZ, 0xfc, !PT ;  /* 0x00000068030c7812 */ /* 0x000fe200078efcff */
[--C-:B------:R-:W-:Y:S01]  /*3590*/  @!P6 IMAD.IADD R235, R235, 0x1, -R0.reuse ;  /* 0x00000001ebebe824 */ /* 0x100fe200078e0a00 */
[----:B------:R-:W-:Y:S01]  /*35a0*/  LOP3.LUT R252, R3, 0x1e2, RZ, 0xfc, !PT ;  /* 0x000001e203fc7812 */ /* 0x000fe200078efcff */
[----:B------:R-:W-:Y:S01]  /*35b0*/  @!P4 IMAD.IADD R237, R237, 0x1, -R0 ;  /* 0x00000001ededc824 */ /* 0x000fe200078e0a00 */
[----:B------:R-:W-:Y:S01]  /*35c0*/  ISETP.GT.U32.AND P6, PT, R0, R238, PT ;  /* 0x000000ee0000720c */ /* 0x000fe20003fc4070 */
[----:B------:R-:W-:Y:S01]  /*35d0*/  IMAD.HI.U32 R5, R2, R239, RZ ;  /* 0x000000ef02057227 */ /* 0x000fe200078e00ff */
[----:B------:R-:W-:-:S02]  /*35e0*/  IABS R241, R12 ;  /* 0x0000000c00f17213 */ /* 0x000fc40000000000 */
[----:B------:R-:W-:Y:S01]  /*35f0*/  ISETP.GE.AND P4, PT, R10, RZ, PT ;  /* 0x000000ff0a00720c */ /* 0x000fe20003f86270 */
[--C-:B------:R-:W-:Y:S01]  /*3600*/  @!P0 IMAD.IADD R236, R236, 0x1, -R0.reuse ;  /* 0x00000001ecec8824 */ /* 0x100fe200078e0a00 */
[----:B------:R-:W-:Y:S01]  /*3610*/  ISETP.GE.AND P0, PT, R8, RZ, PT ;  /* 0x000000ff0800720c */ /* 0x000fe20003f06270 */
[----:B------:R-:W-:Y:S01]  /*3620*/  @!P5 IMAD.MOV R235, RZ, RZ, -R235 ;  /* 0x000000ffffebd224 */ /* 0x000fe200078e0aeb */
[----:B------:R-:W-:Y:S01]  /*3630*/  ISETP.GT.U32.AND P5, PT, R0, R237, PT ;  /* 0x000000ed0000720c */ /* 0x000fe20003fa4070 */
[----:B------:R-:W-:Y:S01]  /*3640*/  IMAD.HI.U32 R7, R2, R9, RZ ;  /* 0x0000000902077227 */ /* 0x000fe200078e00ff */
[C---:B------:R-:W-:Y:S02]  /*3650*/  LOP3.LUT R10, R3.reuse, 0x6c, RZ, 0xfc, !PT ;  /* 0x0000006c030a7812 */ /* 0x040fe400078efcff */
[----:B------:R-:W-:Y:S01]  /*3660*/  IABS R177, R252 ;  /* 0x000000fc00b17213 */ /* 0x000fe20000000000 */
[----:B------:R-:W-:Y:S01]  /*3670*/  IMAD.MOV R8, RZ, RZ, -R5 ;  /* 0x000000ffff087224 */ /* 0x000fe200078e0a05 */
[----:B------:R-:W-:Y:S01]  /*3680*/  IABS R243, R10 ;  /* 0x0000000a00f37213 */ /* 0x000fe20000000000 */
[----:B------:R-:W-:Y:S01]  /*3690*/  IMAD.MOV R7, RZ, RZ, -R7 ;  /* 0x000000ffff077224 */ /* 0x000fe200078e0a07 */
[C---:B------:R-:W-:Y:S01]  /*36a0*/  LOP3.LUT R251, R3.reuse, 0x1e4, RZ, 0xfc, !PT ;  /* 0x000001e403fb7812 */ /* 0x040fe200078efcff */
[C---:B------:R-:W-:Y:S01]  /*36b0*/  IMAD R239, R0.reuse, R8, R239 ;  /* 0x0000000800ef7224 */ /* 0x040fe200078e02ef */
[C---:B------:R-:W-:Y:S01]  /*36c0*/  LOP3.LUT R8, R3.reuse, 0x6a, RZ, 0xfc, !PT ;  /* 0x0000006a03087812 */ /* 0x040fe200078efcff */
[----:B------:R-:W-:Y:S01]  /*36d0*/  IMAD R240, R0, R7, R9 ;  /* 0x0000000700f07224 */ /* 0x000fe200078e0209 */
[----:B------:R-:W-:Y:S01]  /*36e0*/  LOP3.LUT R183, R3, 0x1e0, RZ, 0xfc, !PT ;  /* 0x000001e003b77812 */ /* 0x000fe200078efcff */
[----:B------:R-:W-:Y:S01]  /*36f0*/  @!P6 IMAD.IADD R238, R238, 0x1, -R0 ;  /* 0x00000001eeeee824 */ /* 0x000fe200078e0a00 */
[----:B------:R-:W-:Y:S01]  /*3700*/  IABS R9, R8 ;  /* 0x0000000800097213 */ /* 0x000fe20000000000 */
[----:B------:R-:W-:Y:S01]  /*3710*/  @!P3 IMAD.MOV R236, RZ, RZ, -R236 ;  /* 0x000000ffffecb224 */ /* 0x000fe200078e0aec */
[C---:B------:R-:W-:Y:S01]  /*3720*/  ISETP.GT.U32.AND P3, PT, R0.reuse, R239, PT ;  /* 0x000000ef0000720c */ /* 0x040fe20003f64070 */
[----:B------:R-:W-:Y:S01]  /*3730*/  @!P5 IMAD.IADD R237, R237, 0x1, -R0 ;  /* 0x00000001ededd824 */ /* 0x000fe200078e0a00 */
[----:B------:R-:W-:Y:S01]  /*3740*/  ISETP.GT.U32.AND P6, PT, R0, R238, PT ;  /* 0x000000ee0000720c */ /* 0x000fe20003fc4070 */
[----:B------:R-:W-:Y:S01]  /*3750*/  IMAD.HI.U32 R5, R2, R241, RZ ;  /* 0x000000f102057227 */ /* 0x000fe200078e00ff */
[----:B------:R-:W-:-:S02]  /*3760*/  ISETP.GT.U32.AND P5, PT, R0, R240, PT ;  /* 0x000000f00000720c */ /* 0x000fc40003fa4070 */
[C---:B--2---:R-:W-:Y:S01]  /*3770*/  LOP3.LUT R207, R3.reuse, 0x1e8, RZ, 0xfc, !PT ;  /* 0x000001e803cf7812 */ /* 0x044fe200078efcff */
[----:B------:R-:W-:Y:S01]  /*3780*/  IMAD.MOV R5, RZ, RZ, -R5 ;  /* 0x000000ffff057224 */ /* 0x000fe200078e0a05 */
[C---:B------:R-:W-:Y:S01]  /*3790*/  LOP3.LUT R206, R3.reuse, 0x1ea, RZ, 0xfc, !PT ;  /* 0x000001ea03ce7812 */ /* 0x040fe200078efcff */
[----:B------:R-:W-:Y:S01]  /*37a0*/  IMAD.HI.U32 R7, R2, R243, RZ ;  /* 0x000000f302077227 */ /* 0x000fe200078e00ff */
[----:B------:R-:W-:Y:S02]  /*37b0*/  IABS R180, R207 ;  /* 0x000000cf00b47213 */ /* 0x000fe40000000000 */
[----:B------:R-:W-:Y:S01]  /*37c0*/  IABS R181, R206 ;  /* 0x000000ce00b57213 */ /* 0x000fe20000000000 */
[----:B------:R-:W-:Y:S01]  /*37d0*/  IMAD R241, R0, R5, R241 ;  /* 0x0000000500f17224 */ /* 0x000fe200078e02f1 */
[----:B------:R-:W-:Y:S01]  /*37e0*/  LOP3.LUT R205, R3, 0x1ec, RZ, 0xfc, !PT ;  /* 0x000001ec03cd7812 */ /* 0x000fe200078efcff */
[--C-:B------:R-:W-:Y:S01]  /*37f0*/  @!P3 IMAD.IADD R239, R239, 0x1, -R0.reuse ;  /* 0x00000001efefb824 */ /* 0x100fe200078e0a00 */
[----:B------:R-:W-:Y:S01]  /*3800*/  @!P6 IADD3 R238, R238, -R0, RZ ;  /* 0x80000000eeeee210 */ /* 0x000fe20007ffe0ff */
[----:B------:R-:W-:Y:S01]  /*3810*/  @!P5 IMAD.IADD R240, R240, 0x1, -R0 ;  /* 0x00000001f0f0d824 */ /* 0x000fe200078e0a00 */
[----:B------:R-:W-:Y:S01]  /*3820*/  ISETP.GT.U32.AND P6, PT, R0, R241, PT ;  /* 0x000000f10000720c */ /* 0x000fe20003fc4070 */
[----:B------:R-:W-:Y:S01]  /*3830*/  IMAD.HI.U32 R5, R2, R9, RZ ;  /* 0x0000000902057227 */ /* 0x000fe200078e00ff */
[----:B------:R-:W-:-:S02]  /*3840*/  ISETP.GT.U32.AND P5, PT, R0, R239, PT ;  /* 0x000000ef0000720c */ /* 0x000fc40003fa4070 */
[----:B------:R-:W-:Y:S01]  /*3850*/  ISETP.GE.AND P3, PT, R12, RZ, PT ;  /* 0x000000ff0c00720c */ /* 0x000fe20003f66270 */
[----:B------:R-:W-:Y:S01]  /*3860*/  IMAD.MOV R5, RZ, RZ, -R5 ;  /* 0x000000ffff057224 */ /* 0x000fe200078e0a05 */
[C---:B------:R-:W-:Y:S01]  /*3870*/  LOP3.LUT R12, R3.reuse, 0x80, RZ, 0xfc, !PT ;  /* 0x00000080030c7812 */ /* 0x040fe200078efcff */
[----:B------:R-:W-:Y:S01]  /*3880*/  IMAD.MOV R7, RZ, RZ, -R7 ;  /* 0x000000ffff077224 */ /* 0x000fe200078e0a07 */
[C---:B------:R-:W-:Y:S01]  /*3890*/  LOP3.LUT R192, R3.reuse, 0x1e6, RZ, 0xfc, !PT ;  /* 0x000001e603c07812 */ /* 0x040fe200078efcff */
[C---:B------:R-:W-:Y:S01]  /*38a0*/  IMAD R242, R0.reuse, R5, R9 ;  /* 0x0000000500f27224 */ /* 0x040fe200078e0209 */
[----:B------:R-:W-:Y:S01]  /*38b0*/  LOP3.LUT R9, R3, 0x72, RZ, 0xfc, !PT ;  /* 0x0000007203097812 */ /* 0x000fe200078efcff */
[C---:B------:R-:W-:Y:S01]  /*38c0*/  IMAD R243, R0.reuse, R7, R243 ;  /* 0x0000000700f37224 */ /* 0x040fe200078e02f3 */
[----:B------:R-:W-:Y:S01]  /*38d0*/  IABS R179, R192 ;  /* 0x000000c000b37213 */ /* 0x000fe20000000000 */
[--C-:B------:R-:W-:Y:S01]  /*38e0*/  @!P6 IMAD.IADD R241, R241, 0x1, -R0.reuse ;  /* 0x00000001f1f1e824 */ /* 0x100fe200078e0a00 */
[C---:B------:R-:W-:Y:S01]  /*38f0*/  ISETP.GT.U32.AND P6, PT, R0.reuse, R240, PT ;  /* 0x000000f00000720c */ /* 0x040fe20003fc4070 */
[----:B------:R-:W-:Y:S01]  /*3900*/  @!P5 IMAD.IADD R239, R239, 0x1, -R0 ;  /* 0x00000001efefd824 */ /* 0x000fe200078e0a00 */
[----:B------:R-:W-:Y:S01]  /*3910*/  ISETP.GT.U32.AND P5, PT, R0, R242, PT ;  /* 0x000000f20000720c */ /* 0x000fe20003fa4070 */
[----:B------:R-:W-:Y:S01]  /*3920*/  IMAD.HI.U32 R7, R2, R245, RZ ;  /* 0x000000f502077227 */ /* 0x000fe200078e00ff */
[----:B------:R-:W-:-:S02]  /*3930*/  IABS R186, R204 ;  /* 0x000000cc00ba7213 */ /* 0x000fc40000000000 */
[C---:B------:R-:W-:Y:S01]  /*3940*/  LOP3.LUT R199, R3.reuse, 0x1f8, RZ, 0xfc, !PT ;  /* 0x000001f803c77812 */ /* 0x040fe200078efcff */
[----:B------:R-:W-:Y:S01]  /*3950*/  VIADD R13, R4, 0x6e ;  /* 0x0000006e040d7836 */ /* 0x000fe20000000000 */
[C---:B------:R-:W-:Y:S01]  /*3960*/  LOP3.LUT R203, R3.reuse, 0x1f0, RZ, 0xfc, !PT ;  /* 0x000001f003cb7812 */ /* 0x040fe200078efcff */
[----:B------:R-:W-:Y:S01]  /*3970*/  IMAD.MOV R7, RZ, RZ, -R7 ;  /* 0x000000ffff077224 */ /* 0x000fe200078e0a07 */
[----:B------:R-:W-:Y:S01]  /*3980*/  LOP3.LUT R202, R3, 0x1f2, RZ, 0xfc, !PT ;  /* 0x000001f203ca7812 */ /* 0x000fe200078efcff */
[----:B------:R-:W-:Y:S01]  /*3990*/  @!P1 IMAD.MOV R237, RZ, RZ, -R237 ;  /* 0x000000ffffed9224 */ /* 0x000fe200078e0aed */
[----:B------:R-:W-:Y:S01]  /*39a0*/  ISETP.GT.U32.AND P1, PT, R0, R241, PT ;  /* 0x000000f10000720c */ /* 0x000fe20003f24070 */
[--C-:B------:R-:W-:Y:S01]  /*39b0*/  @!P6 IMAD.IADD R240, R240, 0x1, -R0.reuse ;  /* 0x00000001f0f0e824 */ /* 0x100fe200078e0a00 */
[----:B------:R-:W-:Y:S01]  /*39c0*/  IABS R11, R13 ;  /* 0x0000000d000b7213 */ /* 0x000fe20000000000 */
[C---:B------:R-:W-:Y:S01]  /*39d0*/  IMAD R245, R0.reuse, R7, R245 ;  /* 0x0000000700f57224 */ /* 0x040fe200078e02f5 */
[----:B------:R-:W-:Y:S01]  /*39e0*/  ISETP.GT.U32.AND P6, PT, R0, R243, PT ;  /* 0x000000f30000720c */ /* 0x000fe20003fc4070 */
[----:B------:R-:W-:Y:S01]  /*39f0*/  @!P5 IMAD.IADD R242, R242, 0x1, -R0 ;  /* 0x00000001f2f2d824 */ /* 0x000fe200078e0a00 */
[----:B------:R-:W-:Y:S01]  /*3a00*/  IABS R187, R203 ;  /* 0x000000cb00bb7213 */ /* 0x000fe20000000000 */
[----:B------:R-:W-:Y:S01]  /*3a10*/  @!P2 IMAD.MOV R238, RZ, RZ, -R238 ;  /* 0x000000ffffeea224 */ /* 0x000fe200078e0aee */
[----:B------:R-:W-:Y:S01]  /*3a20*/  ISETP.GE.AND P2, PT, R8, RZ, PT ;  /* 0x000000ff0800720c */ /* 0x000fe20003f46270 */
[----:B------:R-:W-:Y:S01]  /*3a30*/  @!P0 IMAD.MOV R239, RZ, RZ, -R239 ;  /* 0x000000ffffef8224 */ /* 0x000fe200078e0aef */
[C---:B------:R-:W-:Y:S01]  /*3a40*/  ISETP.GT.U32.AND P0, PT, R0.reuse, R242, PT ;  /* 0x000000f20000720c */ /* 0x040fe20003f04070 */
[----:B------:R-:W-:Y:S01]  /*3a50*/  @!P4 IMAD.MOV R240, RZ, RZ, -R240 ;  /* 0x000000fffff0c224 */ /* 0x000fe200078e0af0 */
[----:B------:R-:W-:Y:S01]  /*3a60*/  ISETP.GT.U32.AND P4, PT, R0, R245, PT ;  /* 0x000000f50000720c */ /* 0x000fe20003f84070 */
[----:B------:R-:W-:Y:S01]  /*3a70*/  IMAD.HI.U32 R5, R2, R11, RZ ;  /* 0x0000000b02057227 */ /* 0x000fe200078e00ff */
[----:B------:R-:W-:-:S02]  /*3a80*/  IABS R8, R9 ;  /* 0x0000000900087213 */ /* 0x000fc40000000000 */
[C---:B------:R-:W-:Y:S01]  /*3a90*/  LOP3.LUT R200, R3.reuse, 0x1f6, RZ, 0xfc, !PT ;  /* 0x000001f603c87812 */ /* 0x040fe200078efcff */
[----:B------:R-:W-:Y:S01]  /*3aa0*/  IMAD.MOV R5, RZ, RZ, -R5 ;  /* 0x000000ffff057224 */ /* 0x000fe200078e0a05 */
[----:B------:R-:W-:Y:S01]  /*3ab0*/  IABS R185, R202 ;  /* 0x000000ca00b97213 */ /* 0x000fe20000000000 */
[----:B------:R-:W-:Y:S01]  /*3ac0*/  IMAD.MOV.U32 R7, RZ, RZ, R8 ;  /* 0x000000ffff077224 */ /* 0x000fe200078e0008 */
[----:B------:R-:W-:Y:S01]  /*3ad0*/  LOP3.LUT R8, R3, 0x7a, RZ, 0xfc, !PT ;  /* 0x0000007a03087812 */ /* 0x000fe200078efcff */
[--C-:B------:R-:W-:Y:S01]  /*3ae0*/  @!P1 IMAD.IADD R241, R241, 0x1, -R0.reuse ;  /* 0x00000001f1f19824 */ /* 0x100fe200078e0a00 */
[----:B------:R-:W-:Y:S01]  /*3af0*/  ISETP.GE.AND P1, PT, R10, RZ, PT ;  /* 0x000000ff0a00720c */ /* 0x000fe20003f26270 */
[----:B------:R-:W-:Y:S01]  /*3b00*/  IMAD R244, R0, R5, R11 ;  /* 0x0000000500f47224 */ /* 0x000fe200078e020b */
[----:B------:R-:W-:Y:S01]  /*3b10*/  LOP3.LUT R10, R3, 0x74, RZ, 0xfc, !PT ;  /* 0x00000074030a7812 */ /* 0x000fe200078efcff */
[----:B------:R-:W-:Y:S01]  /*3b20*/  @!P6 IMAD.IADD R243, R243, 0x1, -R0 ;  /* 0x00000001f3f3e824 */ /* 0x000fe200078e0a00 */
[----:B------:R-:W-:Y:S01]  /*3b30*/  IABS R11, R8 ;  /* 0x00000008000b7213 */ /* 0x000fe20000000000 */
[----:B------:R-:W-:Y:S01]  /*3b40*/  IMAD.HI.U32 R5, R2, R7, RZ ;  /* 0x0000000702057227 */ /* 0x000fe200078e00ff */
[----:B------:R-:W-:-:S02]  /*3b50*/  IABS R247, R10 ;  /* 0x0000000a00f77213 */ /* 0x000fc40000000000 */
[----:B------:R-:W-:Y:S01]  /*3b60*/  ISETP.GT.U32.AND P6, PT, R0, R243, PT ;  /* 0x000000f30000720c */ /* 0x000fe20003fc4070 */
[--C-:B------:R-:W-:Y:S01]  /*3b70*/  @!P0 IMAD.IADD R242, R242, 0x1, -R0.reuse ;  /* 0x00000001f2f28824 */ /* 0x100fe200078e0a00 */
[----:B------:R-:W-:Y:S01]  /*3b80*/  ISETP.GT.U32.AND P5, PT, R0, R244, PT ;  /* 0x000000f40000720c */ /* 0x000fe20003fa4070 */
[----:B------:R-:W-:Y:S01]  /*3b90*/  @!P4 IMAD.IADD R245, R245, 0x1, -R0 ;  /* 0x00000001f5f5c824 */ /* 0x000fe200078e0a00 */
[----:B------:R-:W-:Y:S01]  /*3ba0*/  ISETP.GE.AND P4, PT, R9, RZ, PT ;  /* 0x000000ff0900720c */ /* 0x000fe20003f86270 */
[----:B------:R-:W-:Y:S01]  /*3bb0*/  IMAD.MOV R5, RZ, RZ, -R5 ;  /* 0x000000ffff057224 */ /* 0x000fe200078e0a05 */
[----:B------:R-:W-:Y:S01]  /*3bc0*/  ISETP.GE.AND P0, PT, R14, RZ, PT ;  /* 0x000000ff0e00720c */ /* 0x000fe20003f06270 */
[----:B------:R-:W-:Y:S01]  /*3bd0*/  @!P2 IMAD.MOV R242, RZ, RZ, -R242 ;  /* 0x000000fffff2a224 */ /* 0x000fe200078e0af2 */
[C---:B------:R-:W-:Y:S01]  /*3be0*/  ISETP.GT.U32.AND P2, PT, R0.reuse, R245, PT ;  /* 0x000000f50000720c */ /* 0x040fe20003f44070 */
[----:B------:R-:W-:Y:S01]  /*3bf0*/  IMAD R246, R0, R5, R7 ;  /* 0x0000000500f67224 */ /* 0x000fe200078e0207 */
[C---:B------:R-:W-:Y:S01]  /*3c00*/  LOP3.LUT R7, R3.reuse, 0x78, RZ, 0xfc, !PT ;  /* 0x0000007803077812 */ /* 0x040fe200078efcff */
[----:B------:R-:W-:Y:S01]  /*3c10*/  IMAD.HI.U32 R5, R2, R247, RZ ;  /* 0x000000f702057227 */ /* 0x000fe200078e00ff */
[----:B------:R-:W-:-:S02]  /*3c20*/  LOP3.LUT R14, R3, 0x84, RZ, 0xfc, !PT ;  /* 0x00000084030e7812 */ /* 0x000fc400078efcff */
[----:B------:R-:W-:Y:S01]  /*3c30*/  IABS R249, R7 ;  /* 0x0000000700f97213 */ /* 0x000fe20000000000 */
[----:B------:R-:W-:Y:S01]  /*3c40*/  IMAD.MOV R5, RZ, RZ, -R5 ;  /* 0x000000ffff057224 */ /* 0x000fe200078e0a05 */
[----:B------:R-:W-:Y:S01]  /*3c50*/  LOP3.LUT R201, R3, 0x1f4, RZ, 0xfc, !PT ;  /* 0x000001f403c97812 */ /* 0x000fe200078efcff */
[--C-:B------:R-:W-:Y:S01]  /*3c60*/  @!P6 IMAD.IADD R243, R243, 0x1, -R0.reuse ;  /* 0x00000001f3f3e824 */ /* 0x100fe200078e0a00 */
[C---:B------:R-:W-:Y:S01]  /*3c70*/  ISETP.GT.U32.AND P6, PT, R0.reuse, R246, PT ;  /* 0x000000f60000720c */ /* 0x040fe20003fc4070 */
[----:B------:R-:W-:Y:S01]  /*3c80*/  IMAD R247, R0, R5, R247 ;  /* 0x0000000500f77224 */ /* 0x000fe200078e02f7 */
[C---:B------:R-:W-:Y:S01]  /*3c90*/  LOP3.LUT R5, R3.reuse, 0x76, RZ, 0xfc, !PT ;  /* 0x0000007603057812 */ /* 0x040fe200078efcff */
[--C-:B------:R-:W-:Y:S01]  /*3ca0*/  @!P5 IMAD.IADD R244, R244, 0x1, -R0.reuse ;  /* 0x00000001f4f4d824 */ /* 0x100fe200078e0a00 */
[----:B------:R-:W-:Y:S01]  /*3cb0*/  LOP3.LUT R174, R3, 0x1fa, RZ, 0xfc, !PT ;  /* 0x000001fa03ae7812 */ /* 0x000fe200078efcff */
[--C-:B------:R-:W-:Y:S01]  /*3cc0*/  @!P2 IMAD.IADD R245, R245, 0x1, -R0.reuse ;  /* 0x00000001f5f5a824 */ /* 0x100fe200078e0a00 */
[C---:B------:R-:W-:Y:S01]  /*3cd0*/  ISETP.GT.U32.AND P2, PT, R0.reuse, R247, PT ;  /* 0x000000f70000720c */ /* 0x040fe20003f44070 */
[----:B------:R-:W-:Y:S01]  /*3ce0*/  @!P3 IMAD.MOV R241, RZ, RZ, -R241 ;  /* 0x000000fffff1b224 */ /* 0x000fe200078e0af1 */
[----:B------:R-:W-:Y:S01]  /*3cf0*/  ISETP.GT.U32.AND P5, PT, R0, R244, PT ;  /* 0x000000f40000720c */ /* 0x000fe20003fa4070 */
[----:B------:R-:W-:Y:S01]  /*3d00*/  @!P1 IMAD.MOV R243, RZ, RZ, -R243 ;  /* 0x000000fffff39224 */ /* 0x000fe200078e0af3 */
[----:B------:R-:W-:Y:S01]  /*3d10*/  ISETP.GE.AND P3, PT, R13, RZ, PT ;  /* 0x000000ff0d00720c */ /* 0x000fe20003f66270 */
[----:B------:R-:W-:Y:S01]  /*3d20*/  @!P0 IMAD.MOV R245, RZ, RZ, -R245 ;  /* 0x000000fffff58224 */ /* 0x000fe200078e0af5 */
[----:B------:R-:W-:Y:S01]  /*3d30*/  IABS R9, R5 ;  /* 0x0000000500097213 */ /* 0x000fe20000000000 */
[----:B------:R-:W-:Y:S01]  /*3d40*/  @!P6 IMAD.IADD R246, R246, 0x1, -R0 ;  /* 0x00000001f6f6e824 */ /* 0x000fe200078e0a00 */
[----:B------:R-:W-:Y:S01]  /*3d50*/  ISETP.GE.AND P1, PT, R5, RZ, PT ;  /* 0x000000ff0500720c */ /* 0x000fe20003f26270 */
[----:B------:R-:W-:Y:S01]  /*3d60*/  IMAD.HI.U32 R182, R2, R181, RZ ;  /* 0x000000b502b67227 */ /* 0x000fe200078e00ff */
[----:B------:R-:W-:-:S02]  /*3d70*/  ISETP.GE.AND P0, PT, R8, RZ, PT ;  /* 0x000000ff0800720c */ /* 0x000fc40003f06270 */
[----:B------:R-:W-:Y:S01]  /*3d80*/  ISETP.GT.U32.AND P6, PT, R0, R246, PT ;  /* 0x000000f60000720c */ /* 0x000fe20003fc4070 */
[--C-:B------:R-:W-:Y:S01]  /*3d90*/  @!P2 IMAD.IADD R247, R247, 0x1, -R0.reuse ;  /* 0x00000001f7f7a824 */ /* 0x100fe200078e0a00 */
[C---:B------:R-:W-:Y:S01]  /*3da0*/  LOP3.LUT R6, R3.reuse, 0x1fc, RZ, 0xfc, !PT ;  /* 0x000001fc03067812 */ /* 0x040fe200078efcff */
[----:B------:R-:W-:Y:S01]  /*3db0*/  @!P5 IMAD.IADD R244, R244, 0x1, -R0 ;  /* 0x00000001f4f4d824 */ /* 0x000fe200078e0a00 */
[----:B------:R-:W-:Y:S01]  /*3dc0*/  ISETP.GE.AND P5, PT, R10, RZ, PT ;  /* 0x000000ff0a00720c */ /* 0x000fe20003fa6270 */
[----:B------:R-:W-:Y:S01]  /*3dd0*/  IMAD.HI.U32 R5, R2, R9, RZ ;  /* 0x0000000902057227 */ /* 0x000fe200078e00ff */
[----:B------:R-:W-:Y:S02]  /*3de0*/  ISETP.GT.U32.AND P2, PT, R0, R247, PT ;  /* 0x000000f70000720c */ /* 0x000fe40003f44070 */
[----:B------:R-:W-:Y:S01]  /*3df0*/  LOP3.LUT R10, R3, 0x7c, RZ, 0xfc, !PT ;  /* 0x0000007c030a7812 */ /* 0x000fe200078efcff */
[----:B------:R-:W-:Y:S01]  /*3e00*/  @!P3 IMAD.MOV R244, RZ, RZ, -R244 ;  /* 0x000000fffff4b224 */ /* 0x000fe200078e0af4 */
[----:B------:R-:W-:Y:S01]  /*3e10*/  ISETP.GE.AND P3, PT, R7, RZ, PT ;  /* 0x000000ff0700720c */ /* 0x000fe20003f66270 */
[----:B------:R-:W-:Y:S01]  /*3e20*/  IMAD.MOV R248, RZ, RZ, -R5 ;  /* 0x000000fffff87224 */ /* 0x000fe200078e0a05 */
[----:B------:R-:W-:Y:S01]  /*3e30*/  IABS R13, R10 ;  /* 0x0000000a000d7213 */ /* 0x000fe20000000000 */
[----:B------:R-:W-:-:S04]  /*3e40*/  IMAD.HI.U32 R7, R2, R11, RZ ;  /* 0x0000000b02077227 */ /* 0x000fc800078e00ff */
[----:B------:R-:W-:Y:S01]  /*3e50*/  @!P6 IMAD.IADD R246, R246, 0x1, -R0 ;  /* 0x00000001f6f6e824 */ /* 0x000fe200078e0a00 */
[----:B------:R-:W-:Y:S01]  /*3e60*/  ISETP.GE.AND P6, PT, R10, RZ, PT ;  /* 0x000000ff0a00720c */ /* 0x000fe20003fc6270 */
[C---:B------:R-:W-:Y:S01]  /*3e70*/  IMAD R248, R0.reuse, R248, R9 ;  /* 0x000000f800f87224 */ /* 0x040fe200078e0209 */
[----:B------:R-:W-:Y:S01]  /*3e80*/  IABS R9, R12 ;  /* 0x0000000c00097213 */ /* 0x000fe20000000000 */
[----:B------:R-:W-:Y:S02]  /*3e90*/  IMAD.MOV R7, RZ, RZ, -R7 ;  /* 0x000000ffff077224 */ /* 0x000fe400078e0a07 */
[----:B------:R-:W-:Y:S01]  /*3ea0*/  @!P4 IMAD.MOV R246, RZ, RZ, -R246 ;  /* 0x000000fffff6c224 */ /* 0x000fe200078e0af6 */
[C---:B------:R-:W-:Y:S01]  /*3eb0*/  ISETP.GT.U32.AND P4, PT, R0.reuse, R248, PT ;  /* 0x000000f80000720c */ /* 0x040fe20003f84070 */
[----:B------:R-:W-:Y:S02]  /*3ec0*/  @!P2 IMAD.IADD R247, R247, 0x1, -R0 ;  /* 0x00000001f7f7a824 */ /* 0x000fe400078e0a00 */
[----:B------:R-:W-:-:S02]  /*3ed0*/  IMAD R250, R0, R7, R11 ;  /* 0x0000000700fa7224 */ /* 0x000fc400078e020b */
[----:B------:R-:W-:Y:S02]  /*3ee0*/  @!P5 IMAD.MOV R247, RZ, RZ, -R247 ;  /* 0x000000fffff7d224 */ /* 0x000fe400078e0af7 */
[----:B------:R-:W-:Y:S01]  /*3ef0*/  IMAD.HI.U32 R5, R2, R249, RZ ;  /* 0x000000f902057227 */ /* 0x000fe200078e00ff */
[----:B------:R-:W-:-:S03]  /*3f00*/  ISETP.GT.U32.AND P5, PT, R0, R250, PT ;  /* 0x000000fa0000720c */ /* 0x000fc60003fa4070 */
[----:B------:R-:W-:Y:S02]  /*3f10*/  IMAD.MOV R8, RZ, RZ, -R5 ;  /* 0x000000ffff087224 */ /* 0x000fe400078e0a05 */
[--C-:B------:R-:W-:Y:S02]  /*3f20*/  @!P4 IMAD.IADD R248, R248, 0x1, -R0.reuse ;  /* 0x00000001f8f8c824 */ /* 0x100fe400078e0a00 */
[----:B------:R-:W-:Y:S01]  /*3f30*/  IMAD R249, R0, R8, R249 ;  /* 0x0000000800f97224 */ /* 0x000fe200078e02f9 */
[----:B------:R-:W-:Y:S01]  /*3f40*/  IABS R8, R14 ;  /* 0x0000000e00087213 */ /* 0x000fe20000000000 */
[----:B------:R-:W-:Y:S01]  /*3f50*/  IMAD.HI.U32 R5, R2, R13, RZ ;  /* 0x0000000d02057227 */ /* 0x000fe200078e00ff */
[C---:B------:R-:W-:Y:S02]  /*3f60*/  ISETP.GT.U32.AND P4, PT, R0.reuse, R248, PT ;  /* 0x000000f80000720c */ /* 0x040fe40003f84070 */
[----:B------:R-:W-:Y:S01]  /*3f70*/  ISETP.GT.U32.AND P2, PT, R0, R249, PT ;  /* 0x000000f90000720c */ /* 0x000fe20003f44070 */
[----:B------:R-:W-:-:S02]  /*3f80*/  @!P5 IMAD.IADD R250, R250, 0x1, -R0 ;  /* 0x00000001fafad824 */ /* 0x000fc400078e0a00 */
[----:B------:R-:W-:Y:S02]  /*3f90*/  IMAD.MOV R5, RZ, RZ, -R5 ;  /* 0x000000ffff057224 */ /* 0x000fe400078e0a05 */
[----:B------:R-:W-:Y:S01]  /*3fa0*/  IMAD.HI.U32 R7, R2, R9, RZ ;  /* 0x0000000902077227 */ /* 0x000fe200078e00ff */
[----:B------:R-:W-:-:S03]  /*3fb0*/  ISETP.GT.U32.AND P5, PT, R0, R250, PT ;  /* 0x000000fa0000720c */ /* 0x000fc60003fa4070 */
[----:B------:R-:W-:Y:S02]  /*3fc0*/  VIADD R10, R4, 0x7e ;  /* 0x0000007e040a7836 */ /* 0x000fe40000000000 */
[----:B------:R-:W-:Y:S01]  /*3fd0*/  IMAD R188, R0, R5, R13 ;  /* 0x0000000500bc7224 */ /* 0x000fe200078e020d */
[----:B------:R-:W-:Y:S01]  /*3fe0*/  LOP3.LUT R13, R3, 0x82, RZ, 0xfc, !PT ;  /* 0x00000082030d7812 */ /* 0x000fe200078efcff */
[----:B------:R-:W-:Y:S01]  /*3ff0*/  IMAD.MOV R7, RZ, RZ, -R7 ;  /* 0x000000ffff077224 */ /* 0x000fe200078e0a07 */
[----:B------:R-:W-:Y:S01]  /*4000*/  IABS R189, R10 ;  /* 0x0000000a00bd7213 */ /* 0x000fe20000000000 */
[--C-:B------:R-:W-:Y:S01]  /*4010*/  @!P4 IMAD.IADD R248, R248, 0x1, -R0.reuse ;  /* 0x00000001f8f8c824 */ /* 0x100fe200078e0a00 */
[C---:B------:R-:W-:Y:S01]  /*4020*/  ISETP.GT.U32.AND P4, PT, R0.reuse, R188, PT ;  /* 0x000000bc0000720c */ /* 0x040fe20003f84070 */
[----:B------:R-:W-:Y:S01]  /*4030*/  IMAD R190, R0, R7, R9 ;  /* 0x0000000700be7224 */ /* 0x000fe200078e0209 */
[----:B------:R-:W-:Y:S01]  /*4040*/  IABS R191, R13 ;  /* 0x0000000d00bf7213 */ /* 0x000fe20000000000 */
[----:B------:R-:W-:-:S02]  /*4050*/  @!P5 IMAD.IADD R250, R250, 0x1, -R0 ;  /* 0x00000001fafad824 */ /* 0x000fc400078e0a00 */
[----:B------:R-:W-:Y:S01]  /*4060*/  @!P2 IMAD.IADD R249, R249, 0x1, -R0 ;  /* 0x00000001f9f9a824 */ /* 0x000fe200078e0a00 */
[----:B------:R-:W-:Y:S01]  /*4070*/  ISETP.GT.U32.AND P5, PT, R0, R190, PT ;  /* 0x000000be0000720c */ /* 0x000fe20003fa4070 */
[----:B------:R-:W-:-:S03]  /*4080*/  IMAD.HI.U32 R5, R2, R189, RZ ;  /* 0x000000bd02057227 */ /* 0x000fc600078e00ff */
[C---:B------:R-:W-:Y:S01]  /*4090*/  ISETP.GT.U32.AND P2, PT, R0.reuse, R249, PT ;  /* 0x000000f90000720c */ /* 0x040fe20003f44070 */
[----:B------:R-:W-:Y:S02]  /*40a0*/  IMAD.MOV R5, RZ, RZ, -R5 ;  /* 0x000000ffff057224 */ /* 0x000fe400078e0a05 */
[----:B------:R-:W-:Y:S01]  /*40b0*/  IMAD.MOV.U32 R9, RZ, RZ, R8 ;  /* 0x000000ffff097224 */ /* 0x000fe200078e0008 */
[----:B------:R-:W-:Y:S01]  /*40c0*/  LOP3.LUT R8, R3, 0x86, RZ, 0xfc, !PT ;  /* 0x0000008603087812 */ /* 0x000fe200078efcff */
[----:B------:R-:W-:Y:S02]  /*40d0*/  IMAD R189, R0, R5, R189 ;  /* 0x0000000500bd7224 */ /* 0x000fe400078e02bd */
[----:B------:R-:W-:Y:S01]  /*40e0*/  @!P4 IMAD.IADD R188, R188, 0x1, -R0 ;  /* 0x00000001bcbcc824 */ /* 0x000fe200078e0a00 */
[----:B------:R-:W-:Y:S01]  /*40f0*/  IABS R11, R8 ;  /* 0x00000008000b7213 */ /* 0x000fe20000000000 */
[----:B------:R-:W-:Y:S01]  /*4100*/  IMAD.HI.U32 R5, R2, R191, RZ ;  /* 0x000000bf02057227 */ /* 0x000fe200078e00ff */
[----:B------:R-:W-:-:S02]  /*4110*/  ISETP.GE.AND P4, PT, R10, RZ, PT ;  /* 0x000000ff0a00720c */ /* 0x000fc40003f86270 */
[----:B------:R-:W-:Y:S01]  /*4120*/  LOP3.LUT R10, R3, 0x88, RZ, 0xfc, !PT ;  /* 0x00000088030a7812 */ /* 0x000fe200078efcff */
[----:B------:R-:W-:Y:S01]  /*4130*/  @!P1 IMAD.MOV R248, RZ, RZ, -R248 ;  /* 0x000000fffff89224 */ /* 0x000fe200078e0af8 */
[----:B------:R-:W-:Y:S01]  /*4140*/  ISETP.GT.U32.AND P1, PT, R0, R188, PT ;  /* 0x000000bc0000720c */ /* 0x000fe20003f24070 */
[--C-:B------:R-:W-:Y:S01]  /*4150*/  @!P5 IMAD.IADD R190, R190, 0x1, -R0.reuse ;  /* 0x00000001bebed824 */ /* 0x100fe200078e0a00 */
[----:B------:R-:W-:Y:S01]  /*4160*/  IABS R197, R10 ;  /* 0x0000000a00c57213 */ /* 0x000fe20000000000 */
[----:B------:R-:W-:Y:S02]  /*4170*/  IMAD.MOV R5, RZ, RZ, -R5 ;  /* 0x000000ffff057224 */ /* 0x000fe400078e0a05 */
[----:B------:R-:W-:Y:S01]  /*4180*/  @!P2 IMAD.IADD R249, R249, 0x1, -R0 ;  /* 0x00000001f9f9a824 */ /* 0x000fe200078e0a00 */
[C---:B------:R-:W-:Y:S01]  /*4190*/  ISETP.GT.U32.AND P5, PT, R0.reuse, R190, PT ;  /* 0x000000be0000720c */ /* 0x040fe20003fa4070 */
[C---:B------:R-:W-:Y:S01]  /*41a0*/  IMAD R191, R0.reuse, R5, R191 ;  /* 0x0000000500bf7224 */ /* 0x040fe200078e02bf */
[----:B------:R-:W-:Y:S01]  /*41b0*/  ISETP.GT.U32.AND P2, PT, R0, R189, PT ;  /* 0x000000bd0000720c */ /* 0x000fe20003f44070 */
[----:B------:R-:W-:-:S04]  /*41c0*/  IMAD.HI.U32 R7, R2, R9, RZ ;  /* 0x0000000902077227 */ /* 0x000fc800078e00ff */
[----:B------:R-:W-:-:S04]  /*41d0*/  IMAD.HI.U32 R5, R2, R11, RZ ;  /* 0x0000000b02057227 */ /* 0x000fc800078e00ff */
[----:B------:R-:W-:Y:S02]  /*41e0*/  IMAD.MOV R7, RZ, RZ, -R7 ;  /* 0x000000ffff077224 */ /* 0x000fe400078e0a07 */
[----:B------:R-:W-:Y:S02]  /*41f0*/  IMAD.MOV R5, RZ, RZ, -R5 ;  /* 0x000000ffff057224 */ /* 0x000fe400078e0a05 */
[----:B------:R-:W-:Y:S02]  /*4200*/  IMAD R196, R0, R7, R9 ;  /* 0x0000000700c47224 */ /* 0x000fe400078e0209 */
[----:B------:R-:W-:Y:S01]  /*4210*/  @!P1 IMAD.IADD R188, R188, 0x1, -R0 ;  /* 0x00000001bcbc9824 */ /* 0x000fe200078e0a00 */
[C---:B------:R-:W-:Y:S01]  /*4220*/  ISETP.GT.U32.AND P1, PT, R0.reuse, R191, PT ;  /* 0x000000bf0000720c */ /* 0x040fe20003f24070 */
[C---:B------:R-:W-:Y:S01]  /*4230*/  IMAD R198, R0.reuse, R5, R11 ;  /* 0x0000000500c67224 */ /* 0x040fe200078e020b */
[----:B------:R-:W-:Y:S01]  /*4240*/  LOP3.LUT R11, R3, 0x8a, RZ, 0xfc, !PT ;  /* 0x0000008a030b7812 */ /* 0x000fe200078efcff */
[----:B------:R-:W-:Y:S01]  /*4250*/  @!P6 IMAD.MOV R188, RZ, RZ, -R188 ;  /* 0x000000ffffbce224 */ /* 0x000fe200078e0abc */
[----:B------:R-:W-:Y:S01]  /*4260*/  ISETP.GT.U32.AND P6, PT, R0, R196, PT ;  /* 0x000000c40000720c */ /* 0x000fe20003fc4070 */
[--C-:B------:R-:W-:Y:S01]  /*4270*/  @!P5 IMAD.IADD R190, R190, 0x1, -R0.reuse ;  /* 0x00000001bebed824 */ /* 0x100fe200078e0a00 */
[----:B------:R-:W-:Y:S01]  /*4280*/  ISETP.GT.U32.AND P5, PT, R0, R198, PT ;  /* 0x000000c60000720c */ /* 0x000fe20003fa4070 */
[----:B------:R-:W-:Y:S01]  /*4290*/  @!P2 IMAD.IADD R189, R189, 0x1, -R0 ;  /* 0x00000001bdbda824 */ /* 0x000fe200078e0a00 */
[----:B------:R-:W-:Y:S01]  /*42a0*/  IABS R193, R11 ;  /* 0x0000000b00c17213 */ /* 0x000fe20000000000 */
[----:B------:R-:W-:Y:S01]  /*42b0*/  @!P3 IMAD.MOV R249, RZ, RZ, -R249 ;  /* 0x000000fffff9b224 */ /* 0x000fe200078e0af9 */
[----:B------:R-:W-:Y:S01]  /*42c0*/  ISETP.GE.AND P2, PT, R12, RZ, PT ;  /* 0x000000ff0c00720c */ /* 0x000fe20003f46270 */
[----:B------:R-:W-:Y:S01]  /*42d0*/  IMAD.HI.U32 R5, R2, R197, RZ ;  /* 0x000000c502057227 */ /* 0x000fe200078e00ff */
[----:B------:R-:W-:-:S03]  /*42e0*/  ISETP.GT.U32.AND P3, PT, R0, R189, PT ;  /* 0x000000bd0000720c */ /* 0x000fc60003f64070 */
[--C-:B------:R-:W-:Y:S01]  /*42f0*/  @!P1 IMAD.IADD R191, R191, 0x1, -R0.reuse ;  /* 0x00000001bfbf9824 */ /* 0x100fe200078e0a00 */
[----:B------:R-:W-:Y:S01]  /*4300*/  ISETP.GE.AND P1, PT, R8, RZ, PT ;  /* 0x000000ff0800720c */ /* 0x000fe20003f26270 */
[--C-:B------:R-:W-:Y:S01]  /*4310*/  @!P6 IMAD.IADD R196, R196, 0x1, -R0.reuse ;  /* 0x00000001c4c4e824 */ /* 0x100fe200078e0a00 */
[----:B------:R-:W-:Y:S01]  /*4320*/  LOP3.LUT R8, R3, 0x8c, RZ, 0xfc, !PT ;  /* 0x0000008c03087812 */ /* 0x000fe200078efcff */
[----:B------:R-:W-:Y:S01]  /*4330*/  @!P5 IMAD.IADD R198, R198, 0x1, -R0 ;  /* 0x00000001c6c6d824 */ /* 0x000fe200078e0a00 */
[----:B------:R-:W-:Y:S01]  /*4340*/  ISETP.GT.U32.AND P6, PT, R0, R191, PT ;  /* 0x000000bf0000720c */ /* 0x000fe20003fc4070 */
[----:B------:R-:W-:Y:S01]  /*4350*/  IMAD.MOV R7, RZ, RZ, -R5 ;  /* 0x000000ffff077224 */ /* 0x000fe200078e0a05 */
[----:B------:R-:W-:Y:S01]  /*4360*/  IABS R195, R8 ;  /* 0x0000000800c37213 */ /* 0x000fe20000000000 */
[----:B------:R-:W-:Y:S01]  /*4370*/  IMAD.HI.U32 R5, R2, R193, RZ ;  /* 0x000000c102057227 */ /* 0x000fe200078e00ff */
[----:B------:R-:W-:-:S03]  /*4380*/  ISETP.GT.U32.AND P5, PT, R0, R198, PT ;  /* 0x000000c60000720c */ /* 0x000fc60003fa4070 */
[--C-:B------:R-:W-:Y:S01]  /*4390*/  @!P3 IMAD.IADD R189, R189, 0x1, -R0.reuse ;  /* 0x00000001bdbdb824 */ /* 0x100fe200078e0a00 */
[----:B------:R-:W-:Y:S01]  /*43a0*/  ISETP.GE.AND P3, PT, R14, RZ, PT ;  /* 0x000000ff0e00720c */ /* 0x000fe20003f66270 */
[C---:B------:R-:W-:Y:S01]  /*43b0*/  IMAD R197, R0.reuse, R7, R197 ;  /* 0x0000000700c57224 */ /* 0x040fe200078e02c5 */
[----:B------:R-:W-:Y:S01]  /*43c0*/  LOP3.LUT R14, R3, 0x92, RZ, 0xfc, !PT ;  /* 0x00000092030e7812 */ /* 0x000fe200078efcff */
[----:B------:R-:W-:Y:S01]  /*43d0*/  @!P4 IMAD.MOV R189, RZ, RZ, -R189 ;  /* 0x000000ffffbdc224 */ /* 0x000fe200078e0abd */
[C---:B------:R-:W-:Y:S01]  /*43e0*/  ISETP.GT.U32.AND P4, PT, R0.reuse, R196, PT ;  /* 0x000000c40000720c */ /* 0x040fe20003f84070 */
[----:B------:R-:W-:Y:S02]  /*43f0*/  IMAD.MOV R5, RZ, RZ, -R5 ;  /* 0x000000ffff057224 */ /* 0x000fe400078e0a05 */
[----:B------:R-:W-:Y:S01]  /*4400*/  @!P6 IMAD.IADD R191, R191, 0x1, -R0 ;  /* 0x00000001bfbfe824 */ /* 0x000fe200078e0a00 */
[C---:B------:R-:W-:Y:S01]  /*4410*/  ISETP.GT.U32.AND P6, PT, R0.reuse, R197, PT ;  /* 0x000000c50000720c */ /* 0x040fe20003fc4070 */
[----:B------:R-:W-:-:S02]  /*4420*/  IMAD R193, R0, R5, R193 ;  /* 0x0000000500c17224 */ /* 0x000fc400078e02c1 */
[----:B------:R-:W-:Y:S02]  /*4430*/  VIADD R12, R4, 0x8e ;  /* 0x0000008e040c7836 */ /* 0x000fe40000000000 */
[----:B------:R-:W-:Y:S01]  /*4440*/  @!P5 IMAD.IADD R198, R198, 0x1, -R0 ;  /* 0x00000001c6c6d824 */ /* 0x000fe200078e0a00 */
[----:B------:R-:W-:Y:S01]  /*4450*/  ISETP.GT.U32.AND P5, PT, R0, R193, PT ;  /* 0x000000c10000720c */ /* 0x000fe20003fa4070 */
[----:B------:R-:W-:Y:S01]  /*4460*/  IMAD.HI.U32 R5, R2, R195, RZ ;  /* 0x000000c302057227 */ /* 0x000fe200078e00ff */
[----:B------:R-:W-:-:S03]  /*4470*/  IABS R9, R12 ;  /* 0x0000000c00097213 */ /* 0x000fc60000000000 */
[----:B------:R-:W-:Y:S01]  /*4480*/  @!P4 IMAD.IADD R196, R196, 0x1, -R0 ;  /* 0x00000001c4c4c824 */ /* 0x000fe200078e0a00 */
[----:B------:R-:W-:Y:S01]  /*4490*/  ISETP.GE.AND P4, PT, R10, RZ, PT ;  /* 0x000000ff0a00720c */ /* 0x000fe20003f86270 */
[----:B------:R-:W-:Y:S01]  /*44a0*/  IMAD.MOV R5, RZ, RZ, -R5 ;  /* 0x000000ffff057224 */ /* 0x000fe200078e0a05 */
[----:B------:R-:W-:Y:S01]  /*44b0*/  LOP3.LUT R10, R3, 0x90, RZ, 0xfc, !PT ;  /* 0x00000090030a7812 */ /* 0x000fe200078efcff */
[----:B------:R-:W-:-:S04]  /*44c0*/  IMAD.HI.U32 R7, R2, R9, RZ ;  /* 0x0000000902077227 */ /* 0x000fc800078e00ff */
[--C-:B------:R-:W-:Y:S01]  /*44d0*/  @!P6 IMAD.IADD R197, R197, 0x1, -R0.reuse ;  /* 0x00000001c5c5e824 */ /* 0x100fe200078e0a00 */
[----:B------:R-:W-:Y:S01]  /*44e0*/  ISETP.GE.AND P6, PT, R11, RZ, PT ;  /* 0x000000ff0b00720c */ /* 0x000fe20003fc6270 */
[C---:B------:R-:W-:Y:S01]  /*44f0*/  IMAD R195, R0.reuse, R5, R195 ;  /* 0x0000000500c37224 */ /* 0x040fe200078e02c3 */
[----:B------:R-:W-:Y:S01]  /*4500*/  IABS R5, R10 ;  /* 0x0000000a00057213 */ /* 0x000fe20000000000 */
[----:B------:R-:W-:Y:S01]  /*4510*/  IMAD.MOV R7, RZ, RZ, -R7 ;  /* 0x000000ffff077224 */ /* 0x000fe200078e0a07 */
[----:B------:R-:W-:Y:S01]  /*4520*/  IABS R11, R14 ;  /* 0x0000000e000b7213 */ /* 0x000fe20000000000 */
[----:B------:R-:W-:Y:S01]  /*4530*/  @!P5 IMAD.IADD R193, R193, 0x1, -R0 ;  /* 0x00000001c1c1d824 */ /* 0x000fe200078e0a00 */
[C---:B------:R-:W-:Y:S01]  /*4540*/  ISETP.GT.U32.AND P5, PT, R0.reuse, R197, PT ;  /* 0x000000c50000720c */ /* 0x040fe20003fa4070 */
[----:B------:R-:W-:Y:S02]  /*4550*/  IMAD R194, R0, R7, R9 ;  /* 0x0000000700c27224 */ /* 0x000fe400078e0209 */
[----:B------:R-:W-:-:S02]  /*4560*/  IMAD.MOV.U32 R9, RZ, RZ, R5 ;  /* 0x000000ffff097224 */ /* 0x000fc400078e0005 */
[----:B------:R-:W-:Y:S01]  /*4570*/  @!P2 IMAD.MOV R190, RZ, RZ, -R190 ;  /* 0x000000ffffbea224 */ /* 0x000fe200078e0abe */
[----:B------:R-:W-:Y:S01]  /*4580*/  ISETP.GT.U32.AND P2, PT, R0, R193, PT ;  /* 0x000000c10000720c */ /* 0x000fe20003f44070 */
[----:B------:R-:W-:-:S04]  /*4590*/  IMAD.HI.U32 R5, R2, R9, RZ ;  /* 0x0000000902057227 */ /* 0x000fc800078e00ff */
[----:B------:R-:W-:Y:S01]  /*45a0*/  @!P3 IMAD.MOV R196, RZ, RZ, -R196 ;  /* 0x000000ffffc4b224 */ /* 0x000fe200078e0ac4 */
[----:B------:R-:W-:Y:S01]  /*45b0*/  ISETP.GT.U32.AND P3, PT, R0, R194, PT ;  /* 0x000000c20000720c */ /* 0x000fe20003f64070 */
[----:B------:R-:W-:-:S04]  /*45c0*/  IMAD.HI.U32 R7, R2, R11, RZ ;  /* 0x0000000b02077227 */ /* 0x000fc800078e00ff */
[----:B------:R-:W-:Y:S02]  /*45d0*/  IMAD.MOV R5, RZ, RZ, -R5 ;  /* 0x000000ffff057224 */ /* 0x000fe400078e0a05 */
[----:B------:R-:W-:Y:S01]  /*45e0*/  @!P1 IMAD.MOV R198, RZ, RZ, -R198 ;  /* 0x000000ffffc69224 */ /* 0x000fe200078e0ac6 */
[----:B------:R-:W-:Y:S01]  /*45f0*/  ISETP.GE.AND P1, PT, R8, RZ, PT ;  /* 0x000000ff0800720c */ /* 0x000fe20003f26270 */
[----:B------:R-:W-:Y:S02]  /*4600*/  IMAD.MOV R8, RZ, RZ, -R7 ;  /* 0x000000ffff087224 */ /* 0x000fe400078e0a07 */
[----:B------:R-:W-:Y:S01]  /*4610*/  @!P5 IMAD.IADD R197, R197, 0x1, -R0 ;  /* 0x00000001c5c5d824 */ /* 0x000fe200078e0a00 */
[----:B------:R-:W-:Y:S01]  /*4620*/  ISETP.GE.AND P5, PT, R12, RZ, PT ;  /* 0x000000ff0c00720c */ /* 0x000fe20003fa6270 */
[----:B------:R-:W-:Y:S01]  /*4630*/  IMAD R7, R0, R5, R9 ;  /* 0x0000000500077224 */ /* 0x000fe200078e0209 */
[----:B------:R-:W-:Y:S01]  /*4640*/  @!P3 IADD3 R194, R194, -R0, RZ ;  /* 0x80000000c2c2b210 */ /* 0x000fe20007ffe0ff */
[----:B------:R-:W-:Y:S01]  /*4650*/  @!P0 IMAD.MOV R250, RZ, RZ, -R250 ;  /* 0x000000fffffa8224 */ /* 0x000fe200078e0afa */
[----:B------:R-:W-:Y:S01]  /*4660*/  ISETP.GE.AND P0, PT, R13, RZ, PT ;  /* 0x000000ff0d00720c */ /* 0x000fe20003f06270 */
[----:B------:R-:W-:Y:S01]  /*4670*/  @!P2 IMAD.IADD R193, R193, 0x1, -R0 ;  /* 0x00000001c1c1a824 */ /* 0x000fe200078e0a00 */
[C---:B------:R-:W-:Y:S01]  /*4680*/  ISETP.GT.U32.AND P3, PT, R0.reuse, R194, PT ;  /* 0x000000c20000720c */ /* 0x040fe20003f64070 */
[C---:B------:R-:W-:Y:S01]  /*4690*/  IMAD R8, R0.reuse, R8, R11 ;  /* 0x0000000800087224 */ /* 0x040fe200078e020b */
[----:B------:R-:W-:Y:S01]  /*46a0*/  LOP3.LUT R9, R3, 0x94, RZ, 0xfc, !PT ;  /* 0x0000009403097812 */ /* 0x000fe200078efcff */
[----:B------:R-:W-:Y:S01]  /*46b0*/  @!P4 IMAD.MOV R197, RZ, RZ, -R197 ;  /* 0x000000ffffc5c224 */ /* 0x000fe200078e0ac5 */
[C---:B------:R-:W-:Y:S01]  /*46c0*/  ISETP.GT.U32.AND P4, PT, R0.reuse, R7, PT ;  /* 0x000000070000720c */ /* 0x040fe20003f84070 */
[----:B------:R-:W-:Y:S01]  /*46d0*/  @!P6 IMAD.MOV R193, RZ, RZ, -R193 ;  /* 0x000000ffffc1e224 */ /* 0x000fe200078e0ac1 */
[----:B------:R-:W-:Y:S01]  /*46e0*/  ISETP.GT.U32.AND P6, PT, R0, R8, PT ;  /* 0x000000080000720c */ /* 0x000fe20003fc4070 */
[----:B------:R-:W-:Y:S01]  /*46f0*/  IMAD.MOV R182, RZ, RZ, -R182 ;  /* 0x000000ffffb67224 */ /* 0x000fe200078e0ab6 */
[----:B------:R-:W-:-:S02]  /*4700*/  IABS R11, R9 ;  /* 0x00000009000b7213 */ /* 0x000fc40000000000 */
[----:B------:R-:W-:Y:S01]  /*4710*/  IABS R13, R15 ;  /* 0x0000000f000d7213 */ /* 0x000fe20000000000 */
[----:B------:R-:W-:Y:S01]  /*4720*/  @!P0 IMAD.MOV R191, RZ, RZ, -R191 ;  /* 0x000000ffffbf8224 */ /* 0x000fe200078e0abf */
[----:B------:R-:W-:Y:S01]  /*4730*/  ISETP.GT.U32.AND P0, PT, R0, R195, PT ;  /* 0x000000c30000720c */ /* 0x000fe20003f04070 */
[----:B------:R-:W-:Y:S01]  /*4740*/  IMAD.HI.U32 R5, R2, R11, RZ ;  /* 0x0000000b02057227 */ /* 0x000fe200078e00ff */
[----:B------:R-:W-:Y:S02]  /*4750*/  ISETP.GE.AND P2, PT, R10, RZ, PT ;  /* 0x000000ff0a00720c */ /* 0x000fe40003f46270 */
[----:B------:R-:W-:Y:S01]  /*4760*/  IABS R12, R16 ;  /* 0x00000010000c7213 */ /* 0x000fe20000000000 */
[--C-:B------:R-:W-:Y:S02]  /*4770*/  @!P4 IMAD.IADD R7, R7, 0x1, -R0.reuse ;  /* 0x000000010707c824 */ /* 0x100fe400078e0a00 */
[--C-:B------:R-:W-:Y:S02]  /*4780*/  @!P6 IMAD.IADD R8, R8, 0x1, -R0.reuse ;  /* 0x000000010808e824 */ /* 0x100fe400078e0a00 */
[----:B------:R-:W-:Y:S01]  /*4790*/  @!P3 IMAD.IADD R194, R194, 0x1, -R0 ;  /* 0x00000001c2c2b824 */ /* 0x000fe200078e0a00 */
[----:B------:R-:W-:Y:S01]  /*47a0*/  ISETP.GT.U32.AND P4, PT, R0, R7, PT ;  /* 0x000000070000720c */ /* 0x000fe20003f84070 */
[----:B------:R-:W-:Y:S01]  /*47b0*/  IMAD.MOV R5, RZ, RZ, -R5 ;  /* 0x000000ffff057224 */ /* 0x000fe200078e0a05 */
[----:B------:R-:W-:Y:S01]  /*47c0*/  ISETP.GE.AND P3, PT, R9, RZ, PT ;  /* 0x000000ff0900720c */ /* 0x000fe20003f66270 */
[----:B------:R-:W-:Y:S01]  /*47d0*/  IMAD.HI.U32 R9, R2, R13, RZ ;  /* 0x0000000d02097227 */ /* 0x000fe200078e00ff */
[----:B------:R-:W-:-:S03]  /*47e0*/  ISETP.GT.U32.AND P6, PT, R0, R8, PT ;  /* 0x000000080000720c */ /* 0x000fc60003fc4070 */
[--C-:B------:R-:W-:Y:S02]  /*47f0*/  @!P0 IMAD.IADD R195, R195, 0x1, -R0.reuse ;  /* 0x00000001c3c38824 */ /* 0x100fe400078e0a00 */
[----:B------:R-:W-:Y:S02]  /*4800*/  IMAD.MOV R10, RZ, RZ, -R9 ;  /* 0x000000ffff0a7224 */ /* 0x000fe400078e0a09 */
[C---:B------:R-:W-:Y:S01]  /*4810*/  IMAD R9, R0.reuse, R5, R11 ;  /* 0x0000000500097224 */ /* 0x040fe200078e020b */
[C---:B------:R-:W-:Y:S01]  /*4820*/  ISETP.GT.U32.AND P0, PT, R0.reuse, R195, PT ;  /* 0x000000c30000720c */ /* 0x040fe20003f04070 */
[C---:B------:R-:W-:Y:S01]  /*4830*/  IMAD R10, R0.reuse, R10, R13 ;  /* 0x0000000a000a7224 */ /* 0x040fe200078e020d */
[----:B------:R-:W-:Y:S01]  /*4840*/  IABS R13, R18 ;  /* 0x00000012000d7213 */ /* 0x000fe20000000000 */
[--C-:B------:R-:W-:Y:S01]  /*4850*/  @!P4 IMAD.IADD R7, R7, 0x1, -R0.reuse ;  /* 0x000000010707c824 */ /* 0x100fe200078e0a00 */
[----:B------:R-:W-:Y:S01]  /*4860*/  ISETP.GT.U32.AND P4, PT, R0, R9, PT ;  /* 0x000000090000720c */ /* 0x000fe20003f84070 */
[----:B------:R-:W-:Y:S01]  /*4870*/  @!P6 IMAD.IADD R8, R8, 0x1, -R0 ;  /* 0x000000010808e824 */ /* 0x000fe200078e0a00 */
[----:B------:R-:W-:Y:S01]  /*4880*/  ISETP.GT.U32.AND P6, PT, R0, R10, PT ;  /* 0x0000000a0000720c */ /* 0x000fe20003fc4070 */
[----:B------:R-:W-:-:S02]  /*4890*/  IMAD.MOV.U32 R11, RZ, RZ, R12 ;  /* 0x000000ffff0b7224 */ /* 0x000fc400078e000c */
[----:B------:R-:W-:Y:S01]  /*48a0*/  @!P5 IMAD.MOV R194, RZ, RZ, -R194 ;  /* 0x000000ffffc2d224 */ /* 0x000fe200078e0ac2 */
[----:B------:R-:W-:Y:S01]  /*48b0*/  ISETP.GE.AND P5, PT, R16, RZ, PT ;  /* 0x000000ff1000720c */ /* 0x000fe20003fa6270 */
[----:B------:R-:W-:-:S04]  /*48c0*/  IMAD.HI.U32 R5, R2, R11, RZ ;  /* 0x0000000b02057227 */ /* 0x000fc800078e00ff */
[--C-:B------:R-:W-:Y:S01]  /*48d0*/  @!P0 IMAD.IADD R195, R195, 0x1, -R0.reuse ;  /* 0x00000001c3c38824 */ /* 0x100fe200078e0a00 */
[----:B------:R-:W-:Y:S01]  /*48e0*/  ISETP.GE.AND P0, PT, R14, RZ, PT ;  /* 0x000000ff0e00720c */ /* 0x000fe20003f06270 */
[----:B------:R-:W-:Y:S02]  /*48f0*/  IMAD.MOV R5, RZ, RZ, -R5 ;  /* 0x000000ffff057224 */ /* 0x000fe400078e0a05 */
[--C-:B------:R-:W-:Y:S02]  /*4900*/  @!P4 IMAD.IADD R9, R9, 0x1, -R0.reuse ;  /* 0x000000010909c824 */ /* 0x100fe400078e0a00 */
[----:B------:R-:W-:Y:S01]  /*4910*/  @!P1 IMAD.MOV R195, RZ, RZ, -R195 ;  /* 0x000000ffffc39224 */ /* 0x000fe200078e0ac3 */
[----:B------:R-:W-:Y:S01]  /*4920*/  ISETP.GE.AND P1, PT, R15, RZ, PT ;  /* 0x000000ff0f00720c */ /* 0x000fe20003f26270 */
[----:B------:R-:W-:Y:S01]  /*4930*/  IMAD R11, R0, R5, R11 ;  /* 0x00000005000b7224 */ /* 0x000fe200078e020b */
[----:B------:R-:W-:Y:S01]  /*4940*/  IABS R15, R19 ;  /* 0x00000013000f7213 */ /* 0x000fe20000000000 */
[----:B------:R-:W-:Y:S01]  /*4950*/  @!P6 IMAD.IADD R10, R10, 0x1, -R0 ;  /* 0x000000010a0ae824 */ /* 0x000fe200078e0a00 */
[----:B------:R-:W-:Y:S01]  /*4960*/  ISETP.GT.U32.AND P6, PT, R0, R9, PT ;  /* 0x000000090000720c */ /* 0x000fe20003fc4070 */
[----:B------:R-:W-:Y:S01]  /*4970*/  IMAD.HI.U32 R5, R2, R13, RZ ;  /* 0x0000000d02057227 */ /* 0x000fe200078e00ff */
[----:B------:R-:W-:-:S03]  /*4980*/  ISETP.GT.U32.AND P4, PT, R0, R11, PT ;  /* 0x0000000b0000720c */ /* 0x000fc60003f84070 */
[----:B------:R-:W-:-:S04]  /*4990*/  IMAD.HI.U32 R12, R2, R15, RZ ;  /* 0x0000000f020c7227 */ /* 0x000fc800078e00ff */
[----:B------:R-:W-:Y:S02]  /*49a0*/  IMAD.MOV R5, RZ, RZ, -R5 ;  /* 0x000000ffff057224 */ /* 0x000fe400078e0a05 */
[----:B------:R-:W-:Y:S02]  /*49b0*/  IMAD.MOV R14, RZ, RZ, -R12 ;  /* 0x000000ffff0e7224 */ /* 0x000fe400078e0a0c */
[C---:B------:R-:W-:Y:S01]  /*49c0*/  IMAD R12, R0.reuse, R5, R13 ;  /* 0x00000005000c7224 */ /* 0x040fe200078e020d */
[----:B------:R-:W-:Y:S01]  /*49d0*/  IABS R5, R22 ;  /* 0x0000001600057213 */ /* 0x000fe20000000000 */
[C---:B------:R-:W-:Y:S02]  /*49e0*/  IMAD R13, R0.reuse, R14, R15 ;  /* 0x0000000e000d7224 */ /* 0x040fe400078e020f */
[----:B------:R-:W-:Y:S01]  /*49f0*/  @!P6 IMAD.IADD R9, R9, 0x1, -R0 ;  /* 0x000000010909e824 */ /* 0x000fe200078e0a00 */
[----:B------:R-:W-:Y:S01]  /*4a00*/  ISETP.GT.U32.AND P6, PT, R0, R12, PT ;  /* 0x0000000c0000720c */ /* 0x000fe20003fc4070 */
[----:B------:R-:W-:-:S02]  /*4a10*/  IMAD.MOV.U32 R15, RZ, RZ, R5 ;  /* 0x000000ffff0f7224 */ /* 0x000fc400078e0005 */
[----:B------:R-:W-:-:S04]  /*4a20*/  IMAD.HI.U32 R5, R2, R17, RZ ;  /* 0x0000001102057227 */ /* 0x000fc800078e00ff */
[----:B------:R-:W-:-:S04]  /*4a30*/  IMAD.HI.U32 R14, R2, R15, RZ ;  /* 0x0000000f020e7227 */ /* 0x000fc800078e00ff */
[----:B------:R-:W-:Y:S02]  /*4a40*/  IMAD.MOV R5, RZ, RZ, -R5 ;  /* 0x000000ffff057224 */ /* 0x000fe400078e0a05 */
[----:B------:R-:W-:Y:S02]  /*4a50*/  IMAD.MOV R16, RZ, RZ, -R14 ;  /* 0x000000ffff107224 */ /* 0x000fe400078e0a0e */
[C---:B------:R-:W-:Y:S01]  /*4a60*/  IMAD R14, R0.reuse, R5, R17 ;  /* 0x00000005000e7224 */ /* 0x040fe200078e0211 */
[----:B------:R-:W-:Y:S01]  /*4a70*/  IABS R17, R24 ;  /* 0x0000001800117213 */ /* 0x000fe20000000000 */
[----:B------:R-:W-:Y:S01]  /*4a80*/  @!P3 IMAD.MOV R9, RZ, RZ, -R9 ;  /* 0x000000ffff09b224 */ /* 0x000fe200078e0a09 */
[----:B------:R-:W-:Y:S01]  /*4a90*/  ISETP.GT.U32.AND P3, PT, R0, R13, PT ;  /* 0x0000000d0000720c */ /* 0x000fe20003f64070 */
[----:B------:R-:W-:Y:S01]  /*4aa0*/  @!P6 IMAD.IADD R12, R12, 0x1, -R0 ;  /* 0x000000010c0ce824 */ /* 0x000fe200078e0a00 */
[C---:B------:R-:W-:Y:S01]  /*4ab0*/  ISETP.GT.U32.AND P6, PT, R0.reuse, R14, PT ;  /* 0x0000000e0000720c */ /* 0x040fe20003fc4070 */
[----:B------:R-:W-:Y:S01]  /*4ac0*/  @!P2 IMAD.MOV R7, RZ, RZ, -R7 ;  /* 0x000000ffff07a224 */ /* 0x000fe200078e0a07 */
[----:B------:R-:W-:Y:S01]  /*4ad0*/  ISETP.GT.U32.AND P2, PT, R0, R10, PT ;  /* 0x0000000a0000720c */ /* 0x000fe20003f44070 */
[----:B------:R-:W-:-:S04]  /*4ae0*/  IMAD.HI.U32 R5, R2, R17, RZ ;  /* 0x0000001102057227 */ /* 0x000fc800078e00ff */
[C---:B------:R-:W-:Y:S02]  /*4af0*/  IMAD R15, R0.reuse, R16, R15 ;  /* 0x00000010000f7224 */ /* 0x040fe400078e020f */
[----:B------:R-:W-:Y:S02]  /*4b00*/  IMAD.MOV R5, RZ, RZ, -R5 ;  /* 0x000000ffff057224 */ /* 0x000fe400078e0a05 */
[--C-:B------:R-:W-:Y:S01]  /*4b10*/  @!P3 IMAD.IADD R13, R13, 0x1, -R0.reuse ;  /* 0x000000010d0db824 */ /* 0x100fe200078e0a00 */
[----:B------:R-:W-:Y:S01]  /*4b20*/  ISETP.GT.U32.AND P3, PT, R0, R12, PT ;  /* 0x0000000c0000720c */ /* 0x000fe20003f64070 */
[--C-:B------:R-:W-:Y:S02]  /*4b30*/  @!P6 IMAD.IADD R14, R14, 0x1, -R0.reuse ;  /* 0x000000010e0ee824 */ /* 0x100fe400078e0a00 */
[----:B------:R-:W-:Y:S02]  /*4b40*/  IMAD R16, R0, R5, R17 ;  /* 0x0000000500107224 */ /* 0x000fe400078e0211 */
[--C-:B------:R-:W-:Y:S01]  /*4b50*/  @!P2 IMAD.IADD R10, R10, 0x1, -R0.reuse ;  /* 0x000000010a0aa824 */ /* 0x100fe200078e0a00 */
[C---:B------:R-:W-:Y:S01]  /*4b60*/  ISETP.GT.U32.AND P6, PT, R0.reuse, R14, PT ;  /* 0x0000000e0000720c */ /* 0x040fe20003fc4070 */
[----:B------:R-:W-:Y:S01]  /*4b70*/  @!P4 IMAD.IADD R11, R11, 0x1, -R0 ;  /* 0x000000010b0bc824 */ /* 0x000fe200078e0a00 */
[----:B------:R-:W-:Y:S01]  /*4b80*/  ISETP.GE.AND P2, PT, R19, RZ, PT ;  /* 0x000000ff1300720c */ /* 0x000fe20003f46270 */
[----:B------:R-:W-:Y:S01]  /*4b90*/  @!P1 IMAD.MOV R10, RZ, RZ, -R10 ;  /* 0x000000ffff0a9224 */ /* 0x000fe200078e0a0a */
[C---:B------:R-:W-:Y:S01]  /*4ba0*/  ISETP.GT.U32.AND P1, PT, R0.reuse, R13, PT ;  /* 0x0000000d0000720c */ /* 0x040fe20003f24070 */
[----:B------:R-:W-:Y:S01]  /*4bb0*/  @!P0 IMAD.MOV R8, RZ, RZ, -R8 ;  /* 0x000000ffff088224 */ /* 0x000fe200078e0a08 */
[----:B------:R-:W-:Y:S01]  /*4bc0*/  ISETP.GT.U32.AND P4, PT, R0, R11, PT ;  /* 0x0000000b0000720c */ /* 0x000fe20003f84070 */
[----:B------:R-:W-:Y:S01]  /*4bd0*/  @!P3 IMAD.IADD R12, R12, 0x1, -R0 ;  /* 0x000000010c0cb824 */ /* 0x000fe200078e0a00 */
[----:B------:R-:W-:Y:S01]  /*4be0*/  ISETP.GT.U32.AND P3, PT, R0, R15, PT ;  /* 0x0000000f0000720c */ /* 0x000fe20003f64070 */
[----:B------:R-:W-:Y:S01]  /*4bf0*/  IMAD.HI.U32 R17, R2, R21, RZ ;  /* 0x0000001502117227 */ /* 0x000fe200078e00ff */
[----:B------:R-:W-:-:S02]  /*4c00*/  IABS R19, R25 ;  /* 0x0000001900137213 */ /* 0x000fc40000000000 */
[----:B------:R-:W-:Y:S01]  /*4c10*/  ISETP.GE.AND P0, PT, R18, RZ, PT ;  /* 0x000000ff1200720c */ /* 0x000fe20003f06270 */
[----:B------:R-:W-:Y:S01]  /*4c20*/  @!P6 IMAD.IADD R14, R14, 0x1, -R0 ;  /* 0x000000010e0ee824 */ /* 0x000fe200078e0a00 */
[----:B------:R-:W-:Y:S01]  /*4c30*/  ISETP.GT.U32.AND P6, PT, R0, R16, PT ;  /* 0x000000100000720c */ /* 0x000fe20003fc4070 */
[----:B------:R-:W-:-:S04]  /*4c40*/  IMAD.HI.U32 R5, R2, R19, RZ ;  /* 0x0000001302057227 */ /* 0x000fc800078e00ff */
[----:B------:R-:W-:-:S04]  /*4c50*/  IMAD.HI.U32 R18, R2, R23, RZ ;  /* 0x0000001702127227 */ /* 0x000fc800078e00ff */
[--C-:B------:R-:W-:Y:S01]  /*4c60*/  @!P3 IMAD.IADD R15, R15, 0x1, -R0.reuse ;  /* 0x000000010f0fb824 */ /* 0x100fe200078e0a00 */
[----:B------:R-:W-:Y:S01]  /*4c70*/  ISETP.GE.AND P3, PT, R24, RZ, PT ;  /* 0x000000ff1800720c */ /* 0x000fe20003f66270 */
[--C-:B------:R-:W-:Y:S01]  /*4c80*/  @!P1 IMAD.IADD R13, R13, 0x1, -R0.reuse ;  /* 0x000000010d0d9824 */ /* 0x100fe200078e0a00 */
[----:B------:R-:W-:Y:S01]  /*4c90*/  ISETP.GE.AND P1, PT, R22, RZ, PT ;  /* 0x000000ff1600720c */ /* 0x000fe20003f26270 */
[--C-:B------:R-:W-:Y:S01]  /*4ca0*/  @!P6 IMAD.IADD R16, R16, 0x1, -R0.reuse ;  /* 0x000000011010e824 */ /* 0x100fe200078e0a00 */
[----:B------:R-:W-:Y:S01]  /*4cb0*/  ISETP.GT.U32.AND P6, PT, R0, R15, PT ;  /* 0x0000000f0000720c */ /* 0x000fe20003fc4070 */
[----:B------:R-:W-:Y:S01]  /*4cc0*/  IMAD.MOV R5, RZ, RZ, -R5 ;  /* 0x000000ffff057224 */ /* 0x000fe200078e0a05 */
[----:B------:R-:W-:Y:S01]  /*4cd0*/  LOP3.LUT R24, R3, 0xaa, RZ, 0xfc, !PT ;  /* 0x000000aa03187812 */ /* 0x000fe200078efcff */
[----:B------:R-:W-:Y:S01]  /*4ce0*/  @!P4 IMAD.IADD R11, R11, 0x1, -R0 ;  /* 0x000000010b0bc824 */ /* 0x000fe200078e0a00 */
[----:B------:R-:W-:Y:S01]  /*4cf0*/  ISETP.GE.AND P4, PT, R20, RZ, PT ;  /* 0x000000ff1400720c */ /* 0x000fe20003f86270 */
[----:B------:R-:W-:-:S02]  /*4d00*/  IMAD.MOV R22, RZ, RZ, -R18 ;  /* 0x000000ffff167224 */ /* 0x000fc400078e0a12 */
[----:B------:R-:W-:Y:S02]  /*4d10*/  IMAD.MOV R20, RZ, RZ, -R17 ;  /* 0x000000ffff147224 */ /* 0x000fe400078e0a11 */
[C---:B------:R-:W-:Y:S02]  /*4d20*/  IMAD R17, R0.reuse, R5, R19 ;  /* 0x0000000500117224 */ /* 0x040fe400078e0213 */
[C---:B------:R-:W-:Y:S01]  /*4d30*/  IMAD R19, R0.reuse, R22, R23 ;  /* 0x0000001600137224 */ /* 0x040fe200078e0217 */
[----:B------:R-:W-:Y:S01]  /*4d40*/  LOP3.LUT R22, R3, 0xac, RZ, 0xfc, !PT ;  /* 0x000000ac03167812 */ /* 0x000fe200078efcff */
[C---:B------:R-:W-:Y:S01]  /*4d50*/  IMAD R18, R0.reuse, R20, R21 ;  /* 0x0000001400127224 */ /* 0x040fe200078e0215 */
[----:B------:R-:W-:Y:S01]  /*4d60*/  IABS R21, R24 ;  /* 0x0000001800157213 */ /* 0x000fe20000000000 */
[----:B------:R-:W-:Y:S01]  /*4d70*/  @!P5 IMAD.MOV R11, RZ, RZ, -R11 ;  /* 0x000000ffff0bd224 */ /* 0x000fe200078e0a0b */
[C---:B------:R-:W-:Y:S01]  /*4d80*/  ISETP.GT.U32.AND P5, PT, R0.reuse, R17, PT ;  /* 0x000000110000720c */ /* 0x040fe20003fa4070 */
[----:B------:R-:W-:Y:S01]  /*4d90*/  @!P0 IMAD.MOV R12, RZ, RZ, -R12 ;  /* 0x000000ffff0c8224 */ /* 0x000fe200078e0a0c */
[C---:B------:R-:W-:Y:S01]  /*4da0*/  ISETP.GT.U32.AND P0, PT, R0.reuse, R16, PT ;  /* 0x000000100000720c */ /* 0x040fe20003f04070 */
[----:B------:R-:W-:Y:S01]  /*4db0*/  @!P6 IMAD.IADD R15, R15, 0x1, -R0 ;  /* 0x000000010f0fe824 */ /* 0x000fe200078e0a00 */
[C---:B------:R-:W-:Y:S01]  /*4dc0*/  ISETP.GT.U32.AND P6, PT, R0.reuse, R19, PT ;  /* 0x000000130000720c */ /* 0x040fe20003fc4070 */
[----:B------:R-:W-:Y:S01]  /*4dd0*/  @!P2 IMAD.MOV R13, RZ, RZ, -R13 ;  /* 0x000000ffff0da224 */ /* 0x000fe200078e0a0d */
[----:B------:R-:W-:Y:S01]  /*4de0*/  ISETP.GT.U32.AND P2, PT, R0, R18, PT ;  /* 0x000000120000720c */ /* 0x000fe20003f44070 */
[----:B------:R-:W-:Y:S01]  /*4df0*/  IMAD.HI.U32 R5, R2, R21, RZ ;  /* 0x0000001502057227 */ /* 0x000fe200078e00ff */
[----:B------:R-:W-:-:S03]  /*4e00*/  IABS R23, R22 ;  /* 0x0000001600177213 */ /* 0x000fc60000000000 */
[----:B------:R-:W-:Y:S02]  /*4e10*/  IMAD.MOV R20, RZ, RZ, -R5 ;  /* 0x000000ffff147224 */ /* 0x000fe400078e0a05 */
[--C-:B------:R-:W-:Y:S01]  /*4e20*/  @!P5 IMAD.IADD R17, R17, 0x1, -R0.reuse ;  /* 0x000000011111d824 */ /* 0x100fe200078e0a00 */
[----:B------:R-:W-:Y:S01]  /*4e30*/  ISETP.GE.AND P5, PT, R27, RZ, PT ;  /* 0x000000ff1b00720c */ /* 0x000fe20003fa6270 */
[--C-:B------:R-:W-:Y:S01]  /*4e40*/  @!P0 IMAD.IADD R16, R16, 0x1, -R0.reuse ;  /* 0x0000000110108824 */ /* 0x100fe200078e0a00 */
[----:B------:R-:W-:Y:S01]  /*4e50*/  ISETP.GE.AND P0, PT, R26, RZ, PT ;  /* 0x000000ff1a00720c */ /* 0x000fe20003f06270 */
[----:B------:R-:W-:Y:S01]  /*4e60*/  IMAD R20, R0, R20, R21 ;  /* 0x0000001400147224 */ /* 0x000fe200078e0215 */
[----:B------:R-:W-:Y:S01]  /*4e70*/  IABS R27, R29 ;  /* 0x0000001d001b7213 */ /* 0x000fe20000000000 */
[--C-:B------:R-:W-:Y:S02]  /*4e80*/  @!P6 IMAD.IADD R19, R19, 0x1, -R0.reuse ;  /* 0x000000011313e824 */ /* 0x100fe400078e0a00 */
[----:B------:R-:W-:Y:S01]  /*4e90*/  @!P2 IMAD.IADD R18, R18, 0x1, -R0 ;  /* 0x000000011212a824 */ /* 0x000fe200078e0a00 */
[----:B------:R-:W-:Y:S01]  /*4ea0*/  ISETP.GT.U32.AND P2, PT, R0, R17, PT ;  /* 0x000000110000720c */ /* 0x000fe20003f44070 */
[----:B------:R-:W-:-:S03]  /*4eb0*/  IMAD.HI.U32 R5, R2, R23, RZ ;  /* 0x0000001702057227 */ /* 0x000fc600078e00ff */
[C---:B------:R-:W-:Y:S01]  /*4ec0*/  ISETP.GT.U32.AND P6, PT, R0.reuse, R18, PT ;  /* 0x000000120000720c */ /* 0x040fe20003fc4070 */
[----:B------:R-:W-:Y:S01]  /*4ed0*/  @!P3 IMAD.MOV R16, RZ, RZ, -R16 ;  /* 0x000000ffff10b224 */ /* 0x000fe200078e0a10 */
[C---:B------:R-:W-:Y:S01]  /*4ee0*/  ISETP.GT.U32.AND P3, PT, R0.reuse, R20, PT ;  /* 0x000000140000720c */ /* 0x040fe20003f64070 */
[----:B------:R-:W-:Y:S01]  /*4ef0*/  @!P1 IMAD.MOV R15, RZ, RZ, -R15 ;  /* 0x000000ffff0f9224 */ /* 0x000fe200078e0a0f */
[----:B------:R-:W-:Y:S01]  /*4f00*/  ISETP.GT.U32.AND P1, PT, R0, R19, PT ;  /* 0x000000130000720c */ /* 0x000fe20003f24070 */
[----:B------:R-:W-:Y:S01]  /*4f10*/  @!P4 IMAD.MOV R14, RZ, RZ, -R14 ;  /* 0x000000ffff0ec224 */ /* 0x000fe200078e0a0e */
[----:B------:R-:W-:Y:S01]  /*4f20*/  ISETP.GE.AND P4, PT, R25, RZ, PT ;  /* 0x000000ff1900720c */ /* 0x000fe20003f86270 */
[----:B------:R-:W-:Y:S01]  /*4f30*/  IMAD.MOV R5, RZ, RZ, -R5 ;  /* 0x000000ffff057224 */ /* 0x000fe200078e0a05 */
[----:B------:R-:W-:Y:S01]  /*4f40*/  IABS R25, R28 ;  /* 0x0000001c00197213 */ /* 0x000fe20000000000 */
[----:B------:R-:W-:Y:S02]  /*4f50*/  VIADD R26, R4, 0xae ;  /* 0x000000ae041a7836 */ /* 0x000fe40000000000 */
[----:B------:R-:W-:-:S02]  /*4f60*/  IMAD R21, R0, R5, R23 ;  /* 0x0000000500157224 */ /* 0x000fc400078e0217 */
[--C-:B------:R-:W-:Y:S01]  /*4f70*/  @!P2 IMAD.IADD R17, R17, 0x1, -R0.reuse ;  /* 0x000000011111a824 */ /* 0x100fe200078e0a00 */
[----:B------:R-:W-:Y:S01]  /*4f80*/  IABS R23, R26 ;  /* 0x0000001a00177213 */ /* 0x000fe20000000000 */
[--C-:B------:R-:W-:Y:S01]  /*4f90*/  @!P3 IMAD.IADD R20, R20, 0x1, -R0.reuse ;  /* 0x000000011414b824 */ /* 0x100fe200078e0a00 */
[----:B------:R-:W-:Y:S01]  /*4fa0*/  ISETP.GE.AND P2, PT, R24, RZ, PT ;  /* 0x000000ff1800720c */ /* 0x000fe20003f46270 */
[----:B------:R-:W-:Y:S01]  /*4fb0*/  @!P1 IMAD.IADD R19, R19, 0x1, -R0 ;  /* 0x0000000113139824 */ /* 0x000fe200078e0a00 */
[----:B------:R-:W-:Y:S01]  /*4fc0*/  ISETP.GE.AND P1, PT, R22, RZ, PT ;  /* 0x000000ff1600720c */ /* 0x000fe20003f26270 */
[----:B------:R-:W-:Y:S01]  /*4fd0*/  IMAD.HI.U32 R5, R2, R23, RZ ;  /* 0x0000001702057227 */ /* 0x000fe200078e00ff */
[----:B------:R-:W-:-:S03]  /*4fe0*/  ISETP.GE.AND P3, PT, R26, RZ, PT ;  /* 0x000000ff1a00720c */ /* 0x000fc60003f66270 */
[----:B------:R-:W-:Y:S01]  /*4ff0*/  @!P6 IMAD.IADD R18, R18, 0x1, -R0 ;  /* 0x000000011212e824 */ /* 0x000fe200078e0a00 */
[----:B------:R-:W-:Y:S01]  /*5000*/  ISETP.GT.U32.AND P6, PT, R0, R21, PT ;  /* 0x000000150000720c */ /* 0x000fe20003fc4070 */
[----:B------:R-:W-:-:S04]  /*5010*/  IMAD.HI.U32 R22, R2, R25, RZ ;  /* 0x0000001902167227 */ /* 0x000fc800078e00ff */
[----:B------:R-:W-:Y:S02]  /*5020*/  IMAD.MOV R5, RZ, RZ, -R5 ;  /* 0x000000ffff057224 */ /* 0x000fe400078e0a05 */
[----:B------:R-:W-:Y:S01]  /*5030*/  @!P4 IMAD.MOV R17, RZ, RZ, -R17 ;  /* 0x000000ffff11c224 */ /* 0x000fe200078e0a11 */
[C---:B------:R-:W-:Y:S01]  /*5040*/  ISETP.GT.U32.AND P4, PT, R0.reuse, R20, PT ;  /* 0x000000140000720c */ /* 0x040fe20003f84070 */
[----:B------:R-:W-:Y:S02]  /*5050*/  IMAD.MOV R24, RZ, RZ, -R22 ;  /* 0x000000ffff187224 */ /* 0x000fe400078e0a16 */
[----:B------:R-:W-:Y:S02]  /*5060*/  IMAD R22, R0, R5, R23 ;  /* 0x0000000500167224 */ /* 0x000fe400078e0217 */
[----:B------:R-:W-:-:S04]  /*5070*/  IMAD.HI.U32 R5, R2, R27, RZ ;  /* 0x0000001b02057227 */ /* 0x000fc800078e00ff */
[----:B------:R-:W-:Y:S01]  /*5080*/  @!P0 IMAD.MOV R18, RZ, RZ, -R18 ;  /* 0x000000ffff128224 */ /* 0x000fe200078e0a12 */
[C---:B------:R-:W-:Y:S01]  /*5090*/  ISETP.GT.U32.AND P0, PT, R0.reuse, R22, PT ;  /* 0x000000160000720c */ /* 0x040fe20003f04070 */
[----:B------:R-:W-:Y:S02]  /*50a0*/  IMAD.MOV R5, RZ, RZ, -R5 ;  /* 0x000000ffff057224 */ /* 0x000fe400078e0a05 */
[--C-:B------:R-:W-:Y:S02]  /*50b0*/  @!P6 IMAD.IADD R21, R21, 0x1, -R0.reuse ;  /* 0x000000011515e824 */ /* 0x100fe400078e0a00 */
[----:B------:R-:W-:Y:S01]  /*50c0*/  IMAD R23, R0, R24, R25 ;  /* 0x0000001800177224 */ /* 0x000fe200078e0219 */
[----:B------:R-:W-:Y:S01]  /*50d0*/  LOP3.LUT R25, R3, 0xb4, RZ, 0xfc, !PT ;  /* 0x000000b403197812 */ /* 0x000fe200078efcff */
[----:B------:R-:W-:Y:S01]  /*50e0*/  @!P4 IMAD.IADD R20, R20, 0x1, -R0 ;  /* 0x000000011414c824 */ /* 0x000fe200078e0a00 */
[C---:B------:R-:W-:Y:S01]  /*50f0*/  ISETP.GT.U32.AND P6, PT, R0.reuse, R21, PT ;  /* 0x000000150000720c */ /* 0x040fe20003fc4070 */
[C---:B------:R-:W-:Y:S01]  /*5100*/  IMAD R24, R0.reuse, R5, R27 ;  /* 0x0000000500187224 */ /* 0x040fe200078e021b */
[----:B------:R-:W-:Y:S01]  /*5110*/  ISETP.GT.U32.AND P4, PT, R0, R23, PT ;  /* 0x000000170000720c */ /* 0x000fe20003f84070 */
[----:B------:R-:W-:Y:S01]  /*5120*/  @!P2 IMAD.MOV R20, RZ, RZ, -R20 ;  /* 0x000000ffff14a224 */ /* 0x000fe200078e0a14 */
[----:B------:R-:W-:Y:S01]  /*5130*/  IABS R27, R25 ;  /* 0x00000019001b7213 */ /* 0x000fe20000000000 */
[----:B------:R-:W-:Y:S01]  /*5140*/  @!P0 IMAD.IADD R22, R22, 0x1, -R0 ;  /* 0x0000000116168824 */ /* 0x000fe200078e0a00 */
[----:B------:R-:W-:Y:S01]  /*5150*/  ISETP.GT.U32.AND P2, PT, R0, R24, PT ;  /* 0x000000180000720c */ /* 0x000fe20003f44070 */
[----:B------:R-:W-:Y:S01]  /*5160*/  @!P5 IMAD.MOV R19, RZ, RZ, -R19 ;  /* 0x000000ffff13d224 */ /* 0x000fe200078e0a13 */
[----:B------:R-:W-:Y:S01]  /*5170*/  ISETP.GE.AND P5, PT, R28, RZ, PT ;  /* 0x000000ff1c00720c */ /* 0x000fe20003fa6270 */
[----:B------:R-:W-:Y:S01]  /*5180*/  IMAD.HI.U32 R26, R2, R31, RZ ;  /* 0x0000001f021a7227 */ /* 0x000fe200078e00ff */
[----:B------:R-:W-:-:S02]  /*5190*/  ISETP.GT.U32.AND P0, PT, R0, R22, PT ;  /* 0x000000160000720c */ /* 0x000fc40003f04070 */
[----:B------:R-:W-:Y:S01]  /*51a0*/  LOP3.LUT R28, R3, 0xb6, RZ, 0xfc, !PT ;  /* 0x000000b6031c7812 */ /* 0x000fe200078efcff */
[----:B------:R-:W-:Y:S01]  /*51b0*/  @!P6 IMAD.IADD R21, R21, 0x1, -R0 ;  /* 0x000000011515e824 */ /* 0x000fe200078e0a00 */
[----:B------:R-:W-:Y:S01]  /*51c0*/  ISETP.GE.AND P6, PT, R29, RZ, PT ;  /* 0x000000ff1d00720c */ /* 0x000fe20003fc6270 */
[----:B------:R-:W-:Y:S01]  /*51d0*/  IMAD.MOV R30, RZ, RZ, -R26 ;  /* 0x000000ffff1e7224 */ /* 0x000fe200078e0a1a */
[----:B------:R-:W-:Y:S01]  /*51e0*/  IABS R29, R28 ;  /* 0x0000001c001d7213 */ /* 0x000fe20000000000 */
[----:B------:R-:W-:Y:S01]  /*51f0*/  @!P1 IMAD.MOV R21, RZ, RZ, -R21 ;  /* 0x000000ffff159224 */ /* 0x000fe200078e0a15 */
[----:B------:R-:W-:Y:S01]  /*5200*/  ISETP.GE.AND P1, PT, R25, RZ, PT ;  /* 0x000000ff1900720c */ /* 0x000fe20003f26270 */
[----:B------:R-:W-:Y:S02]  /*5210*/  @!P2 IMAD.IADD R24, R24, 0x1, -R0 ;  /* 0x000000011818a824 */ /* 0x000fe400078e0a00 */
[----:B------:R-:W-:-:S03]  /*5220*/  IMAD.HI.U32 R25, R2, R29, RZ ;  /* 0x0000001d02197227 */ /* 0x000fc600078e00ff */
[----:B------:R-:W-:Y:S01]  /*5230*/  ISETP.GT.U32.AND P2, PT, R0, R24, PT ;  /* 0x000000180000720c */ /* 0x000fe20003f44070 */
[--C-:B------:R-:W-:Y:S01]  /*5240*/  @!P0 IMAD.IADD R22, R22, 0x1, -R0.reuse ;  /* 0x0000000116168824 */ /* 0x100fe200078e0a00 */
[----:B------:R-:W-:Y:S01]  /*5250*/  ISETP.GE.AND P0, PT, R28, RZ, PT ;  /* 0x000000ff1c00720c */ /* 0x000fe20003f06270 */
[----:B------:R-:W-:Y:S02]  /*5260*/  IMAD.MOV R28, RZ, RZ, -R25 ;  /* 0x000000ffff1c7224 */ /* 0x000fe400078e0a19 */
[----:B------:R-:W-:Y:S02]  /*5270*/  @!P4 IMAD.IADD R23, R23, 0x1, -R0 ;  /* 0x000000011717c824 */ /* 0x000fe400078e0a00 */
[----:B------:R-:W-:Y:S02]  /*5280*/  IMAD R26, R0, R28, R29 ;  /* 0x0000001c001a7224 */ /* 0x000fe400078e021d */
[----:B------:R-:W-:Y:S01]  /*5290*/  IMAD.HI.U32 R5, R2, R27, RZ ;  /* 0x0000001b02057227 */ /* 0x000fe200078e00ff */
[----:B------:R-:W-:-:S03]  /*52a0*/  ISETP.GT.U32.AND P4, PT, R0, R23, PT ;  /* 0x000000170000720c */ /* 0x000fc60003f84070 */
[----:B------:R-:W-:Y:S01]  /*52b0*/  @!P2 IMAD.IADD R24, R24, 0x1, -R0 ;  /* 0x000000011818a824 */ /* 0x000fe200078e0a00 */
[C---:B------:R-:W-:Y:S01]  /*52c0*/  ISETP.GT.U32.AND P2, PT, R0.reuse, R26, PT ;  /* 0x0000001a0000720c */ /* 0x040fe20003f44070 */
[----:B------:R-:W-:Y:S02]  /*52d0*/  IMAD.MOV R5, RZ, RZ, -R5 ;  /* 0x000000ffff057224 */ /* 0x000fe400078e0a05 */
[----:B------:R-:W-:Y:S02]  /*52e0*/  @!P3 IMAD.MOV R22, RZ, RZ, -R22 ;  /* 0x000000ffff16b224 */ /* 0x000fe400078e0a16 */
[C---:B------:R-:W-:Y:S01]  /*52f0*/  IMAD R25, R0.reuse, R5, R27 ;  /* 0x0000000500197224 */ /* 0x040fe200078e021b */
[----:B------:R-:W-:Y:S01]  /*5300*/  LOP3.LUT R5, R3, 0xba, RZ, 0xfc, !PT ;  /* 0x000000ba03057812 */ /* 0x000fe200078efcff */
[C---:B------:R-:W-:Y:S02]  /*5310*/  IMAD R27, R0.reuse, R30, R31 ;  /* 0x0000001e001b7224 */ /* 0x040fe400078e021f */
[----:B------:R-:W-:Y:S01]  /*5320*/  @!P4 IMAD.IADD R23, R23, 0x1, -R0 ;  /* 0x000000011717c824 */ /* 0x000fe200078e0a00 */
        /* <DEDUP_REMOVED lines=9> */
[----:B------:R-:W-:Y:S01]  /*53c0*/  ISETP.GE.AND P4, PT, R32, RZ, PT ;  /* 0x000000ff2000720c */ /* 0x000fe20003f86270 */
[----:B------:R-:W-:-:S04]  /*53d0*/  IMAD.HI.U32 R28, R2, R33, RZ ;  /* 0x00000021021c7227 */ /* 0x000fc800078e00ff */
[----:B------:R-:W-:Y:S02]  /*53e0*/  @!P3 IMAD.IADD R25, R25, 0x1, -R0 ;  /* 0x000000011919b824 */ /* 0x000fe400078e0a00 */
[----:B------:R-:W-:Y:S02]  /*53f0*/  IMAD.MOV R5, RZ, RZ, -R5 ;  /* 0x000000ffff057224 */ /* 0x000fe400078e0a05 */
[----:B------:R-:W-:Y:S01]  /*5400*/  IMAD.HI.U32 R29, R2, R35, RZ ;  /* 0x00000023021d7227 */ /* 0x000fe200078e00ff */
[----:B------:R-:W-:-:S03]  /*5410*/  ISETP.GT.U32.AND P3, PT, R0, R25, PT ;  /* 0x000000190000720c */ /* 0x000fc60003f64070 */
[----:B------:R-:W-:Y:S01]  /*5420*/  IMAD.MOV R32, RZ, RZ, -R28 ;  /* 0x000000ffff207224 */ /* 0x000fe200078e0a1c */
[----:B------:R-:W-:Y:S01]  /*5430*/  IADD3 R34, -R29, RZ, RZ ;  /* 0x000000ff1d227210 */ /* 0x000fe20007ffe1ff */
[C---:B------:R-:W-:Y:S02]  /*5440*/  IMAD R28, R0.reuse, R5, R31 ;  /* 0x00000005001c7224 */ /* 0x040fe400078e021f */
[----:B------:R-:W-:Y:S02]  /*5450*/  IMAD R29, R0, R32, R33 ;  /* 0x00000020001d7224 */ /* 0x000fe400078e0221 */
[--C-:B------:R-:W-:Y:S01]  /*5460*/  @!P2 IMAD.IADD R26, R26, 0x1, -R0.reuse ;  /* 0x000000011a1aa824 */ /* 0x100fe200078e0a00 */
[C---:B------:R-:W-:Y:S01]  /*5470*/  ISETP.GT.U32.AND P2, PT, R0.reuse, R28, PT ;  /* 0x0000001c0000720c */ /* 0x040fe20003f44070 */
[--C-:B------:R-:W-:Y:S01]  /*5480*/  @!P6 IMAD.IADD R27, R27, 0x1, -R0.reuse ;  /* 0x000000011b1be824 */ /* 0x100fe200078e0a00 */
[----:B------:R-:W-:Y:S01]  /*5490*/  ISETP.GT.U32.AND P6, PT, R0, R29, PT ;  /* 0x0000001d0000720c */ /* 0x000fe20003fc4070 */
[----:B------:R-:W-:Y:S01]  /*54a0*/  @!P3 IMAD.IADD R25, R25, 0x1, -R0 ;  /* 0x000000011919b824 */ /* 0x000fe200078e0a00 */
[----:B------:R-:W-:Y:S01]  /*54b0*/  ISETP.GE.AND P3, PT, R38, RZ, PT ;  /* 0x000000ff2600720c */ /* 0x000fe20003f66270 */
[----:B------:R-:W-:Y:S01]  /*54c0*/  IMAD.HI.U32 R30, R2, R37, RZ ;  /* 0x00000025021e7227 */ /* 0x000fe200078e00ff */
[----:B------:R-:W-:-:S03]  /*54d0*/  LOP3.LUT R38, R3, 0xc2, RZ, 0xfc, !PT ;  /* 0x000000c203267812 */ /* 0x000fc600078efcff */
[----:B------:R-:W-:Y:S01]  /*54e0*/  IMAD.MOV R36, RZ, RZ, -R30 ;  /* 0x000000ffff247224 */ /* 0x000fe200078e0a1e */
[----:B------:R-:W-:Y:S01]  /*54f0*/  IABS R33, R38 ;  /* 0x0000002600217213 */ /* 0x000fe20000000000 */
[----:B------:R-:W-:Y:S01]  /*5500*/  IMAD R30, R0, R34, R35 ;  /* 0x00000022001e7224 */ /* 0x000fe200078e0223 */
[----:B------:R-:W-:Y:S01]  /*5510*/  IABS R35, R42 ;  /* 0x0000002a00237213 */ /* 0x000fe20000000000 */
[--C-:B------:R-:W-:Y:S01]  /*5520*/  @!P2 IMAD.IADD R28, R28, 0x1, -R0.reuse ;  /* 0x000000011c1ca824 */ /* 0x100fe200078e0a00 */
[C---:B------:R-:W-:Y:S01]  /*5530*/  ISETP.GT.U32.AND P2, PT, R0.reuse, R27, PT ;  /* 0x0000001b0000720c */ /* 0x040fe20003f44070 */
[----:B------:R-:W-:Y:S02]  /*5540*/  @!P6 IMAD.IADD R29, R29, 0x1, -R0 ;  /* 0x000000011d1de824 */ /* 0x000fe400078e0a00 */
[----:B------:R-:W-:Y:S01]  /*5550*/  @!P1 IMAD.MOV R25, RZ, RZ, -R25 ;  /* 0x000000ffff199224 */ /* 0x000fe200078e0a19 */
[----:B------:R-:W-:Y:S01]  /*5560*/  ISETP.GT.U32.AND P1, PT, R0, R28, PT ;  /* 0x0000001c0000720c */ /* 0x000fe20003f24070 */
[----:B------:R-:W-:Y:S01]  /*5570*/  IMAD.HI.U32 R5, R2, R33, RZ ;  /* 0x0000002102057227 */ /* 0x000fe200078e00ff */
[----:B------:R-:W-:-:S03]  /*5580*/  ISETP.GT.U32.AND P6, PT, R0, R29, PT ;  /* 0x0000001d0000720c */ /* 0x000fc60003fc4070 */
[----:B------:R-:W-:-:S04]  /*5590*/  IMAD.HI.U32 R32, R2, R35, RZ ;  /* 0x0000002302207227 */ /* 0x000fc800078e00ff */
[C---:B------:R-:W-:Y:S01]  /*55a0*/  IMAD R31, R0.reuse, R36, R37 ;  /* 0x00000024001f7224 */ /* 0x040fe200078e0225 */
[----:B------:R-:W-:Y:S01]  /*55b0*/  IABS R37, R43 ;  /* 0x0000002b00257213 */ /* 0x000fe20000000000 */
[----:B------:R-:W-:Y:S02]  /*55c0*/  IMAD.MOV R5, RZ, RZ, -R5 ;  /* 0x000000ffff057224 */ /* 0x000fe400078e0a05 */
[----:B------:R-:W-:Y:S02]  /*55d0*/  IMAD.MOV R36, RZ, RZ, -R32 ;  /* 0x000000ffff247224 */ /* 0x000fe400078e0a20 */
[----:B------:R-:W-:Y:S01]  /*55e0*/  @!P0 IMAD.MOV R26, RZ, RZ, -R26 ;  /* 0x000000ffff1a8224 */ /* 0x000fe200078e0a1a */
[C---:B------:R-:W-:Y:S01]  /*55f0*/  ISETP.GT.U32.AND P0, PT, R0.reuse, R30, PT ;  /* 0x0000001e0000720c */ /* 0x040fe20003f04070 */
[----:B------:R-:W-:Y:S01]  /*5600*/  @!P2 IMAD.IADD R27, R27, 0x1, -R0 ;  /* 0x000000011b1ba824 */ /* 0x000fe200078e0a00 */
[C---:B------:R-:W-:Y:S01]  /*5610*/  ISETP.GT.U32.AND P2, PT, R0.reuse, R31, PT ;  /* 0x0000001f0000720c */ /* 0x040fe20003f44070 */
[----:B------:R-:W-:-:S02]  /*5620*/  IMAD R32, R0, R5, R33 ;  /* 0x0000000500207224 */ /* 0x000fc400078e0221 */
[----:B------:R-:W-:Y:S02]  /*5630*/  IMAD R33, R0, R36, R35 ;  /* 0x0000002400217224 */ /* 0x000fe400078e0223 */
[--C-:B------:R-:W-:Y:S01]  /*5640*/  @!P1 IMAD.IADD R28, R28, 0x1, -R0.reuse ;  /* 0x000000011c1c9824 */ /* 0x100fe200078e0a00 */
[C---:B------:R-:W-:Y:S01]  /*5650*/  ISETP.GT.U32.AND P1, PT, R0.reuse, R32, PT ;  /* 0x000000200000720c */ /* 0x040fe20003f24070 */
[----:B------:R-:W-:Y:S01]  /*5660*/  @!P6 IMAD.IADD R29, R29, 0x1, -R0 ;  /* 0x000000011d1de824 */ /* 0x000fe200078e0a00 */
[----:B------:R-:W-:Y:S01]  /*5670*/  ISETP.GT.U32.AND P6, PT, R0, R33, PT ;  /* 0x000000210000720c */ /* 0x000fe20003fc4070 */
[----:B------:R-:W-:-:S04]  /*5680*/  IMAD.HI.U32 R5, R2, R37, RZ ;  /* 0x0000002502057227 */ /* 0x000fc800078e00ff */
[--C-:B------:R-:W-:Y:S01]  /*5690*/  @!P0 IMAD.IADD R30, R30, 0x1, -R0.reuse ;  /* 0x000000011e1e8824 */ /* 0x100fe200078e0a00 */
[----:B------:R-:W-:Y:S01]  /*56a0*/  ISETP.GE.AND P0, PT, R40, RZ, PT ;  /* 0x000000ff2800720c */ /* 0x000fe20003f06270 */
[--C-:B------:R-:W-:Y:S01]  /*56b0*/  @!P2 IMAD.IADD R31, R31, 0x1, -R0.reuse ;  /* 0x000000011f1fa824 */ /* 0x100fe200078e0a00 */
[----:B------:R-:W-:Y:S01]  /*56c0*/  LOP3.LUT R40, R3, 0xca, RZ, 0xfc, !PT ;  /* 0x000000ca03287812 */ /* 0x000fe200078efcff */
[----:B------:R-:W-:Y:S01]  /*56d0*/  @!P4 IMAD.MOV R27, RZ, RZ, -R27 ;  /* 0x000000ffff1bc224 */ /* 0x000fe200078e0a1b */
[----:B------:R-:W-:Y:S01]  /*56e0*/  ISETP.GE.AND P2, PT, R41, RZ, PT ;  /* 0x000000ff2900720c */ /* 0x000fe20003f46270 */
[----:B------:R-:W-:Y:S01]  /*56f0*/  @!P1 IMAD.IADD R32, R32, 0x1, -R0 ;  /* 0x0000000120209824 */ /* 0x000fe200078e0a00 */
[----:B------:R-:W-:Y:S01]  /*5700*/  ISETP.GT.U32.AND P1, PT, R0, R30, PT ;  /* 0x0000001e0000720c */ /* 0x000fe20003f24070 */
[----:B------:R-:W-:Y:S01]  /*5710*/  IMAD.HI.U32 R34, R2, R39, RZ ;  /* 0x0000002702227227 */ /* 0x000fe200078e00ff */
[----:B------:R-:W-:Y:S02]  /*5720*/  ISETP.GT.U32.AND P4, PT, R0, R31, PT ;  /* 0x0000001f0000720c */ /* 0x000fe40003f84070 */
[----:B------:R-:W-:Y:S01]  /*5730*/  LOP3.LUT R41, R3, 0xcc, RZ, 0xfc, !PT ;  /* 0x000000cc03297812 */ /* 0x000fe200078efcff */
[----:B------:R-:W-:-:S02]  /*5740*/  IMAD.MOV R5, RZ, RZ, -R5 ;  /* 0x000000ffff057224 */ /* 0x000fc400078e0a05 */
[----:B------:R-:W-:Y:S01]  /*5750*/  @!P6 IMAD.IADD R33, R33, 0x1, -R0 ;  /* 0x000000012121e824 */ /* 0x000fe200078e0a00 */
[C---:B------:R-:W-:Y:S01]  /*5760*/  ISETP.GT.U32.AND P6, PT, R0.reuse, R32, PT ;  /* 0x000000200000720c */ /* 0x040fe20003fc4070 */
[----:B------:R-:W-:Y:S02]  /*5770*/  IMAD.MOV R35, RZ, RZ, -R34 ;  /* 0x000000ffff237224 */ /* 0x000fe400078e0a22 */
[C---:B------:R-:W-:Y:S01]  /*5780*/  IMAD R34, R0.reuse, R5, R37 ;  /* 0x0000000500227224 */ /* 0x040fe200078e0225 */
[----:B------:R-:W-:Y:S01]  /*5790*/  IABS R37, R40 ;  /* 0x0000002800257213 */ /* 0x000fe20000000000 */
[C---:B------:R-:W-:Y:S01]  /*57a0*/  IMAD R35, R0.reuse, R35, R39 ;  /* 0x0000002300237224 */ /* 0x040fe200078e0227 */
[----:B------:R-:W-:Y:S01]  /*57b0*/  IABS R39, R41 ;  /* 0x0000002900277213 */ /* 0x000fe20000000000 */
[----:B------:R-:W-:Y:S01]  /*57c0*/  @!P3 IMAD.MOV R29, RZ, RZ, -R29 ;  /* 0x000000ffff1db224 */ /* 0x000fe200078e0a1d */
[C---:B------:R-:W-:Y:S01]  /*57d0*/  ISETP.GT.U32.AND P3, PT, R0.reuse, R34, PT ;  /* 0x000000220000720c */ /* 0x040fe20003f64070 */
[----:B------:R-:W-:Y:S01]  /*57e0*/  @!P5 IMAD.MOV R28, RZ, RZ, -R28 ;  /* 0x000000ffff1cd224 */ /* 0x000fe200078e0a1c */
[----:B------:R-:W-:Y:S01]  /*57f0*/  ISETP.GT.U32.AND P5, PT, R0, R33, PT ;  /* 0x000000210000720c */ /* 0x000fe20003fa4070 */
[--C-:B------:R-:W-:Y:S01]  /*5800*/  @!P1 IMAD.IADD R30, R30, 0x1, -R0.reuse ;  /* 0x000000011e1e9824 */ /* 0x100fe200078e0a00 */
[----:B------:R-:W-:Y:S01]  /*5810*/  ISETP.GE.AND P1, PT, R38, RZ, PT ;  /* 0x000000ff2600720c */ /* 0x000fe20003f26270 */
[----:B------:R-:W-:Y:S01]  /*5820*/  @!P4 IMAD.IADD R31, R31, 0x1, -R0 ;  /* 0x000000011f1fc824 */ /* 0x000fe200078e0a00 */
[----:B------:R-:W-:Y:S01]  /*5830*/  ISETP.GT.U32.AND P4, PT, R0, R35, PT ;  /* 0x000000230000720c */ /* 0x000fe20003f84070 */
[----:B------:R-:W-:-:S04]  /*5840*/  IMAD.HI.U32 R5, R2, R37, RZ ;  /* 0x0000002502057227 */ /* 0x000fc800078e00ff */
[----:B------:R-:W-:Y:S01]  /*5850*/  @!P6 IMAD.IADD R32, R32, 0x1, -R0 ;  /* 0x000000012020e824 */ /* 0x000fe200078e0a00 */
[----:B------:R-:W-:Y:S01]  /*5860*/  ISETP.GE.AND P6, PT, R42, RZ, PT ;  /* 0x000000ff2a00720c */ /* 0x000fe20003fc6270 */
[----:B------:R-:W-:Y:S01]  /*5870*/  IMAD.HI.U32 R36, R2, R39, RZ ;  /* 0x0000002702247227 */ /* 0x000fe200078e00ff */
[----:B------:R-:W-:-:S03]  /*5880*/  LOP3.LUT R42, R3, 0xd2, RZ, 0xfc, !PT ;  /* 0x000000d2032a7812 */ /* 0x000fc600078efcff */
[----:B------:R-:W-:Y:S02]  /*5890*/  IMAD.MOV R5, RZ, RZ, -R5 ;  /* 0x000000ffff057224 */ /* 0x000fe400078e0a05 */
[----:B------:R-:W-:Y:S02]  /*58a0*/  IMAD.MOV R38, RZ, RZ, -R36 ;  /* 0x000000ffff267224 */ /* 0x000fe400078e0a24 */
[----:B------:R-:W-:Y:S02]  /*58b0*/  IMAD R36, R0, R5, R37 ;  /* 0x0000000500247224 */ /* 0x000fe400078e0225 */
[--C-:B------:R-:W-:Y:S01]  /*58c0*/  @!P3 IMAD.IADD R34, R34, 0x1, -R0.reuse ;  /* 0x000000012222b824 */ /* 0x100fe200078e0a00 */
[----:B------:R-:W-:Y:S01]  /*58d0*/  ISETP.GE.AND P3, PT, R44, RZ, PT ;  /* 0x000000ff2c00720c */ /* 0x000fe20003f66270 */
[--C-:B------:R-:W-:Y:S01]  /*58e0*/  @!P5 IMAD.IADD R33, R33, 0x1, -R0.reuse ;  /* 0x000000012121d824 */ /* 0x100fe200078e0a00 */
[----:B------:R-:W-:Y:S01]  /*58f0*/  ISETP.GE.AND P5, PT, R43, RZ, PT ;  /* 0x000000ff2b00720c */ /* 0x000fe20003fa6270 */
[----:B------:R-:W-:Y:S01]  /*5900*/  @!P4 IMAD.IADD R35, R35, 0x1, -R0 ;  /* 0x000000012323c824 */ /* 0x000fe200078e0a00 */
[----:B------:R-:W-:Y:S01]  /*5910*/  ISETP.GE.AND P4, PT, R40, RZ, PT ;  /* 0x000000ff2800720c */ /* 0x000fe20003f86270 */
[C---:B------:R-:W-:Y:S01]  /*5920*/  IMAD R37, R0.reuse, R38, R39 ;  /* 0x0000002600257224 */ /* 0x040fe200078e0227 */
[----:B------:R-:W-:Y:S01]  /*5930*/  LOP3.LUT R38, R3, 0xd0, RZ, 0xfc, !PT ;  /* 0x000000d003267812 */ /* 0x000fe200078efcff */
[----:B------:R-:W-:Y:S01]  /*5940*/  @!P1 IMAD.MOV R32, RZ, RZ, -R32 ;  /* 0x000000ffff209224 */ /* 0x000fe200078e0a20 */
[C---:B------:R-:W-:Y:S01]  /*5950*/  ISETP.GT.U32.AND P1, PT, R0.reuse, R36, PT ;  /* 0x000000240000720c */ /* 0x040fe20003f24070 */
[----:B------:R-:W-:Y:S01]  /*5960*/  @!P0 IMAD.MOV R30, RZ, RZ, -R30 ;  /* 0x000000ffff1e8224 */ /* 0x000fe200078e0a1e */
[C---:B------:R-:W-:Y:S01]  /*5970*/  ISETP.GT.U32.AND P0, PT, R0.reuse, R34, PT ;  /* 0x000000220000720c */ /* 0x040fe20003f04070 */
[----:B------:R-:W-:Y:S01]  /*5980*/  @!P2 IMAD.MOV R31, RZ, RZ, -R31 ;  /* 0x000000ffff1fa224 */ /* 0x000fe200078e0a1f */
[C---:B------:R-:W-:Y:S01]  /*5990*/  ISETP.GT.U32.AND P2, PT, R0.reuse, R35, PT ;  /* 0x000000230000720c */ /* 0x040fe20003f44070 */
[----:B------:R-:W-:Y:S01]  /*59a0*/  @!P6 IMAD.MOV R33, RZ, RZ, -R33 ;  /* 0x000000ffff21e224 */ /* 0x000fe200078e0a21 */
[----:B------:R-:W-:Y:S01]  /*59b0*/  ISETP.GT.U32.AND P6, PT, R0, R37, PT ;  /* 0x000000250000720c */ /* 0x000fe20003fc4070 */
[----:B------:R-:W-:-:S02]  /*59c0*/  VIADD R5, R4, 0xce ;  /* 0x000000ce04057836 */ /* 0x000fc40000000000 */
[----:B------:R-:W-:Y:S01]  /*59d0*/  IMAD R181, R0, R182, R181 ;  /* 0x000000b600b57224 */ /* 0x000fe200078e02b5 */
[----:B------:R-:W-:Y:S02]  /*59e0*/  IABS R182, R205 ;  /* 0x000000cd00b67213 */ /* 0x000fe40000000000 */
[----:B------:R-:W-:Y:S01]  /*59f0*/  IABS R39, R5 ;  /* 0x0000000500277213 */ /* 0x000fe20000000000 */
[--C-:B------:R-:W-:Y:S01]  /*5a00*/  @!P1 IMAD.IADD R36, R36, 0x1, -R0.reuse ;  /* 0x0000000124249824 */ /* 0x100fe200078e0a00 */
[----:B------:R-:W-:Y:S01]  /*5a10*/  ISETP.GE.AND P1, PT, R38, RZ, PT ;  /* 0x000000ff2600720c */ /* 0x000fe20003f26270 */
[--C-:B------:R-:W-:Y:S01]  /*5a20*/  @!P0 IMAD.IADD R34, R34, 0x1, -R0.reuse ;  /* 0x0000000122228824 */ /* 0x100fe200078e0a00 */
[----:B------:R-:W-:Y:S01]  /*5a30*/  ISETP.GE.AND P0, PT, R41, RZ, PT ;  /* 0x000000ff2900720c */ /* 0x000fe20003f06270 */
[--C-:B------:R-:W-:Y:S01]  /*5a40*/  @!P2 IMAD.IADD R35, R35, 0x1, -R0.reuse ;  /* 0x000000012323a824 */ /* 0x100fe200078e0a00 */
[----:B------:R-:W-:Y:S01]  /*5a50*/  IABS R41, R38 ;  /* 0x0000002600297213 */ /* 0x000fe20000000000 */
[----:B------:R-:W-:Y:S01]  /*5a60*/  @!P6 IMAD.IADD R37, R37, 0x1, -R0 ;  /* 0x000000012525e824 */ /* 0x000fe200078e0a00 */
[----:B------:R-:W-:Y:S01]  /*5a70*/  ISETP.GE.AND P2, PT, R5, RZ, PT ;  /* 0x000000ff0500720c */ /* 0x000fe20003f46270 */
[----:B------:R-:W-:Y:S01]  /*5a80*/  IMAD.HI.U32 R5, R2, R39, RZ ;  /* 0x0000002702057227 */ /* 0x000fe200078e00ff */
[----:B------:R-:W-:-:S03]  /*5a90*/  ISETP.GT.U32.AND P6, PT, R0, R36, PT ;  /* 0x000000240000720c */ /* 0x000fc60003fc4070 */
[----:B------:R-:W-:-:S04]  /*5aa0*/  IMAD.HI.U32 R38, R2, R41, RZ ;  /* 0x0000002902267227 */ /* 0x000fc800078e00ff */
[----:B------:R-:W-:Y:S02]  /*5ab0*/  IMAD.MOV R5, RZ, RZ, -R5 ;  /* 0x000000ffff057224 */ /* 0x000fe400078e0a05 */
[----:B------:R-:W-:Y:S02]  /*5ac0*/  IMAD.MOV R40, RZ, RZ, -R38 ;  /* 0x000000ffff287224 */ /* 0x000fe400078e0a26 */
[C---:B------:R-:W-:Y:S01]  /*5ad0*/  IMAD R38, R0.reuse, R5, R39 ;  /* 0x0000000500267224 */ /* 0x040fe200078e0227 */
[----:B------:R-:W-:Y:S01]  /*5ae0*/  LOP3.LUT R5, R3, 0xd4, RZ, 0xfc, !PT ;  /* 0x000000d403057812 */ /* 0x000fe200078efcff */
[----:B------:R-:W-:Y:S01]  /*5af0*/  @!P5 IMAD.MOV R34, RZ, RZ, -R34 ;  /* 0x000000ffff22d224 */ /* 0x000fe200078e0a22 */
[----:B------:R-:W-:Y:S01]  /*5b00*/  ISETP.GT.U32.AND P5, PT, R0, R37, PT ;  /* 0x000000250000720c */ /* 0x000fe20003fa4070 */
[----:B------:R-:W-:Y:S01]  /*5b10*/  @!P6 IMAD.IADD R36, R36, 0x1, -R0 ;  /* 0x000000012424e824 */ /* 0x000fe200078e0a00 */
[----:B------:R-:W-:Y:S01]  /*5b20*/  ISETP.GT.U32.AND P6, PT, R0, R38, PT ;  /* 0x000000260000720c */ /* 0x000fe20003fc4070 */
[----:B------:R-:W-:Y:S01]  /*5b30*/  @!P3 IMAD.MOV R35, RZ, RZ, -R35 ;  /* 0x000000ffff23b224 */ /* 0x000fe200078e0a23 */
[----:B------:R-:W-:Y:S01]  /*5b40*/  ISETP.GE.AND P3, PT, R42, RZ, PT ;  /* 0x000000ff2a00720c */ /* 0x000fe20003f66270 */
[----:B------:R-:W-:Y:S01]  /*5b50*/  IMAD R39, R0, R40, R41 ;  /* 0x0000002800277224 */ /* 0x000fe200078e0229 */
[----:B------:R-:W-:Y:S01]  /*5b60*/  IABS R42, R42 ;  /* 0x0000002a002a7213 */ /* 0x000fe20000000000 */
[----:B------:R-:W-:Y:S01]  /*5b70*/  @!P4 IMAD.MOV R36, RZ, RZ, -R36 ;  /* 0x000000ffff24c224 */ /* 0x000fe200078e0a24 */
[----:B------:R-:W-:-:S02]  /*5b80*/  IABS R43, R5 ;  /* 0x00000005002b7213 */ /* 0x000fc40000000000 */
[----:B------:R-:W-:Y:S01]  /*5b90*/  ISETP.GT.U32.AND P4, PT, R0, R39, PT ;  /* 0x000000270000720c */ /* 0x000fe20003f84070 */
[----:B------:R-:W-:Y:S01]  /*5ba0*/  IMAD.MOV.U32 R41, RZ, RZ, R42 ;  /* 0x000000ffff297224 */ /* 0x000fe200078e002a */
[----:B------:R-:W-:Y:S01]  /*5bb0*/  LOP3.LUT R42, R3, 0xd6, RZ, 0xfc, !PT ;  /* 0x000000d6032a7812 */ /* 0x000fe200078efcff */
[--C-:B------:R-:W-:Y:S01]  /*5bc0*/  @!P5 IMAD.IADD R37, R37, 0x1, -R0.reuse ;  /* 0x000000012525d824 */ /* 0x100fe200078e0a00 */
[----:B------:R-:W-:Y:S01]  /*5bd0*/  ISETP.GE.AND P5, PT, R5, RZ, PT ;  /* 0x000000ff0500720c */ /* 0x000fe20003fa6270 */
[----:B------:R-:W-:Y:S01]  /*5be0*/  @!P6 IMAD.IADD R38, R38, 0x1, -R0 ;  /* 0x000000012626e824 */ /* 0x000fe200078e0a00 */
[----:B------:R-:W-:Y:S01]  /*5bf0*/  IABS R45, R42 ;  /* 0x0000002a002d7213 */ /* 0x000fe20000000000 */
[----:B------:R-:W-:-:S03]  /*5c00*/  IMAD.HI.U32 R5, R2, R41, RZ ;  /* 0x0000002902057227 */ /* 0x000fc600078e00ff */
[----:B------:R-:W-:Y:S01]  /*5c10*/  ISETP.GT.U32.AND P6, PT, R0, R38, PT ;  /* 0x000000260000720c */ /* 0x000fe20003fc4070 */
[----:B------:R-:W-:Y:S02]  /*5c20*/  IMAD.MOV R40, RZ, RZ, -R5 ;  /* 0x000000ffff287224 */ /* 0x000fe400078e0a05 */
[----:B------:R-:W-:-:S04]  /*5c30*/  IMAD.HI.U32 R5, R2, R43, RZ ;  /* 0x0000002b02057227 */ /* 0x000fc800078e00ff */
[----:B------:R-:W-:Y:S02]  /*5c40*/  @!P4 IMAD.IADD R39, R39, 0x1, -R0 ;  /* 0x000000012727c824 */ /* 0x000fe400078e0a00 */
[----:B------:R-:W-:Y:S02]  /*5c50*/  IMAD.MOV R5, RZ, RZ, -R5 ;  /* 0x000000ffff057224 */ /* 0x000fe400078e0a05 */
[C---:B------:R-:W-:Y:S01]  /*5c60*/  IMAD R40, R0.reuse, R40, R41 ;  /* 0x0000002800287224 */ /* 0x040fe200078e0229 */
[C---:B------:R-:W-:Y:S01]  /*5c70*/  ISETP.GT.U32.AND P4, PT, R0.reuse, R39, PT ;  /* 0x000000270000720c */ /* 0x040fe20003f84070 */
[----:B------:R-:W-:Y:S02]  /*5c80*/  IMAD R41, R0, R5, R43 ;  /* 0x0000000500297224 */ /* 0x000fe400078e022b */
[----:B------:R-:W-:-:S04]  /*5c90*/  IMAD.HI.U32 R5, R2, R45, RZ ;  /* 0x0000002d02057227 */ /* 0x000fc800078e00ff */
[----:B------:R-:W-:Y:S01]  /*5ca0*/  @!P0 IMAD.MOV R37, RZ, RZ, -R37 ;  /* 0x000000ffff258224 */ /* 0x000fe200078e0a25 */
[----:B------:R-:W-:Y:S01]  /*5cb0*/  ISETP.GE.AND P0, PT, R42, RZ, PT ;  /* 0x000000ff2a00720c */ /* 0x000fe20003f06270 */
[----:B------:R-:W-:Y:S01]  /*5cc0*/  @!P6 IMAD.IADD R38, R38, 0x1, -R0 ;  /* 0x000000012626e824 */ /* 0x000fe200078e0a00 */
[----:B------:R-:W-:Y:S01]  /*5cd0*/  ISETP.GT.U32.AND P6, PT, R0, R40, PT ;  /* 0x000000280000720c */ /* 0x000fe20003fc4070 */
[----:B------:R-:W-:-:S04]  /*5ce0*/  IMAD.HI.U32 R42, R2, R47, RZ ;  /* 0x0000002f022a7227 */ /* 0x000fc800078e00ff */
[----:B------:R-:W-:Y:S02]  /*5cf0*/  IMAD.MOV R5, RZ, RZ, -R5 ;  /* 0x000000ffff057224 */ /* 0x000fe400078e0a05 */
[----:B------:R-:W-:Y:S02]  /*5d00*/  IMAD.MOV R43, RZ, RZ, -R42 ;  /* 0x000000ffff2b7224 */ /* 0x000fe400078e0a2a */
[C---:B------:R-:W-:Y:S01]  /*5d10*/  IMAD R42, R0.reuse, R5, R45 ;  /* 0x00000005002a7224 */ /* 0x040fe200078e022d */
[----:B------:R-:W-:Y:S01]  /*5d20*/  IABS R45, R50 ;  /* 0x00000032002d7213 */ /* 0x000fe20000000000 */
[C---:B------:R-:W-:Y:S01]  /*5d30*/  IMAD R43, R0.reuse, R43, R47 ;  /* 0x0000002b002b7224 */ /* 0x040fe200078e022f */
[----:B------:R-:W-:Y:S01]  /*5d40*/  IABS R47, R52 ;  /* 0x00000034002f7213 */ /* 0x000fe20000000000 */
[--C-:B------:R-:W-:Y:S01]  /*5d50*/  @!P4 IMAD.IADD R39, R39, 0x1, -R0.reuse ;  /* 0x000000012727c824 */ /* 0x100fe200078e0a00 */
[----:B------:R-:W-:Y:S01]  /*5d60*/  ISETP.GT.U32.AND P4, PT, R0, R42, PT ;  /* 0x0000002a0000720c */ /* 0x000fe20003f84070 */
[----:B------:R-:W-:Y:S01]  /*5d70*/  @!P6 IMAD.IADD R40, R40, 0x1, -R0 ;  /* 0x000000012828e824 */ /* 0x000fe200078e0a00 */
[----:B------:R-:W-:Y:S01]  /*5d80*/  ISETP.GT.U32.AND P6, PT, R0, R43, PT ;  /* 0x0000002b0000720c */ /* 0x000fe20003fc4070 */
[----:B------:R-:W-:-:S04]  /*5d90*/  IMAD.HI.U32 R5, R2, R49, RZ ;  /* 0x0000003102057227 */ /* 0x000fc800078e00ff */
[----:B------:R-:W-:Y:S01]  /*5da0*/  @!P2 IMAD.MOV R38, RZ, RZ, -R38 ;  /* 0x000000ffff26a224 */ /* 0x000fe200078e0a26 */
[----:B------:R-:W-:Y:S01]  /*5db0*/  ISETP.GT.U32.AND P2, PT, R0, R41, PT ;  /* 0x000000290000720c */ /* 0x000fe20003f44070 */
[----:B------:R-:W-:Y:S02]  /*5dc0*/  IMAD.MOV R5, RZ, RZ, -R5 ;  /* 0x000000ffff057224 */ /* 0x000fe400078e0a05 */
[----:B------:R-:W-:Y:S02]  /*5dd0*/  @!P1 IMAD.MOV R39, RZ, RZ, -R39 ;  /* 0x000000ffff279224 */ /* 0x000fe400078e0a27 */
[--C-:B------:R-:W-:Y:S02]  /*5de0*/  @!P4 IMAD.IADD R42, R42, 0x1, -R0.reuse ;  /* 0x000000012a2ac824 */ /* 0x100fe400078e0a00 */
[----:B------:R-:W-:Y:S02]  /*5df0*/  @!P6 IMAD.IADD R43, R43, 0x1, -R0 ;  /* 0x000000012b2be824 */ /* 0x000fe400078e0a00 */
[C---:B------:R-:W-:Y:S01]  /*5e00*/  IMAD R44, R0.reuse, R5, R49 ;  /* 0x00000005002c7224 */ /* 0x040fe200078e0231 */
[----:B------:R-:W-:Y:S01]  /*5e10*/  ISETP.GT.U32.AND P6, PT, R0, R42, PT ;  /* 0x0000002a0000720c */ /* 0x000fe20003fc4070 */
[----:B------:R-:W-:Y:S01]  /*5e20*/  IMAD.HI.U32 R5, R2, R45, RZ ;  /* 0x0000002d02057227 */ /* 0x000fe200078e00ff */
[----:B------:R-:W-:-:S02]  /*5e30*/  ISETP.GT.U32.AND P1, PT, R0, R43, PT ;  /* 0x0000002b0000720c */ /* 0x000fc40003f24070 */
[----:B------:R-:W-:Y:S01]  /*5e40*/  IABS R49, R53 ;  /* 0x0000003500317213 */ /* 0x000fe20000000000 */
[----:B------:R-:W-:Y:S02]  /*5e50*/  IMAD.MOV R5, RZ, RZ, -R5 ;  /* 0x000000ffff057224 */ /* 0x000fe400078e0a05 */
[----:B------:R-:W-:Y:S01]  /*5e60*/  @!P2 IMAD.IADD R41, R41, 0x1, -R0 ;  /* 0x000000012929a824 */ /* 0x000fe200078e0a00 */
[C---:B------:R-:W-:Y:S01]  /*5e70*/  ISETP.GT.U32.AND P2, PT, R0.reuse, R40, PT ;  /* 0x000000280000720c */ /* 0x040fe20003f44070 */
[----:B------:R-:W-:Y:S02]  /*5e80*/  IMAD R45, R0, R5, R45 ;  /* 0x00000005002d7224 */ /* 0x000fe400078e022d */
[----:B------:R-:W-:Y:S01]  /*5e90*/  IMAD.HI.U32 R5, R2, R47, RZ ;  /* 0x0000002f02057227 */ /* 0x000fe200078e00ff */
[----:B------:R-:W-:-:S03]  /*5ea0*/  ISETP.GT.U32.AND P4, PT, R0, R41, PT ;  /* 0x000000290000720c */ /* 0x000fc60003f84070 */
[--C-:B------:R-:W-:Y:S01]  /*5eb0*/  @!P6 IMAD.IADD R42, R42, 0x1, -R0.reuse ;  /* 0x000000012a2ae824 */ /* 0x100fe200078e0a00 */
[----:B------:R-:W-:Y:S01]  /*5ec0*/  ISETP.GT.U32.AND P6, PT, R0, R45, PT ;  /* 0x0000002d0000720c */ /* 0x000fe20003fc4070 */
[----:B------:R-:W-:Y:S02]  /*5ed0*/  IMAD.MOV R5, RZ, RZ, -R5 ;  /* 0x000000ffff057224 */ /* 0x000fe400078e0a05 */
[--C-:B------:R-:W-:Y:S01]  /*5ee0*/  @!P1 IMAD.IADD R43, R43, 0x1, -R0.reuse ;  /* 0x000000012b2b9824 */ /* 0x100fe200078e0a00 */
[----:B------:R-:W-:Y:S01]  /*5ef0*/  ISETP.GE.AND P1, PT, R48, RZ, PT ;  /* 0x000000ff3000720c */ /* 0x000fe20003f26270 */
[----:B------:R-:W-:Y:S01]  /*5f00*/  @!P2 IMAD.IADD R40, R40, 0x1, -R0 ;  /* 0x000000012828a824 */ /* 0x000fe200078e0a00 */
[----:B------:R-:W-:Y:S01]  /*5f10*/  ISETP.GT.U32.AND P2, PT, R0, R44, PT ;  /* 0x0000002c0000720c */ /* 0x000fe20003f44070 */
[----:B------:R-:W-:Y:S01]  /*5f20*/  @!P0 IMAD.MOV R42, RZ, RZ, -R42 ;  /* 0x000000ffff2a8224 */ /* 0x000fe200078e0a2a */
[----:B------:R-:W-:Y:S01]  /*5f30*/  ISETP.GE.AND P0, PT, R52, RZ, PT ;  /* 0x000000ff3400720c */ /* 0x000fe20003f06270 */
[----:B------:R-:W-:Y:S01]  /*5f40*/  @!P4 IMAD.IADD R41, R41, 0x1, -R0 ;  /* 0x000000012929c824 */ /* 0x000fe200078e0a00 */
[----:B------:R-:W-:Y:S01]  /*5f50*/  ISETP.GE.AND P4, PT, R46, RZ, PT ;  /* 0x000000ff2e00720c */ /* 0x000fe20003f86270 */
[----:B------:R-:W-:-:S04]  /*5f60*/  IMAD.HI.U32 R46, R2, R49, RZ ;  /* 0x00000031022e7227 */ /* 0x000fc800078e00ff */
[----:B------:R-:W-:Y:S02]  /*5f70*/  @!P6 IMAD.IADD R45, R45, 0x1, -R0 ;  /* 0x000000012d2de824 */ /* 0x000fe400078e0a00 */
[----:B------:R-:W-:Y:S02]  /*5f80*/  IMAD.MOV R48, RZ, RZ, -R46 ;  /* 0x000000ffff307224 */ /* 0x000fe400078e0a2e */
[----:B------:R-:W-:Y:S01]  /*5f90*/  @!P5 IMAD.MOV R41, RZ, RZ, -R41 ;  /* 0x000000ffff29d224 */ /* 0x000fe200078e0a29 */
[C---:B------:R-:W-:Y:S01]  /*5fa0*/  ISETP.GT.U32.AND P5, PT, R0.reuse, R45, PT ;  /* 0x0000002d0000720c */ /* 0x040fe20003fa4070 */
[----:B------:R-:W-:Y:S02]  /*5fb0*/  IMAD R46, R0, R5, R47 ;  /* 0x00000005002e7224 */ /* 0x000fe400078e022f */
[----:B------:R-:W-:-:S03]  /*5fc0*/  IMAD.HI.U32 R5, R2, R51, RZ ;  /* 0x0000003302057227 */ /* 0x000fc600078e00ff */
[C---:B------:R-:W-:Y:S01]  /*5fd0*/  ISETP.GT.U32.AND P6, PT, R0.reuse, R46, PT ;  /* 0x0000002e0000720c */ /* 0x040fe20003fc4070 */
[----:B------:R-:W-:Y:S02]  /*5fe0*/  IMAD.MOV R5, RZ, RZ, -R5 ;  /* 0x000000ffff057224 */ /* 0x000fe400078e0a05 */
[C---:B------:R-:W-:Y:S01]  /*5ff0*/  IMAD R47, R0.reuse, R48, R49 ;  /* 0x00000030002f7224 */ /* 0x040fe200078e0231 */
[----:B------:R-:W-:Y:S01]  /*6000*/  IABS R49, R56 ;  /* 0x0000003800317213 */ /* 0x000fe20000000000 */
[C---:B------:R-:W-:Y:S01]  /*6010*/  IMAD R48, R0.reuse, R5, R51 ;  /* 0x0000000500307224 */ /* 0x040fe200078e0233 */
[----:B------:R-:W-:Y:S01]  /*6020*/  IABS R51, R58 ;  /* 0x0000003a00337213 */ /* 0x000fe20000000000 */
[--C-:B------:R-:W-:Y:S02]  /*6030*/  @!P5 IMAD.IADD R45, R45, 0x1, -R0.reuse ;  /* 0x000000012d2dd824 */ /* 0x100fe400078e0a00 */
[----:B------:R-:W-:Y:S01]  /*6040*/  @!P4 IMAD.MOV R43, RZ, RZ, -R43 ;  /* 0x000000ffff2bc224 */ /* 0x000fe200078e0a2b */
[----:B------:R-:W-:Y:S01]  /*6050*/  ISETP.GT.U32.AND P5, PT, R0, R48, PT ;  /* 0x000000300000720c */ /* 0x000fe20003fa4070 */
[----:B------:R-:W-:Y:S01]  /*6060*/  @!P2 IMAD.IADD R44, R44, 0x1, -R0 ;  /* 0x000000012c2ca824 */ /* 0x000fe200078e0a00 */
[----:B------:R-:W-:Y:S01]  /*6070*/  ISETP.GT.U32.AND P4, PT, R0, R47, PT ;  /* 0x0000002f0000720c */ /* 0x000fe20003f84070 */
[----:B------:R-:W-:Y:S01]  /*6080*/  IMAD.HI.U32 R5, R2, R49, RZ ;  /* 0x0000003102057227 */ /* 0x000fe200078e00ff */
[----:B------:R-:W-:-:S03]  /*6090*/  ISETP.GE.AND P2, PT, R50, RZ, PT ;  /* 0x000000ff3200720c */ /* 0x000fc60003f46270 */
[----:B------:R-:W-:Y:S01]  /*60a0*/  @!P3 IMAD.MOV R40, RZ, RZ, -R40 ;  /* 0x000000ffff28b224 */ /* 0x000fe200078e0a28 */
[----:B------:R-:W-:Y:S01]  /*60b0*/  ISETP.GT.U32.AND P3, PT, R0, R44, PT ;  /* 0x0000002c0000720c */ /* 0x000fe20003f64070 */
[----:B------:R-:W-:Y:S02]  /*60c0*/  IMAD.MOV R50, RZ, RZ, -R5 ;  /* 0x000000ffff327224 */ /* 0x000fe400078e0a05 */
[----:B------:R-:W-:-:S04]  /*60d0*/  IMAD.HI.U32 R5, R2, R51, RZ ;  /* 0x0000003302057227 */ /* 0x000fc800078e00ff */
[--C-:B------:R-:W-:Y:S02]  /*60e0*/  @!P5 IMAD.IADD R48, R48, 0x1, -R0.reuse ;  /* 0x000000013030d824 */ /* 0x100fe400078e0a00 */
[--C-:B------:R-:W-:Y:S02]  /*60f0*/  @!P4 IMAD.IADD R47, R47, 0x1, -R0.reuse ;  /* 0x000000012f2fc824 */ /* 0x100fe400078e0a00 */
[----:B------:R-:W-:Y:S01]  /*6100*/  IMAD.MOV R5, RZ, RZ, -R5 ;  /* 0x000000ffff057224 */ /* 0x000fe200078e0a05 */
[C---:B------:R-:W-:Y:S01]  /*6110*/  ISETP.GT.U32.AND P5, PT, R0.reuse, R48, PT ;  /* 0x000000300000720c */ /* 0x040fe20003fa4070 */
[C---:B------:R-:W-:Y:S01]  /*6120*/  IMAD R49, R0.reuse, R50, R49 ;  /* 0x0000003200317224 */ /* 0x040fe200078e0231 */
[C---:B------:R-:W-:Y:S01]  /*6130*/  ISETP.GT.U32.AND P4, PT, R0.reuse, R47, PT ;  /* 0x0000002f0000720c */ /* 0x040fe20003f84070 */
[----:B------:R-:W-:Y:S02]  /*6140*/  IMAD R50, R0, R5, R51 ;  /* 0x0000000500327224 */ /* 0x000fe400078e0233 */
[--C-:B------:R-:W-:Y:S01]  /*6150*/  @!P3 IMAD.IADD R44, R44, 0x1, -R0.reuse ;  /* 0x000000012c2cb824 */ /* 0x100fe200078e0a00 */
[----:B------:R-:W-:Y:S01]  /*6160*/  ISETP.GE.AND P3, PT, R53, RZ, PT ;  /* 0x000000ff3500720c */ /* 0x000fe20003f66270 */
[----:B------:R-:W-:Y:S01]  /*6170*/  @!P6 IMAD.IADD R46, R46, 0x1, -R0 ;  /* 0x000000012e2ee824 */ /* 0x000fe200078e0a00 */
[----:B------:R-:W-:Y:S01]  /*6180*/  ISETP.GE.AND P6, PT, R54, RZ, PT ;  /* 0x000000ff3600720c */ /* 0x000fe20003fc6270 */
[----:B------:R-:W-:Y:S01]  /*6190*/  @!P1 IMAD.MOV R44, RZ, RZ, -R44 ;  /* 0x000000ffff2c9224 */ /* 0x000fe200078e0a2c */
[----:B------:R-:W-:Y:S01]  /*61a0*/  LOP3.LUT R54, R3, 0xe8, RZ, 0xfc, !PT ;  /* 0x000000e803367812 */ /* 0x000fe200078efcff */
[----:B------:R-:W-:Y:S01]  /*61b0*/  IMAD.HI.U32 R51, R2, R55, RZ ;  /* 0x0000003702337227 */ /* 0x000fe200078e00ff */
[----:B------:R-:W-:-:S02]  /*61c0*/  ISETP.GT.U32.AND P1, PT, R0, R46, PT ;  /* 0x0000002e0000720c */ /* 0x000fc40003f24070 */
[----:B------:R-:W-:Y:S01]  /*61d0*/  IABS R53, R54 ;  /* 0x0000003600357213 */ /* 0x000fe20000000000 */
        /* <DEDUP_REMOVED lines=8> */
[----:B------:R-:W-:Y:S01]  /*6260*/  IMAD.MOV R52, RZ, RZ, -R51 ;  /* 0x000000ffff347224 */ /* 0x000fe200078e0a33 */
[----:B------:R-:W-:Y:S01]  /*6270*/  @!P1 IADD3 R46, R46, -R0, RZ ;  /* 0x800000002e2e9210 */ /* 0x000fe20007ffe0ff */
[C---:B------:R-:W-:Y:S01]  /*6280*/  IMAD R51, R0.reuse, R5, R53 ;  /* 0x0000000500337224 */ /* 0x040fe200078e0235 */
[----:B------:R-:W-:Y:S01]  /*6290*/  ISETP.GT.U32.AND P1, PT, R0, R49, PT ;  /* 0x000000310000720c */ /* 0x000fe20003f24070 */
[----:B------:R-:W-:Y:S02]  /*62a0*/  @!P5 IMAD.IADD R50, R50, 0x1, -R0 ;  /* 0x000000013232d824 */ /* 0x000fe400078e0a00 */
[----:B------:R-:W-:-:S03]  /*62b0*/  IMAD.HI.U32 R5, R2, R57, RZ ;  /* 0x0000003902057227 */ /* 0x000fc600078e00ff */
[C---:B------:R-:W-:Y:S01]  /*62c0*/  ISETP.GT.U32.AND P5, PT, R0.reuse, R50, PT ;  /* 0x000000320000720c */ /* 0x040fe20003fa4070 */
[----:B------:R-:W-:Y:S02]  /*62d0*/  IMAD.MOV R5, RZ, RZ, -R5 ;  /* 0x000000ffff057224 */ /* 0x000fe400078e0a05 */
[C---:B------:R-:W-:Y:S02]  /*62e0*/  IMAD R52, R0.reuse, R52, R55 ;  /* 0x0000003400347224 */ /* 0x040fe400078e0237 */
[----:B------:R-:W-:Y:S01]  /*62f0*/  IMAD R53, R0, R5, R57 ;  /* 0x0000000500357224 */ /* 0x000fe200078e0239 */
[----:B------:R-:W-:Y:S01]  /*6300*/  IABS R57, R60 ;  /* 0x0000003c00397213 */ /* 0x000fe20000000000 */
[----:B------:R-:W-:Y:S01]  /*6310*/  @!P1 IMAD.IADD R49, R49, 0x1, -R0 ;  /* 0x0000000131319824 */ /* 0x000fe200078e0a00 */
[----:B------:R-:W-:Y:S01]  /*6320*/  ISETP.GE.AND P1, PT, R58, RZ, PT ;  /* 0x000000ff3a00720c */ /* 0x000fe20003f26270 */
[----:B------:R-:W-:Y:S02]  /*6330*/  VIADD R58, R4, 0xee ;  /* 0x000000ee043a7836 */ /* 0x000fe40000000000 */
[----:B------:R-:W-:Y:S01]  /*6340*/  @!P0 IMAD.MOV R46, RZ, RZ, -R46 ;  /* 0x000000ffff2e8224 */ /* 0x000fe200078e0a2e */
[----:B------:R-:W-:Y:S01]  /*6350*/  ISETP.GT.U32.AND P0, PT, R0, R51, PT ;  /* 0x000000330000720c */ /* 0x000fe20003f04070 */
[----:B------:R-:W-:Y:S01]  /*6360*/  @!P5 IMAD.IADD R50, R50, 0x1, -R0 ;  /* 0x000000013232d824 */ /* 0x000fe200078e0a00 */
[C---:B------:R-:W-:Y:S01]  /*6370*/  ISETP.GT.U32.AND P5, PT, R0.reuse, R53, PT ;  /* 0x000000350000720c */ /* 0x040fe20003fa4070 */
[----:B------:R-:W-:Y:S01]  /*6380*/  @!P6 IMAD.MOV R48, RZ, RZ, -R48 ;  /* 0x000000ffff30e224 */ /* 0x000fe200078e0a30 */
[----:B------:R-:W-:Y:S01]  /*6390*/  IABS R55, R58 ;  /* 0x0000003a00377213 */ /* 0x000fe20000000000 */
[----:B------:R-:W-:Y:S01]  /*63a0*/  @!P2 IMAD.MOV R45, RZ, RZ, -R45 ;  /* 0x000000ffff2da224 */ /* 0x000fe200078e0a2d */
[C---:B------:R-:W-:Y:S01]  /*63b0*/  ISETP.GT.U32.AND P6, PT, R0.reuse, R52, PT ;  /* 0x000000340000720c */ /* 0x040fe20003fc4070 */
[----:B------:R-:W-:Y:S01]  /*63c0*/  @!P3 IMAD.MOV R47, RZ, RZ, -R47 ;  /* 0x000000ffff2fb224 */ /* 0x000fe200078e0a2f */
[----:B------:R-:W-:Y:S01]  /*63d0*/  ISETP.GT.U32.AND P2, PT, R0, R49, PT ;  /* 0x000000310000720c */ /* 0x000fe20003f44070 */
[----:B------:R-:W-:Y:S01]  /*63e0*/  IMAD.HI.U32 R5, R2, R55, RZ ;  /* 0x0000003702057227 */ /* 0x000fe200078e00ff */
[----:B------:R-:W-:-:S03]  /*63f0*/  ISETP.GE.AND P3, PT, R54, RZ, PT ;  /* 0x000000ff3600720c */ /* 0x000fc60003f66270 */
[----:B------:R-:W-:Y:S02]  /*6400*/  IMAD.MOV R5, RZ, RZ, -R5 ;  /* 0x000000ffff057224 */ /* 0x000fe400078e0a05 */
[--C-:B------:R-:W-:Y:S02]  /*6410*/  @!P5 IMAD.IADD R53, R53, 0x1, -R0.reuse ;  /* 0x000000013535d824 */ /* 0x100fe400078e0a00 */
[----:B------:R-:W-:Y:S01]  /*6420*/  @!P0 IMAD.IADD R51, R51, 0x1, -R0 ;  /* 0x0000000133338824 */ /* 0x000fe200078e0a00 */
[----:B------:R-:W-:Y:S01]  /*6430*/  ISETP.GE.AND P0, PT, R56, RZ, PT ;  /* 0x000000ff3800720c */ /* 0x000fe20003f06270 */
[C---:B------:R-:W-:Y:S01]  /*6440*/  IMAD R54, R0.reuse, R5, R55 ;  /* 0x0000000500367224 */ /* 0x040fe200078e0237 */
[----:B------:R-:W-:Y:S01]  /*6450*/  ISETP.GT.U32.AND P5, PT, R0, R53, PT ;  /* 0x000000350000720c */ /* 0x000fe20003fa4070 */
[----:B------:R-:W-:Y:S01]  /*6460*/  IMAD.HI.U32 R5, R2, R57, RZ ;  /* 0x0000003902057227 */ /* 0x000fe200078e00ff */
[----:B------:R-:W-:-:S03]  /*6470*/  LOP3.LUT R56, R3, 0xf2, RZ, 0xfc, !PT ;  /* 0x000000f203387812 */ /* 0x000fc600078efcff */
[--C-:B------:R-:W-:Y:S01]  /*6480*/  @!P6 IMAD.IADD R52, R52, 0x1, -R0.reuse ;  /* 0x000000013434e824 */ /* 0x100fe200078e0a00 */
[C---:B------:R-:W-:Y:S01]  /*6490*/  ISETP.GT.U32.AND P6, PT, R0.reuse, R51, PT ;  /* 0x000000330000720c */ /* 0x040fe20003fc4070 */
[--C-:B------:R-:W-:Y:S01]  /*64a0*/  @!P2 IMAD.IADD R49, R49, 0x1, -R0.reuse ;  /* 0x000000013131a824 */ /* 0x100fe200078e0a00 */
[----:B------:R-:W-:Y:S01]  /*64b0*/  ISETP.GE.AND P2, PT, R59, RZ, PT ;  /* 0x000000ff3b00720c */ /* 0x000fe20003f46270 */
[----:B------:R-:W-:Y:S01]  /*64c0*/  IMAD.MOV R5, RZ, RZ, -R5 ;  /* 0x000000ffff057224 */ /* 0x000fe200078e0a05 */
[----:B------:R-:W-:Y:S01]  /*64d0*/  IABS R59, R56 ;  /* 0x00000038003b7213 */ /* 0x000fe20000000000 */
[----:B------:R-:W-:Y:S01]  /*64e0*/  @!P4 IMAD.MOV R49, RZ, RZ, -R49 ;  /* 0x000000ffff31c224 */ /* 0x000fe200078e0a31 */
[C---:B------:R-:W-:Y:S01]  /*64f0*/  ISETP.GT.U32.AND P4, PT, R0.reuse, R52, PT ;  /* 0x000000340000720c */ /* 0x040fe20003f84070 */
[----:B------:R-:W-:Y:S02]  /*6500*/  IMAD R55, R0, R5, R57 ;  /* 0x0000000500377224 */ /* 0x000fe400078e0239 */
[----:B------:R-:W-:-:S02]  /*6510*/  @!P5 IMAD.IADD R53, R53, 0x1, -R0 ;  /* 0x000000013535d824 */ /* 0x000fc400078e0a00 */
[----:B------:R-:W-:Y:S01]  /*6520*/  @!P1 IMAD.MOV R50, RZ, RZ, -R50 ;  /* 0x000000ffff329224 */ /* 0x000fe200078e0a32 */
[C---:B------:R-:W-:Y:S01]  /*6530*/  ISETP.GT.U32.AND P5, PT, R0.reuse, R55, PT ;  /* 0x000000370000720c */ /* 0x040fe20003fa4070 */
[--C-:B------:R-:W-:Y:S01]  /*6540*/  @!P6 IMAD.IADD R51, R51, 0x1, -R0.reuse ;  /* 0x000000013333e824 */ /* 0x100fe200078e0a00 */
[----:B------:R-:W-:Y:S01]  /*6550*/  ISETP.GT.U32.AND P6, PT, R0, R54, PT ;  /* 0x000000360000720c */ /* 0x000fe20003fc4070 */
[----:B------:R-:W-:Y:S01]  /*6560*/  IMAD.HI.U32 R5, R2, R59, RZ ;  /* 0x0000003b02057227 */ /* 0x000fe200078e00ff */
[----:B------:R-:W-:Y:S02]  /*6570*/  ISETP.GE.AND P1, PT, R58, RZ, PT ;  /* 0x000000ff3a00720c */ /* 0x000fe40003f26270 */
[C---:B------:R-:W-:Y:S01]  /*6580*/  LOP3.LUT R58, R3.reuse, 0xf4, RZ, 0xfc, !PT ;  /* 0x000000f4033a7812 */ /* 0x040fe200078efcff */
[--C-:B------:R-:W-:Y:S01]  /*6590*/  @!P4 IMAD.IADD R52, R52, 0x1, -R0.reuse ;  /* 0x000000013434c824 */ /* 0x100fe200078e0a00 */
[----:B------:R-:W-:Y:S01]  /*65a0*/  ISETP.GE.AND P4, PT, R60, RZ, PT ;  /* 0x000000ff3c00720c */ /* 0x000fe20003f86270 */
[----:B------:R-:W-:Y:S01]  /*65b0*/  IMAD.MOV R5, RZ, RZ, -R5 ;  /* 0x000000ffff057224 */ /* 0x000fe200078e0a05 */
[----:B------:R-:W-:Y:S01]  /*65c0*/  LOP3.LUT R60, R3, 0xf6, RZ, 0xfc, !PT ;  /* 0x000000f6033c7812 */ /* 0x000fe200078efcff */
[----:B------:R-:W-:Y:S01]  /*65d0*/  @!P3 IMAD.MOV R51, RZ, RZ, -R51 ;  /* 0x000000ffff33b224 */ /* 0x000fe200078e0a33 */
[----:B------:R-:W-:Y:S01]  /*65e0*/  IABS R61, R58 ;  /* 0x0000003a003d7213 */ /* 0x000fe20000000000 */
[--C-:B------:R-:W-:Y:S01]  /*65f0*/  @!P5 IMAD.IADD R55, R55, 0x1, -R0.reuse ;  /* 0x000000013737d824 */ /* 0x100fe200078e0a00 */
[----:B------:R-:W-:Y:S01]  /*6600*/  IABS R57, R60 ;  /* 0x0000003c00397213 */ /* 0x000fe20000000000 */
[----:B------:R-:W-:Y:S01]  /*6610*/  @!P6 IMAD.IADD R54, R54, 0x1, -R0 ;  /* 0x000000013636e824 */ /* 0x000fe200078e0a00 */
[----:B------:R-:W-:Y:S01]  /*6620*/  ISETP.GE.AND P3, PT, R56, RZ, PT ;  /* 0x000000ff3800720c */ /* 0x000fe20003f66270 */
[C---:B------:R-:W-:Y:S01]  /*6630*/  IMAD R56, R0.reuse, R5, R59 ;  /* 0x0000000500387224 */ /* 0x040fe200078e023b */
[C---:B------:R-:W-:Y:S01]  /*6640*/  ISETP.GT.U32.AND P5, PT, R0.reuse, R55, PT ;  /* 0x000000370000720c */ /* 0x040fe20003fa4070 */
[----:B------:R-:W-:Y:S01]  /*6650*/  IMAD.MOV.U32 R59, RZ, RZ, R57 ;  /* 0x000000ffff3b7224 */ /* 0x000fe200078e0039 */
[----:B------:R-:W-:Y:S01]  /*6660*/  ISETP.GT.U32.AND P6, PT, R0, R54, PT ;  /* 0x000000360000720c */ /* 0x000fe20003fc4070 */
[----:B------:R-:W-:-:S04]  /*6670*/  IMAD.HI.U32 R5, R2, R61, RZ ;  /* 0x0000003d02057227 */ /* 0x000fc800078e00ff */
[----:B------:R-:W-:-:S04]  /*6680*/  IMAD.HI.U32 R57, R2, R59, RZ ;  /* 0x0000003b02397227 */ /* 0x000fc800078e00ff */
[----:B------:R-:W-:Y:S02]  /*6690*/  IMAD.MOV R5, RZ, RZ, -R5 ;  /* 0x000000ffff057224 */ /* 0x000fe400078e0a05 */
[----:B------:R-:W-:Y:S01]  /*66a0*/  @!P0 IMAD.MOV R53, RZ, RZ, -R53 ;  /* 0x000000ffff358224 */ /* 0x000fe200078e0a35 */
[----:B------:R-:W-:Y:S01]  /*66b0*/  ISETP.GE.AND P0, PT, R58, RZ, PT ;  /* 0x000000ff3a00720c */ /* 0x000fe20003f06270 */
[----:B------:R-:W-:Y:S02]  /*66c0*/  IMAD.MOV R58, RZ, RZ, -R57 ;  /* 0x000000ffff3a7224 */ /* 0x000fe400078e0a39 */
[----:B------:R-:W-:Y:S02]  /*66d0*/  IMAD R57, R0, R5, R61 ;  /* 0x0000000500397224 */ /* 0x000fe400078e023d */
[--C-:B------:R-:W-:Y:S02]  /*66e0*/  @!P5 IMAD.IADD R55, R55, 0x1, -R0.reuse ;  /* 0x000000013737d824 */ /* 0x100fe400078e0a00 */
[----:B------:R-:W-:Y:S01]  /*66f0*/  @!P6 IMAD.IADD R54, R54, 0x1, -R0 ;  /* 0x000000013636e824 */ /* 0x000fe200078e0a00 */
[C---:B------:R-:W-:Y:S01]  /*6700*/  ISETP.GT.U32.AND P5, PT, R0.reuse, R57, PT ;  /* 0x000000390000720c */ /* 0x040fe20003fa4070 */
[----:B------:R-:W-:Y:S01]  /*6710*/  IMAD R58, R0, R58, R59 ;  /* 0x0000003a003a7224 */ /* 0x000fe200078e023b */
[----:B------:R-:W-:Y:S01]  /*6720*/  ISETP.GE.AND P6, PT, R60, RZ, PT ;  /* 0x000000ff3c00720c */ /* 0x000fe20003fc6270 */
[----:B------:R-:W-:Y:S01]  /*6730*/  @!P1 IMAD.MOV R54, RZ, RZ, -R54 ;  /* 0x000000ffff369224 */ /* 0x000fe200078e0a36 */
[----:B------:R-:W-:Y:S01]  /*6740*/  LOP3.LUT R60, R3, 0xf8, RZ, 0xfc, !PT ;  /* 0x000000f8033c7812 */ /* 0x000fe200078efcff */
[----:B------:R-:W-:Y:S01]  /*6750*/  @!P2 IMAD.MOV R52, RZ, RZ, -R52 ;  /* 0x000000ffff34a224 */ /* 0x000fe200078e0a34 */
[----:B------:R-:W-:Y:S01]  /*6760*/  ISETP.GT.U32.AND P1, PT, R0, R58, PT ;  /* 0x0000003a0000720c */ /* 0x000fe20003f24070 */
[----:B------:R-:W-:Y:S01]  /*6770*/  @!P4 IMAD.MOV R55, RZ, RZ, -R55 ;  /* 0x000000ffff37c224 */ /* 0x000fe200078e0a37 */
[----:B------:R-:W-:-:S02]  /*6780*/  IABS R59, R60 ;  /* 0x0000003c003b7213 */ /* 0x000fc40000000000 */
[----:B------:R-:W-:Y:S02]  /*6790*/  ISETP.GT.U32.AND P2, PT, R0, R56, PT ;  /* 0x000000380000720c */ /* 0x000fe40003f44070 */
[----:B------:R-:W-:Y:S01]  /*67a0*/  ISETP.GE.AND P4, PT, R60, RZ, PT ;  /* 0x000000ff3c00720c */ /* 0x000fe20003f86270 */
[----:B------:R-:W-:Y:S02]  /*67b0*/  @!P5 IMAD.IADD R57, R57, 0x1, -R0 ;  /* 0x000000013939d824 */ /* 0x000fe400078e0a00 */
[----:B------:R-:W-:-:S03]  /*67c0*/  IMAD.HI.U32 R5, R2, R59, RZ ;  /* 0x0000003b02057227 */ /* 0x000fc600078e00ff */
[----:B------:R-:W-:Y:S01]  /*67d0*/  ISETP.GT.U32.AND P5, PT, R0, R57, PT ;  /* 0x000000390000720c */ /* 0x000fe20003fa4070 */
[----:B------:R-:W-:Y:S02]  /*67e0*/  @!P1 IMAD.IADD R58, R58, 0x1, -R0 ;  /* 0x000000013a3a9824 */ /* 0x000fe400078e0a00 */
[----:B------:R-:W-:Y:S02]  /*67f0*/  IMAD.MOV R61, RZ, RZ, -R5 ;  /* 0x000000ffff3d7224 */ /* 0x000fe400078e0a05 */
[----:B------:R-:W-:Y:S01]  /*6800*/  IMAD.HI.U32 R5, R2, R63, RZ ;  /* 0x0000003f02057227 */ /* 0x000fe200078e00ff */
[----:B------:R-:W-:-:S03]  /*6810*/  ISETP.GT.U32.AND P1, PT, R0, R58, PT ;  /* 0x0000003a0000720c */ /* 0x000fc60003f24070 */
[----:B------:R-:W-:-:S04]  /*6820*/  IMAD.HI.U32 R60, R2, R65, RZ ;  /* 0x00000041023c7227 */ /* 0x000fc800078e00ff */
[----:B------:R-:W-:Y:S02]  /*6830*/  IMAD.MOV R5, RZ, RZ, -R5 ;  /* 0x000000ffff057224 */ /* 0x000fe400078e0a05 */
[C---:B------:R-:W-:Y:S02]  /*6840*/  IMAD R59, R0.reuse, R61, R59 ;  /* 0x0000003d003b7224 */ /* 0x040fe400078e023b */
[----:B------:R-:W-:Y:S02]  /*6850*/  IMAD.MOV R61, RZ, RZ, -R60 ;  /* 0x000000ffff3d7224 */ /* 0x000fe400078e0a3c */
[--C-:B------:R-:W-:Y:S01]  /*6860*/  @!P5 IMAD.IADD R57, R57, 0x1, -R0.reuse ;  /* 0x000000013939d824 */ /* 0x100fe200078e0a00 */
[C---:B------:R-:W-:Y:S01]  /*6870*/  ISETP.GT.U32.AND P5, PT, R0.reuse, R59, PT ;  /* 0x0000003b0000720c */ /* 0x040fe20003fa4070 */
[----:B------:R-:W-:Y:S02]  /*6880*/  IMAD R60, R0, R5, R63 ;  /* 0x00000005003c7224 */ /* 0x000fe400078e023f */
[----:B------:R-:W-:-:S02]  /*6890*/  @!P2 IMAD.IADD R56, R56, 0x1, -R0 ;  /* 0x000000013838a824 */ /* 0x000fc400078e0a00 */
[----:B------:R-:W-:Y:S01]  /*68a0*/  @!P0 IMAD.MOV R57, RZ, RZ, -R57 ;  /* 0x000000ffff398224 */ /* 0x000fe200078e0a39 */
[C---:B------:R-:W-:Y:S01]  /*68b0*/  ISETP.GT.U32.AND P0, PT, R0.reuse, R60, PT ;  /* 0x0000003c0000720c */ /* 0x040fe20003f04070 */
[C---:B------:R-:W-:Y:S01]  /*68c0*/  IMAD R61, R0.reuse, R61, R65 ;  /* 0x0000003d003d7224 */ /* 0x040fe200078e0241 */
[----:B------:R-:W-:Y:S01]  /*68d0*/  ISETP.GT.U32.AND P2, PT, R0, R56, PT ;  /* 0x000000380000720c */ /* 0x000fe20003f44070 */
[----:B------:R-:W-:Y:S01]  /*68e0*/  @!P1 IMAD.IADD R58, R58, 0x1, -R0 ;  /* 0x000000013a3a9824 */ /* 0x000fe200078e0a00 */
[----:B------:R-:W-:Y:S01]  /*68f0*/  IABS R65, R68 ;  /* 0x0000004400417213 */ /* 0x000fe20000000000 */
[----:B------:R-:W-:Y:S02]  /*6900*/  VIADD R5, R4, 0xfe ;  /* 0x000000fe04057836 */ /* 0x000fe40000000000 */
[----:B------:R-:W-:Y:S01]  /*6910*/  @!P6 IMAD.MOV R58, RZ, RZ, -R58 ;  /* 0x000000ffff3ae224 */ /* 0x000fe200078e0a3a */
[----:B------:R-:W-:Y:S01]  /*6920*/  ISETP.GT.U32.AND P6, PT, R0, R61, PT ;  /* 0x0000003d0000720c */ /* 0x000fe20003fc4070 */
[----:B------:R-:W-:Y:S01]  /*6930*/  @!P5 IMAD.IADD R59, R59, 0x1, -R0 ;  /* 0x000000013b3bd824 */ /* 0x000fe200078e0a00 */
[----:B------:R-:W-:-:S02]  /*6940*/  IABS R63, R5 ;  /* 0x00000005003f7213 */ /* 0x000fc40000000000 */
[----:B------:R-:W-:Y:S01]  /*6950*/  ISETP.GE.AND P1, PT, R5, RZ, PT ;  /* 0x000000ff0500720c */ /* 0x000fe20003f26270 */
[--C-:B------:R-:W-:Y:S01]  /*6960*/  @!P0 IMAD.IADD R60, R60, 0x1, -R0.reuse ;  /* 0x000000013c3c8824 */ /* 0x100fe200078e0a00 */
[----:B------:R-:W-:Y:S01]  /*6970*/  ISETP.GT.U32.AND P5, PT, R0, R59, PT ;  /* 0x0000003b0000720c */ /* 0x000fe20003fa4070 */
[----:B------:R-:W-:Y:S01]  /*6980*/  @!P2 IMAD.IADD R56, R56, 0x1, -R0 ;  /* 0x000000013838a824 */ /* 0x000fe200078e0a00 */
[----:B------:R-:W-:Y:S01]  /*6990*/  ISETP.GE.AND P2, PT, R62, RZ, PT ;  /* 0x000000ff3e00720c */ /* 0x000fe20003f46270 */
[----:B------:R-:W-:Y:S01]  /*69a0*/  IMAD.HI.U32 R5, R2, R63, RZ ;  /* 0x0000003f02057227 */ /* 0x000fe200078e00ff */
[----:B------:R-:W-:-:S03]  /*69b0*/  ISETP.GT.U32.AND P0, PT, R0, R60, PT ;  /* 0x0000003c0000720c */ /* 0x000fc60003f04070 */
[----:B------:R-:W-:Y:S02]  /*69c0*/  @!P6 IMAD.IADD R61, R61, 0x1, -R0 ;  /* 0x000000013d3de824 */ /* 0x000fe400078e0a00 */
[----:B------:R-:W-:Y:S01]  /*69d0*/  @!P3 IMAD.MOV R56, RZ, RZ, -R56 ;  /* 0x000000ffff38b224 */ /* 0x000fe200078e0a38 */
[----:B------:R-:W-:Y:S01]  /*69e0*/  ISETP.GE.AND P3, PT, R64, RZ, PT ;  /* 0x000000ff4000720c */ /* 0x000fe20003f66270 */
[----:B------:R-:W-:Y:S01]  /*69f0*/  IMAD.HI.U32 R62, R2, R65, RZ ;  /* 0x00000041023e7227 */ /* 0x000fe200078e00ff */
[----:B------:R-:W-:-:S03]  /*6a00*/  ISETP.GT.U32.AND P6, PT, R0, R61, PT ;  /* 0x0000003d0000720c */ /* 0x000fc60003fc4070 */
[----:B------:R-:W-:Y:S02]  /*6a10*/  IMAD.MOV R64, RZ, RZ, -R5 ;  /* 0x000000ffff407224 */ /* 0x000fe400078e0a05 */
[----:B------:R-:W-:Y:S02]  /*6a20*/  IMAD.MOV R66, RZ, RZ, -R62 ;  /* 0x000000ffff427224 */ /* 0x000fe400078e0a3e */
[----:B------:R-:W-:Y:S02]  /*6a30*/  IMAD R62, R0, R64, R63 ;  /* 0x00000040003e7224 */ /* 0x000fe400078e023f */
[----:B------:R-:W-:-:S04]  /*6a40*/  IMAD.HI.U32 R64, R2, R69, RZ ;  /* 0x0000004502407227 */ /* 0x000fc800078e00ff */
[----:B------:R-:W-:Y:S01]  /*6a50*/  @!P0 IMAD.IADD R60, R60, 0x1, -R0 ;  /* 0x000000013c3c8824 */ /* 0x000fe200078e0a00 */
[C---:B------:R-:W-:Y:S01]  /*6a60*/  ISETP.GT.U32.AND P0, PT, R0.reuse, R62, PT ;  /* 0x0000003e0000720c */ /* 0x040fe20003f04070 */
[C---:B------:R-:W-:Y:S02]  /*6a70*/  IMAD R63, R0.reuse, R66, R65 ;  /* 0x00000042003f7224 */ /* 0x040fe400078e0241 */
[----:B------:R-:W-:Y:S02]  /*6a80*/  IMAD.MOV R65, RZ, RZ, -R64 ;  /* 0x000000ffff417224 */ /* 0x000fe400078e0a40 */
[----:B------:R-:W-:Y:S02]  /*6a90*/  @!P6 IMAD.IADD R61, R61, 0x1, -R0 ;  /* 0x000000013d3de824 */ /* 0x000fe400078e0a00 */
[----:B------:R-:W-:Y:S02]  /*6aa0*/  IMAD R65, R0, R65, R69 ;  /* 0x0000004100417224 */ /* 0x000fe400078e0245 */
[----:B------:R-:W-:-:S04]  /*6ab0*/  IMAD.HI.U32 R5, R2, R67, RZ ;  /* 0x0000004302057227 */ /* 0x000fc800078e00ff */
[--C-:B------:R-:W-:Y:S01]  /*6ac0*/  @!P5 IMAD.IADD R59, R59, 0x1, -R0.reuse ;  /* 0x000000013b3bd824 */ /* 0x100fe200078e0a00 */
[----:B------:R-:W-:Y:S01]  /*6ad0*/  ISETP.GE.AND P5, PT, R68, RZ, PT ;  /* 0x000000ff4400720c */ /* 0x000fe20003fa6270 */
[----:B------:R-:W-:Y:S01]  /*6ae0*/  @!P3 IMAD.MOV R61, RZ, RZ, -R61 ;  /* 0x000000ffff3db224 */ /* 0x000fe200078e0a3d */
[----:B------:R-:W-:Y:S01]  /*6af0*/  ISETP.GT.U32.AND P3, PT, R0, R65, PT ;  /* 0x000000410000720c */ /* 0x000fe20003f64070 */
[----:B------:R-:W-:Y:S01]  /*6b00*/  IMAD.MOV R5, RZ, RZ, -R5 ;  /* 0x000000ffff057224 */ /* 0x000fe200078e0a05 */
[C---:B------:R-:W-:Y:S01]  /*6b10*/  LOP3.LUT R68, R3.reuse, 0x106, RZ, 0xfc, !PT ;  /* 0x0000010603447812 */ /* 0x040fe200078efcff */
[----:B------:R-:W-:Y:S02]  /*6b20*/  @!P0 IMAD.IADD R62, R62, 0x1, -R0 ;  /* 0x000000013e3e8824 */ /* 0x000fe400078e0a00 */
[C---:B------:R-:W-:Y:S01]  /*6b30*/  IMAD R64, R0.reuse, R5, R67 ;  /* 0x0000000500407224 */ /* 0x040fe200078e0243 */
[----:B------:R-:W-:Y:S01]  /*6b40*/  IABS R67, R68 ;  /* 0x0000004400437213 */ /* 0x000fe20000000000 */
[----:B------:R-:W-:Y:S01]  /*6b50*/  @!P2 IMAD.MOV R60, RZ, RZ, -R60 ;  /* 0x000000ffff3ca224 */ /* 0x000fe200078e0a3c */
[----:B------:R-:W-:Y:S01]  /*6b60*/  ISETP.GT.U32.AND P0, PT, R0, R62, PT ;  /* 0x0000003e0000720c */ /* 0x000fe20003f04070 */
[----:B------:R-:W-:Y:S01]  /*6b70*/  @!P4 IMAD.MOV R59, RZ, RZ, -R59 ;  /* 0x000000ffff3bc224 */ /* 0x000fe200078e0a3b */
[----:B------:R-:W-:Y:S01]  /*6b80*/  ISETP.GE.AND P2, PT, R70, RZ, PT ;  /* 0x000000ff4600720c */ /* 0x000fe20003f46270 */
[----:B------:R-:W-:Y:S01]  /*6b90*/  IMAD.HI.U32 R5, R2, R67, RZ ;  /* 0x0000004302057227 */ /* 0x000fe200078e00ff */
[----:B------:R-:W-:-:S02]  /*6ba0*/  LOP3.LUT R70, R3, 0x108, RZ, 0xfc, !PT ;  /* 0x0000010803467812 */ /* 0x000fc400078efcff */
[C---:B------:R-:W-:Y:S01]  /*6bb0*/  ISETP.GT.U32.AND P6, PT, R0.reuse, R64, PT ;  /* 0x000000400000720c */ /* 0x040fe20003fc4070 */
[----:B------:R-:W-:Y:S01]  /*6bc0*/  @!P3 IMAD.IADD R65, R65, 0x1, -R0 ;  /* 0x000000014141b824 */ /* 0x000fe200078e0a00 */
[----:B------:R-:W-:Y:S01]  /*6bd0*/  IABS R69, R70 ;  /* 0x0000004600457213 */ /* 0x000fe20000000000 */
[----:B------:R-:W-:Y:S01]  /*6be0*/  IMAD.MOV R5, RZ, RZ, -R5 ;  /* 0x000000ffff057224 */ /* 0x000fe200078e0a05 */
[C---:B------:R-:W-:Y:S02]  /*6bf0*/  ISETP.GT.U32.AND P4, PT, R0.reuse, R63, PT ;  /* 0x0000003f0000720c */ /* 0x040fe40003f84070 */
[C---:B------:R-:W-:Y:S01]  /*6c00*/  ISETP.GT.U32.AND P3, PT, R0.reuse, R65, PT ;  /* 0x000000410000720c */ /* 0x040fe20003f64070 */
[----:B------:R-:W-:Y:S02]  /*6c10*/  IMAD R66, R0, R5, R67 ;  /* 0x0000000500427224 */ /* 0x000fe400078e0243 */
[----:B------:R-:W-:-:S04]  /*6c20*/  IMAD.HI.U32 R5, R2, R69, RZ ;  /* 0x0000004502057227 */ /* 0x000fc800078e00ff */
[----:B------:R-:W-:Y:S01]  /*6c30*/  @!P0 IMAD.IADD R62, R62, 0x1, -R0 ;  /* 0x000000013e3e8824 */ /* 0x000fe200078e0a00 */
[----:B------:R-:W-:Y:S01]  /*6c40*/  ISETP.GE.AND P0, PT, R72, RZ, PT ;  /* 0x000000ff4800720c */ /* 0x000fe20003f06270 */
[----:B------:R-:W-:-:S04]  /*6c50*/  IMAD.HI.U32 R67, R2, R71, RZ ;  /* 0x0000004702437227 */ /* 0x000fc800078e00ff */
[----:B------:R-:W-:Y:S02]  /*6c60*/  IMAD.MOV R5, RZ, RZ, -R5 ;  /* 0x000000ffff057224 */ /* 0x000fe400078e0a05 */
[----:B------:R-:W-:Y:S01]  /*6c70*/  @!P1 IMAD.MOV R62, RZ, RZ, -R62 ;  /* 0x000000ffff3e9224 */ /* 0x000fe200078e0a3e */
[----:B------:R-:W-:Y:S01]  /*6c80*/  ISETP.GE.AND P1, PT, R68, RZ, PT ;  /* 0x000000ff4400720c */ /* 0x000fe20003f26270 */
[----:B------:R-:W-:Y:S02]  /*6c90*/  IMAD.MOV R68, RZ, RZ, -R67 ;  /* 0x000000ffff447224 */ /* 0x000fe400078e0a43 */
[--C-:B------:R-:W-:Y:S02]  /*6ca0*/  @!P6 IMAD.IADD R64, R64, 0x1, -R0.reuse ;  /* 0x000000014040e824 */ /* 0x100fe400078e0a00 */
[C---:B------:R-:W-:Y:S01]  /*6cb0*/  IMAD R67, R0.reuse, R5, R69 ;  /* 0x0000000500437224 */ /* 0x040fe200078e0245 */
[----:B------:R-:W-:Y:S01]  /*6cc0*/  LOP3.LUT R5, R3, 0x10c, RZ, 0xfc, !PT ;  /* 0x0000010c03057812 */ /* 0x000fe200078efcff */
[--C-:B------:R-:W-:Y:S01]  /*6cd0*/  @!P4 IMAD.IADD R63, R63, 0x1, -R0.reuse ;  /* 0x000000013f3fc824 */ /* 0x100fe200078e0a00 */
[C---:B------:R-:W-:Y:S01]  /*6ce0*/  ISETP.GT.U32.AND P6, PT, R0.reuse, R64, PT ;  /* 0x000000400000720c */ /* 0x040fe20003fc4070 */
[----:B------:R-:W-:Y:S01]  /*6cf0*/  @!P3 IMAD.IADD R65, R65, 0x1, -R0 ;  /* 0x000000014141b824 */ /* 0x000fe200078e0a00 */
[----:B------:R-:W-:Y:S01]  /*6d00*/  ISETP.GT.U32.AND P3, PT, R0, R67, PT ;  /* 0x000000430000720c */ /* 0x000fe20003f64070 */
[----:B------:R-:W-:Y:S01]  /*6d10*/  VIADD R69, R4, 0x10e ;  /* 0x0000010e04457836 */ /* 0x000fe20000000000 */
[C---:B------:R-:W-:Y:S01]  /*6d20*/  ISETP.GT.U32.AND P4, PT, R0.reuse, R63, PT ;  /* 0x0000003f0000720c */ /* 0x040fe20003f84070 */
[----:B------:R-:W-:Y:S01]  /*6d30*/  IMAD R68, R0, R68, R71 ;  /* 0x0000004400447224 */ /* 0x000fe200078e0247 */
[----:B------:R-:W-:Y:S01]  /*6d40*/  IABS R71, R5 ;  /* 0x0000000500477213 */ /* 0x000fe20000000000 */
[----:B------:R-:W-:Y:S01]  /*6d50*/  @!P0 IMAD.MOV R65, RZ, RZ, -R65 ;  /* 0x000000ffff418224 */ /* 0x000fe200078e0a41 */
[----:B------:R-:W-:-:S05]  /*6d60*/  ISETP.GE.AND P0, PT, R69, RZ, PT ;  /* 0x000000ff4500720c */ /* 0x000fca0003f06270 */
[--C-:B------:R-:W-:Y:S01]  /*6d70*/  @!P6 IMAD.IADD R64, R64, 0x1, -R0.reuse ;  /* 0x000000014040e824 */ /* 0x100fe200078e0a00 */
[----:B------:R-:W-:Y:S01]  /*6d80*/  ISETP.GE.AND P6, PT, R73, RZ, PT ;  /* 0x000000ff4900720c */ /* 0x000fe20003fc6270 */
[--C-:B------:R-:W-:Y:S01]  /*6d90*/  @!P3 IMAD.IADD R67, R67, 0x1, -R0.reuse ;  /* 0x000000014343b824 */ /* 0x100fe200078e0a00 */
[----:B------:R-:W-:Y:S01]  /*6da0*/  IABS R73, R69 ;  /* 0x0000004500497213 */ /* 0x000fe20000000000 */
[----:B------:R-:W-:Y:S01]  /*6db0*/  @!P4 IMAD.IADD R63, R63, 0x1, -R0 ;  /* 0x000000013f3fc824 */ /* 0x000fe200078e0a00 */
[----:B------:R-:W-:Y:S01]  /*6dc0*/  ISETP.GT.U32.AND P4, PT, R0, R66, PT ;  /* 0x000000420000720c */ /* 0x000fe20003f84070 */
[----:B------:R-:W-:Y:S01]  /*6dd0*/  @!P2 IMAD.MOV R64, RZ, RZ, -R64 ;  /* 0x000000ffff40a224 */ /* 0x000fe200078e0a40 */
[----:B------:R-:W-:Y:S01]  /*6de0*/  ISETP.GE.AND P2, PT, R5, RZ, PT ;  /* 0x000000ff0500720c */ /* 0x000fe20003f46270 */
[----:B------:R-:W-:Y:S01]  /*6df0*/  IMAD.HI.U32 R5, R2, R71, RZ ;  /* 0x0000004702057227 */ /* 0x000fe200078e00ff */
[----:B------:R-:W-:-:S03]  /*6e00*/  ISETP.GT.U32.AND P3, PT, R0, R67, PT ;  /* 0x000000430000720c */ /* 0x000fc60003f64070 */
        /* <DEDUP_REMOVED lines=9> */
[C---:B------:R-:W-:Y:S01]  /*6ea0*/  IMAD R70, R0.reuse, R70, R73 ;  /* 0x0000004600467224 */ /* 0x040fe200078e0249 */
[----:B------:R-:W-:Y:S01]  /*6eb0*/  ISETP.GT.U32.AND P4, PT, R0, R66, PT ;  /* 0x000000420000720c */ /* 0x000fe20003f84070 */
[----:B------:R-:W-:Y:S01]  /*6ec0*/  IMAD.HI.U32 R5, R2, R75, RZ ;  /* 0x0000004b02057227 */ /* 0x000fe200078e00ff */
[----:B------:R-:W-:-:S03]  /*6ed0*/  IABS R73, R80 ;  /* 0x0000005000497213 */ /* 0x000fc60000000000 */
[----:B------:R-:W-:-:S04]  /*6ee0*/  IMAD.HI.U32 R71, R2, R77, RZ ;  /* 0x0000004d02477227 */ /* 0x000fc800078e00ff */
[----:B------:R-:W-:Y:S01]  /*6ef0*/  IMAD.MOV R5, RZ, RZ, -R5 ;  /* 0x000000ffff057224 */ /* 0x000fe200078e0a05 */
[----:B------:R-:W-:Y:S01]  /*6f00*/  IADD3 R72, -R71, RZ, RZ ;  /* 0x000000ff47487210 */ /* 0x000fe20007ffe1ff */
[--C-:B------:R-:W-:Y:S02]  /*6f10*/  @!P3 IMAD.IADD R69, R69, 0x1, -R0.reuse ;  /* 0x000000014545b824 */ /* 0x100fe400078e0a00 */
[----:B------:R-:W-:Y:S01]  /*6f20*/  @!P4 IMAD.IADD R66, R66, 0x1, -R0 ;  /* 0x000000014242c824 */ /* 0x000fe200078e0a00 */
[C---:B------:R-:W-:Y:S01]  /*6f30*/  ISETP.GT.U32.AND P4, PT, R0.reuse, R68, PT ;  /* 0x000000440000720c */ /* 0x040fe20003f84070 */
[C---:B------:R-:W-:Y:S01]  /*6f40*/  IMAD R71, R0.reuse, R5, R75 ;  /* 0x0000000500477224 */ /* 0x040fe200078e024b */
[C---:B------:R-:W-:Y:S01]  /*6f50*/  ISETP.GT.U32.AND P3, PT, R0.reuse, R69, PT ;  /* 0x000000450000720c */ /* 0x040fe20003f64070 */
[----:B------:R-:W-:Y:S01]  /*6f60*/  @!P1 IMAD.MOV R66, RZ, RZ, -R66 ;  /* 0x000000ffff429224 */ /* 0x000fe200078e0a42 */
[----:B------:R-:W-:Y:S01]  /*6f70*/  ISETP.GT.U32.AND P1, PT, R0, R70, PT ;  /* 0x000000460000720c */ /* 0x000fe20003f24070 */
[----:B------:R-:W-:-:S04]  /*6f80*/  IMAD.HI.U32 R5, R2, R73, RZ ;  /* 0x0000004902057227 */ /* 0x000fc800078e00ff */
[----:B------:R-:W-:Y:S02]  /*6f90*/  IMAD.MOV R75, RZ, RZ, -R5 ;  /* 0x000000ffff4b7224 */ /* 0x000fe400078e0a05 */
[----:B------:R-:W-:Y:S01]  /*6fa0*/  IMAD R72, R0, R72, R77 ;  /* 0x0000004800487224 */ /* 0x000fe200078e024d */
[----:B------:R-:W-:Y:S01]  /*6fb0*/  IABS R77, R82 ;  /* 0x00000052004d7213 */ /* 0x000fe20000000000 */
[--C-:B------:R-:W-:Y:S02]  /*6fc0*/  @!P4 IMAD.IADD R68, R68, 0x1, -R0.reuse ;  /* 0x000000014444c824 */ /* 0x100fe400078e0a00 */
[--C-:B------:R-:W-:Y:S01]  /*6fd0*/  @!P3 IMAD.IADD R69, R69, 0x1, -R0.reuse ;  /* 0x000000014545b824 */ /* 0x100fe200078e0a00 */
[----:B------:R-:W-:Y:S01]  /*6fe0*/  ISETP.GT.U32.AND P3, PT, R0, R71, PT ;  /* 0x000000470000720c */ /* 0x000fe20003f64070 */
[----:B------:R-:W-:Y:S01]  /*6ff0*/  @!P1 IMAD.IADD R70, R70, 0x1, -R0 ;  /* 0x0000000146469824 */ /* 0x000fe200078e0a00 */
[C---:B------:R-:W-:Y:S01]  /*7000*/  ISETP.GT.U32.AND P4, PT, R0.reuse, R68, PT ;  /* 0x000000440000720c */ /* 0x040fe20003f84070 */
[----:B------:R-:W-:-:S02]  /*7010*/  IMAD R73, R0, R75, R73 ;  /* 0x0000004b00497224 */ /* 0x000fc400078e0249 */
[----:B------:R-:W-:Y:S01]  /*7020*/  IMAD.HI.U32 R5, R2, R77, RZ ;  /* 0x0000004d02057227 */ /* 0x000fe200078e00ff */
[----:B------:R-:W-:-:S03]  /*7030*/  ISETP.GT.U32.AND P1, PT, R0, R70, PT ;  /* 0x000000460000720c */ /* 0x000fc60003f24070 */
[----:B------:R-:W-:Y:S01]  /*7040*/  @!P5 IMAD.MOV R67, RZ, RZ, -R67 ;  /* 0x000000ffff43d224 */ /* 0x000fe200078e0a43 */
[----:B------:R-:W-:Y:S01]  /*7050*/  ISETP.GE.AND P5, PT, R74, RZ, PT ;  /* 0x000000ff4a00720c */ /* 0x000fe20003fa6270 */
[----:B------:R-:W-:-:S04]  /*7060*/  IMAD.HI.U32 R74, R2, R79, RZ ;  /* 0x0000004f024a7227 */ /* 0x000fc800078e00ff */
[--C-:B------:R-:W-:Y:S01]  /*7070*/  @!P3 IMAD.IADD R71, R71, 0x1, -R0.reuse ;  /* 0x000000014747b824 */ /* 0x100fe200078e0a00 */
[----:B------:R-:W-:Y:S01]  /*7080*/  ISETP.GT.U32.AND P3, PT, R0, R73, PT ;  /* 0x000000490000720c */ /* 0x000fe20003f64070 */
[--C-:B------:R-:W-:Y:S01]  /*7090*/  @!P4 IMAD.IADD R68, R68, 0x1, -R0.reuse ;  /* 0x000000014444c824 */ /* 0x100fe200078e0a00 */
[----:B------:R-:W-:Y:S01]  /*70a0*/  ISETP.GE.AND P4, PT, R76, RZ, PT ;  /* 0x000000ff4c00720c */ /* 0x000fe20003f86270 */
[----:B------:R-:W-:Y:S01]  /*70b0*/  @!P1 IMAD.IADD R70, R70, 0x1, -R0 ;  /* 0x0000000146469824 */ /* 0x000fe200078e0a00 */
[C---:B------:R-:W-:Y:S01]  /*70c0*/  ISETP.GT.U32.AND P1, PT, R0.reuse, R72, PT ;  /* 0x000000480000720c */ /* 0x040fe20003f24070 */
[----:B------:R-:W-:Y:S02]  /*70d0*/  IMAD.MOV R76, RZ, RZ, -R5 ;  /* 0x000000ffff4c7224 */ /* 0x000fe400078e0a05 */
[----:B------:R-:W-:Y:S02]  /*70e0*/  IMAD.MOV R78, RZ, RZ, -R74 ;  /* 0x000000ffff4e7224 */ /* 0x000fe400078e0a4a */
[----:B------:R-:W-:-:S02]  /*70f0*/  IMAD R74, R0, R76, R77 ;  /* 0x0000004c004a7224 */ /* 0x000fc400078e024d */
[----:B------:R-:W-:Y:S02]  /*7100*/  @!P2 IMAD.MOV R69, RZ, RZ, -R69 ;  /* 0x000000ffff45a224 */ /* 0x000fe400078e0a45 */
[----:B------:R-:W-:Y:S01]  /*7110*/  @!P3 IMAD.IADD R73, R73, 0x1, -R0 ;  /* 0x000000014949b824 */ /* 0x000fe200078e0a00 */
[----:B------:R-:W-:Y:S01]  /*7120*/  ISETP.GT.U32.AND P3, PT, R0, R71, PT ;  /* 0x000000470000720c */ /* 0x000fe20003f64070 */
[----:B------:R-:W-:-:S03]  /*7130*/  IMAD.HI.U32 R75, R2, R81, RZ ;  /* 0x00000051024b7227 */ /* 0x000fc600078e00ff */
[----:B------:R-:W-:Y:S01]  /*7140*/  ISETP.GT.U32.AND P2, PT, R0, R73, PT ;  /* 0x000000490000720c */ /* 0x000fe20003f44070 */
[----:B------:R-:W-:-:S04]  /*7150*/  IMAD.HI.U32 R5, R2, R83, RZ ;  /* 0x0000005302057227 */ /* 0x000fc800078e00ff */
[----:B------:R-:W-:Y:S01]  /*7160*/  @!P1 IMAD.IADD R72, R72, 0x1, -R0 ;  /* 0x0000000148489824 */ /* 0x000fe200078e0a00 */
[C---:B------:R-:W-:Y:S01]  /*7170*/  ISETP.GT.U32.AND P1, PT, R0.reuse, R74, PT ;  /* 0x0000004a0000720c */ /* 0x040fe20003f24070 */
[----:B------:R-:W-:Y:S02]  /*7180*/  IMAD.MOV R76, RZ, RZ, -R75 ;  /* 0x000000ffff4c7224 */ /* 0x000fe400078e0a4b */
[C---:B------:R-:W-:Y:S01]  /*7190*/  IMAD R75, R0.reuse, R78, R79 ;  /* 0x0000004e004b7224 */ /* 0x040fe200078e024f */
[----:B------:R-:W-:Y:S01]  /*71a0*/  IABS R79, R87 ;  /* 0x00000057004f7213 */ /* 0x000fe20000000000 */
[----:B------:R-:W-:Y:S02]  /*71b0*/  IMAD.MOV R5, RZ, RZ, -R5 ;  /* 0x000000ffff057224 */ /* 0x000fe400078e0a05 */
[----:B------:R-:W-:Y:S01]  /*71c0*/  @!P6 IMAD.MOV R68, RZ, RZ, -R68 ;  /* 0x000000ffff44e224 */ /* 0x000fe200078e0a44 */
[C---:B------:R-:W-:Y:S01]  /*71d0*/  ISETP.GT.U32.AND P6, PT, R0.reuse, R72, PT ;  /* 0x000000480000720c */ /* 0x040fe20003fc4070 */
[----:B------:R-:W-:-:S02]  /*71e0*/  IMAD R77, R0, R5, R83 ;  /* 0x00000005004d7224 */ /* 0x000fc400078e0253 */
[----:B------:R-:W-:Y:S01]  /*71f0*/  @!P0 IMAD.MOV R70, RZ, RZ, -R70 ;  /* 0x000000ffff468224 */ /* 0x000fe200078e0a46 */
[C---:B------:R-:W-:Y:S01]  /*7200*/  ISETP.GT.U32.AND P0, PT, R0.reuse, R75, PT ;  /* 0x0000004b0000720c */ /* 0x040fe20003f04070 */
[--C-:B------:R-:W-:Y:S01]  /*7210*/  @!P2 IMAD.IADD R73, R73, 0x1, -R0.reuse ;  /* 0x000000014949a824 */ /* 0x100fe200078e0a00 */
[----:B------:R-:W-:Y:S01]  /*7220*/  ISETP.GT.U32.AND P2, PT, R0, R77, PT ;  /* 0x0000004d0000720c */ /* 0x000fe20003f44070 */
[----:B------:R-:W-:Y:S02]  /*7230*/  @!P1 IMAD.IADD R74, R74, 0x1, -R0 ;  /* 0x000000014a4a9824 */ /* 0x000fe400078e0a00 */
[----:B------:R-:W-:Y:S01]  /*7240*/  IMAD R76, R0, R76, R81 ;  /* 0x0000004c004c7224 */ /* 0x000fe200078e0251 */
[----:B------:R-:W-:Y:S01]  /*7250*/  IABS R81, R88 ;  /* 0x0000005800517213 */ /* 0x000fe20000000000 */
[----:B------:R-:W-:Y:S01]  /*7260*/  IMAD.HI.U32 R5, R2, R79, RZ ;  /* 0x0000004f02057227 */ /* 0x000fe200078e00ff */
[----:B------:R-:W-:-:S03]  /*7270*/  ISETP.GT.U32.AND P1, PT, R0, R74, PT ;  /* 0x0000004a0000720c */ /* 0x000fc60003f24070 */
[--C-:B------:R-:W-:Y:S01]  /*7280*/  @!P6 IMAD.IADD R72, R72, 0x1, -R0.reuse ;  /* 0x000000014848e824 */ /* 0x100fe200078e0a00 */
[----:B------:R-:W-:Y:S01]  /*7290*/  ISETP.GE.AND P6, PT, R80, RZ, PT ;  /* 0x000000ff5000720c */ /* 0x000fe20003fc6270 */
[--C-:B------:R-:W-:Y:S01]  /*72a0*/  @!P0 IMAD.IADD R75, R75, 0x1, -R0.reuse ;  /* 0x000000014b4b8824 */ /* 0x100fe200078e0a00 */
[----:B------:R-:W-:Y:S01]  /*72b0*/  ISETP.GE.AND P0, PT, R84, RZ, PT ;  /* 0x000000ff5400720c */ /* 0x000fe20003f06270 */
[----:B------:R-:W-:Y:S01]  /*72c0*/  @!P2 IMAD.IADD R77, R77, 0x1, -R0 ;  /* 0x000000014d4da824 */ /* 0x000fe200078e0a00 */
[----:B------:R-:W-:Y:S01]  /*72d0*/  LOP3.LUT R84, R3, 0x124, RZ, 0xfc, !PT ;  /* 0x0000012403547812 */ /* 0x000fe200078efcff */
[----:B------:R-:W-:Y:S01]  /*72e0*/  IMAD.HI.U32 R78, R2, R81, RZ ;  /* 0x00000051024e7227 */ /* 0x000fe200078e00ff */
[----:B------:R-:W-:Y:S02]  /*72f0*/  ISETP.GT.U32.AND P2, PT, R0, R75, PT ;  /* 0x0000004b0000720c */ /* 0x000fe40003f44070 */
[----:B------:R-:W-:Y:S01]  /*7300*/  IABS R83, R84 ;  /* 0x0000005400537213 */ /* 0x000fe20000000000 */
[----:B------:R-:W-:-:S02]  /*7310*/  IMAD.MOV R5, RZ, RZ, -R5 ;  /* 0x000000ffff057224 */ /* 0x000fc400078e0a05 */
[----:B------:R-:W-:Y:S02]  /*7320*/  IMAD.MOV R80, RZ, RZ, -R78 ;  /* 0x000000ffff507224 */ /* 0x000fe400078e0a4e */
[----:B------:R-:W-:Y:S02]  /*7330*/  IMAD R78, R0, R5, R79 ;  /* 0x00000005004e7224 */ /* 0x000fe400078e024f */
[--C-:B------:R-:W-:Y:S01]  /*7340*/  @!P1 IMAD.IADD R74, R74, 0x1, -R0.reuse ;  /* 0x000000014a4a9824 */ /* 0x100fe200078e0a00 */
[----:B------:R-:W-:Y:S01]  /*7350*/  ISETP.GE.AND P1, PT, R82, RZ, PT ;  /* 0x000000ff5200720c */ /* 0x000fe20003f26270 */
[--C-:B------:R-:W-:Y:S01]  /*7360*/  @!P3 IMAD.IADD R71, R71, 0x1, -R0.reuse ;  /* 0x000000014747b824 */ /* 0x100fe200078e0a00 */
[C---:B------:R-:W-:Y:S01]  /*7370*/  ISETP.GT.U32.AND P3, PT, R0.reuse, R76, PT ;  /* 0x0000004c0000720c */ /* 0x040fe20003f64070 */
[C---:B------:R-:W-:Y:S01]  /*7380*/  IMAD R79, R0.reuse, R80, R81 ;  /* 0x00000050004f7224 */ /* 0x040fe200078e0251 */
[----:B------:R-:W-:Y:S01]  /*7390*/  LOP3.LUT R80, R3, 0x122, RZ, 0xfc, !PT ;  /* 0x0000012203507812 */ /* 0x000fe200078efcff */
[----:B------:R-:W-:Y:S01]  /*73a0*/  @!P6 IMAD.MOV R73, RZ, RZ, -R73 ;  /* 0x000000ffff49e224 */ /* 0x000fe200078e0a49 */
[C---:B------:R-:W-:Y:S01]  /*73b0*/  ISETP.GT.U32.AND P6, PT, R0.reuse, R78, PT ;  /* 0x0000004e0000720c */ /* 0x040fe20003fc4070 */
[----:B------:R-:W-:Y:S01]  /*73c0*/  @!P2 IMAD.IADD R75, R75, 0x1, -R0 ;  /* 0x000000014b4ba824 */ /* 0x000fe200078e0a00 */
[C---:B------:R-:W-:Y:S01]  /*73d0*/  ISETP.GT.U32.AND P2, PT, R0.reuse, R79, PT ;  /* 0x0000004f0000720c */ /* 0x040fe20003f44070 */
[----:B------:R-:W-:Y:S01]  /*73e0*/  @!P5 IMAD.MOV R71, RZ, RZ, -R71 ;  /* 0x000000ffff47d224 */ /* 0x000fe200078e0a47 */
[----:B------:R-:W-:Y:S01]  /*73f0*/  ISETP.GT.U32.AND P5, PT, R0, R77, PT ;  /* 0x0000004d0000720c */ /* 0x000fe20003fa4070 */
[----:B------:R-:W-:Y:S01]  /*7400*/  @!P4 IMAD.MOV R72, RZ, RZ, -R72 ;  /* 0x000000ffff48c224 */ /* 0x000fe200078e0a48 */
[----:B------:R-:W-:Y:S01]  /*7410*/  IABS R81, R80 ;  /* 0x0000005000517213 */ /* 0x000fe20000000000 */
[----:B------:R-:W-:Y:S01]  /*7420*/  @!P1 IMAD.MOV R74, RZ, RZ, -R74 ;  /* 0x000000ffff4a9224 */ /* 0x000fe200078e0a4a */
[----:B------:R-:W-:Y:S01]  /*7430*/  ISETP.GE.AND P1, PT, R86, RZ, PT ;  /* 0x000000ff5600720c */ /* 0x000fe20003f26270 */
[----:B------:R-:W-:Y:S01]  /*7440*/  @!P3 IMAD.IADD R76, R76, 0x1, -R0 ;  /* 0x000000014c4cb824 */ /* 0x000fe200078e0a00 */
[----:B------:R-:W-:Y:S01]  /*7450*/  ISETP.GE.AND P3, PT, R85, RZ, PT ;  /* 0x000000ff5500720c */ /* 0x000fe20003f66270 */
[----:B------:R-:W-:Y:S01]  /*7460*/  IMAD.HI.U32 R5, R2, R81, RZ ;  /* 0x0000005102057227 */ /* 0x000fe200078e00ff */
[----:B------:R-:W-:-:S02]  /*7470*/  LOP3.LUT R86, R3, 0x12a, RZ, 0xfc, !PT ;  /* 0x0000012a03567812 */ /* 0x000fc400078efcff */
[----:B------:R-:W-:Y:S01]  /*7480*/  ISETP.GT.U32.AND P4, PT, R0, R76, PT ;  /* 0x0000004c0000720c */ /* 0x000fe20003f84070 */
[----:B------:R-:W-:Y:S01]  /*7490*/  @!P6 IMAD.IADD R78, R78, 0x1, -R0 ;  /* 0x000000014e4ee824 */ /* 0x000fe200078e0a00 */
[----:B------:R-:W-:Y:S01]  /*74a0*/  ISETP.GE.AND P6, PT, R80, RZ, PT ;  /* 0x000000ff5000720c */ /* 0x000fe20003fc6270 */
[----:B------:R-:W-:Y:S01]  /*74b0*/  IMAD.HI.U32 R80, R2, R83, RZ ;  /* 0x0000005302507227 */ /* 0x000fe200078e00ff */
[----:B------:R-:W-:-:S03]  /*74c0*/  IABS R89, R86 ;  /* 0x0000005600597213 */ /* 0x000fc60000000000 */
[----:B------:R-:W-:Y:S02]  /*74d0*/  IMAD.MOV R5, RZ, RZ, -R5 ;  /* 0x000000ffff057224 */ /* 0x000fe400078e0a05 */
[----:B------:R-:W-:Y:S02]  /*74e0*/  @!P2 IMAD.IADD R79, R79, 0x1, -R0 ;  /* 0x000000014f4fa824 */ /* 0x000fe400078e0a00 */
[----:B------:R-:W-:Y:S02]  /*74f0*/  IMAD.MOV R82, RZ, RZ, -R80 ;  /* 0x000000ffff527224 */ /* 0x000fe400078e0a50 */
[--C-:B------:R-:W-:Y:S01]  /*7500*/  @!P5 IMAD.IADD R77, R77, 0x1, -R0.reuse ;  /* 0x000000014d4dd824 */ /* 0x100fe200078e0a00 */
[C---:B------:R-:W-:Y:S01]  /*7510*/  ISETP.GT.U32.AND P2, PT, R0.reuse, R79, PT ;  /* 0x0000004f0000720c */ /* 0x040fe20003f44070 */
[----:B------:R-:W-:Y:S01]  /*7520*/  IMAD R80, R0, R5, R81 ;  /* 0x0000000500507224 */ /* 0x000fe200078e0251 */
[----:B------:R-:W-:Y:S01]  /*7530*/  LOP3.LUT R5, R3, 0x126, RZ, 0xfc, !PT ;  /* 0x0000012603057812 */ /* 0x000fe200078efcff */
[----:B------:R-:W-:Y:S01]  /*7540*/  @!P1 IMAD.MOV R77, RZ, RZ, -R77 ;  /* 0x000000ffff4d9224 */ /* 0x000fe200078e0a4d */
[----:B------:R-:W-:Y:S01]  /*7550*/  ISETP.GE.AND P5, PT, R88, RZ, PT ;  /* 0x000000ff5800720c */ /* 0x000fe20003fa6270 */
[----:B------:R-:W-:Y:S01]  /*7560*/  @!P0 IMAD.MOV R75, RZ, RZ, -R75 ;  /* 0x000000ffff4b8224 */ /* 0x000fe200078e0a4b */
[----:B------:R-:W-:Y:S01]  /*7570*/  ISETP.GT.U32.AND P1, PT, R0, R80, PT ;  /* 0x000000500000720c */ /* 0x000fe20003f24070 */
[----:B------:R-:W-:Y:S01]  /*7580*/  @!P4 IMAD.IADD R76, R76, 0x1, -R0 ;  /* 0x000000014c4cc824 */ /* 0x000fe200078e0a00 */
[C---:B------:R-:W-:Y:S01]  /*7590*/  ISETP.GT.U32.AND P0, PT, R0.reuse, R78, PT ;  /* 0x0000004e0000720c */ /* 0x040fe20003f04070 */
[C---:B------:R-:W-:Y:S01]  /*75a0*/  IMAD R81, R0.reuse, R82, R83 ;  /* 0x0000005200517224 */ /* 0x040fe200078e0253 */
[----:B------:R-:W-:Y:S01]  /*75b0*/  ISETP.GE.AND P4, PT, R87, RZ, PT ;  /* 0x000000ff5700720c */ /* 0x000fe20003f86270 */
[----:B------:R-:W-:Y:S01]  /*75c0*/  @!P3 IMAD.MOV R76, RZ, RZ, -R76 ;  /* 0x000000ffff4cb224 */ /* 0x000fe200078e0a4c */
[----:B------:R-:W-:Y:S01]  /*75d0*/  LOP3.LUT R82, R3, 0x128, RZ, 0xfc, !PT ;  /* 0x0000012803527812 */ /* 0x000fe200078efcff */
[----:B------:R-:W-:Y:S01]  /*75e0*/  @!P2 IMAD.IADD R79, R79, 0x1, -R0 ;  /* 0x000000014f4fa824 */ /* 0x000fe200078e0a00 */
[----:B------:R-:W-:Y:S01]  /*75f0*/  ISETP.GT.U32.AND P2, PT, R0, R81, PT ;  /* 0x000000510000720c */ /* 0x000fe20003f44070 */
[----:B------:R-:W-:Y:S01]  /*7600*/  IMAD.HI.U32 R83, R2, R89, RZ ;  /* 0x0000005902537227 */ /* 0x000fe200078e00ff */
[----:B------:R-:W-:-:S02]  /*7610*/  IABS R85, R5 ;  /* 0x0000000500557213 */ /* 0x000fc40000000000 */
[----:B------:R-:W-:Y:S01]  /*7620*/  IABS R87, R82 ;  /* 0x0000005200577213 */ /* 0x000fe20000000000 */
[--C-:B------:R-:W-:Y:S01]  /*7630*/  @!P1 IMAD.IADD R80, R80, 0x1, -R0.reuse ;  /* 0x0000000150509824 */ /* 0x100fe200078e0a00 */
[----:B------:R-:W-:Y:S01]  /*7640*/  ISETP.GE.AND P3, PT, R84, RZ, PT ;  /* 0x000000ff5400720c */ /* 0x000fe20003f66270 */
[----:B------:R-:W-:Y:S01]  /*7650*/  @!P0 IMAD.IADD R78, R78, 0x1, -R0 ;  /* 0x000000014e4e8824 */ /* 0x000fe200078e0a00 */
[----:B------:R-:W-:Y:S01]  /*7660*/  ISETP.GE.AND P0, PT, R5, RZ, PT ;  /* 0x000000ff0500720c */ /* 0x000fe20003f06270 */
[----:B------:R-:W-:Y:S01]  /*7670*/  IMAD.HI.U32 R5, R2, R85, RZ ;  /* 0x0000005502057227 */ /* 0x000fe200078e00ff */
[----:B------:R-:W-:-:S03]  /*7680*/  ISETP.GT.U32.AND P1, PT, R0, R80, PT ;  /* 0x000000500000720c */ /* 0x000fc60003f24070 */
[----:B------:R-:W-:Y:S01]  /*7690*/  @!P4 IMAD.MOV R78, RZ, RZ, -R78 ;  /* 0x000000ffff4ec224 */ /* 0x000fe200078e0a4e */
[----:B------:R-:W-:Y:S01]  /*76a0*/  ISETP.GE.AND P4, PT, R82, RZ, PT ;  /* 0x000000ff5200720c */ /* 0x000fe20003f86270 */
[----:B------:R-:W-:-:S04]  /*76b0*/  IMAD.HI.U32 R82, R2, R87, RZ ;  /* 0x0000005702527227 */ /* 0x000fc800078e00ff */
[----:B------:R-:W-:Y:S02]  /*76c0*/  IMAD.MOV R5, RZ, RZ, -R5 ;  /* 0x000000ffff057224 */ /* 0x000fe400078e0a05 */
[----:B------:R-:W-:Y:S02]  /*76d0*/  @!P2 IMAD.IADD R81, R81, 0x1, -R0 ;  /* 0x000000015151a824 */ /* 0x000fe400078e0a00 */
[----:B------:R-:W-:Y:S02]  /*76e0*/  IMAD.MOV R84, RZ, RZ, -R82 ;  /* 0x000000ffff547224 */ /* 0x000fe400078e0a52 */
[C---:B------:R-:W-:Y:S01]  /*76f0*/  IMAD R82, R0.reuse, R5, R85 ;  /* 0x0000000500527224 */ /* 0x040fe200078e0255 */
[----:B------:R-:W-:Y:S01]  /*7700*/  ISETP.GT.U32.AND P2, PT, R0, R81, PT ;  /* 0x000000510000720c */ /* 0x000fe20003f44070 */
[----:B------:R-:W-:Y:S02]  /*7710*/  @!P1 IMAD.IADD R80, R80, 0x1, -R0 ;  /* 0x0000000150509824 */ /* 0x000fe400078e0a00 */
[----:B------:R-:W-:Y:S01]  /*7720*/  IMAD.MOV R5, RZ, RZ, -R83 ;  /* 0x000000ffff057224 */ /* 0x000fe200078e0a53 */
[C---:B------:R-:W-:Y:S01]  /*7730*/  ISETP.GT.U32.AND P1, PT, R0.reuse, R82, PT ;  /* 0x000000520000720c */ /* 0x040fe20003f24070 */
[----:B------:R-:W-:-:S02]  /*7740*/  IMAD R83, R0, R84, R87 ;  /* 0x0000005400537224 */ /* 0x000fc400078e0257 */
[----:B------:R-:W-:Y:S01]  /*7750*/  IMAD R84, R0, R5, R89 ;  /* 0x0000000500547224 */ /* 0x000fe200078e0259 */
[----:B------:R-:W-:Y:S01]  /*7760*/  IABS R89, R90 ;  /* 0x0000005a00597213 */ /* 0x000fe20000000000 */
[----:B------:R-:W-:Y:S01]  /*7770*/  @!P5 IMAD.MOV R79, RZ, RZ, -R79 ;  /* 0x000000ffff4fd224 */ /* 0x000fe200078e0a4f */
[----:B------:R-:W-:Y:S01]  /*7780*/  ISETP.GE.AND P5, PT, R86, RZ, PT ;  /* 0x000000ff5600720c */ /* 0x000fe20003fa6270 */
[----:B------:R-:W-:Y:S01]  /*7790*/  @!P6 IMAD.MOV R80, RZ, RZ, -R80 ;  /* 0x000000ffff50e224 */ /* 0x000fe200078e0a50 */
[----:B------:R-:W-:Y:S01]  /*77a0*/  LOP3.LUT R86, R3, 0x12c, RZ, 0xfc, !PT ;  /* 0x0000012c03567812 */ /* 0x000fe200078efcff */
[--C-:B------:R-:W-:Y:S01]  /*77b0*/  @!P2 IMAD.IADD R81, R81, 0x1, -R0.reuse ;  /* 0x000000015151a824 */ /* 0x100fe200078e0a00 */
[----:B------:R-:W-:Y:S01]  /*77c0*/  ISETP.GT.U32.AND P2, PT, R0, R83, PT ;  /* 0x000000530000720c */ /* 0x000fe20003f44070 */
[----:B------:R-:W-:Y:S01]  /*77d0*/  IMAD.HI.U32 R87, R2, R93, RZ ;  /* 0x0000005d02577227 */ /* 0x000fe200078e00ff */
[----:B------:R-:W-:Y:S02]  /*77e0*/  ISETP.GT.U32.AND P6, PT, R0, R84, PT ;  /* 0x000000540000720c */ /* 0x000fe40003fc4070 */
[----:B------:R-:W-:Y:S01]  /*77f0*/  IABS R85, R86 ;  /* 0x0000005600557213 */ /* 0x000fe20000000000 */
[----:B------:R-:W-:-:S02]  /*7800*/  @!P1 IMAD.IADD R82, R82, 0x1, -R0 ;  /* 0x0000000152529824 */ /* 0x000fc400078e0a00 */
[----:B------:R-:W-:Y:S01]  /*7810*/  @!P3 IMAD.MOV R81, RZ, RZ, -R81 ;  /* 0x000000ffff51b224 */ /* 0x000fe200078e0a51 */
[----:B------:R-:W-:Y:S01]  /*7820*/  ISETP.GE.AND P3, PT, R86, RZ, PT ;  /* 0x000000ff5600720c */ /* 0x000fe20003f66270 */
[----:B------:R-:W-:Y:S01]  /*7830*/  IMAD.HI.U32 R5, R2, R85, RZ ;  /* 0x0000005502057227 */ /* 0x000fe200078e00ff */
[----:B------:R-:W-:-:S03]  /*7840*/  ISETP.GT.U32.AND P1, PT, R0, R82, PT ;  /* 0x000000520000720c */ /* 0x000fc60003f24070 */
[----:B------:R-:W-:Y:S02]  /*7850*/  IMAD.MOV R5, RZ, RZ, -R5 ;  /* 0x000000ffff057224 */ /* 0x000fe400078e0a05 */
[--C-:B------:R-:W-:Y:S02]  /*7860*/  @!P2 IMAD.IADD R83, R83, 0x1, -R0.reuse ;  /* 0x000000015353a824 */ /* 0x100fe400078e0a00 */
[----:B------:R-:W-:Y:S02]  /*7870*/  @!P6 IMAD.IADD R84, R84, 0x1, -R0 ;  /* 0x000000015454e824 */ /* 0x000fe400078e0a00 */
[C---:B------:R-:W-:Y:S01]  /*7880*/  IMAD R85, R0.reuse, R5, R85 ;  /* 0x0000000500557224 */ /* 0x040fe200078e0255 */
[----:B------:R-:W-:Y:S01]  /*7890*/  ISETP.GT.U32.AND P2, PT, R0, R83, PT ;  /* 0x000000530000720c */ /* 0x000fe20003f44070 */
[----:B------:R-:W-:Y:S01]  /*78a0*/  IMAD.HI.U32 R5, R2, R89, RZ ;  /* 0x0000005902057227 */ /* 0x000fe200078e00ff */
[----:B------:R-:W-:-:S03]  /*78b0*/  ISETP.GT.U32.AND P6, PT, R0, R84, PT ;  /* 0x000000540000720c */ /* 0x000fc60003fc4070 */
[----:B------:R-:W-:-:S04]  /*78c0*/  IMAD.HI.U32 R86, R2, R91, RZ ;  /* 0x0000005b02567227 */ /* 0x000fc800078e00ff */
[----:B------:R-:W-:Y:S01]  /*78d0*/  @!P1 IMAD.IADD R82, R82, 0x1, -R0 ;  /* 0x0000000152529824 */ /* 0x000fe200078e0a00 */
[C---:B------:R-:W-:Y:S01]  /*78e0*/  ISETP.GT.U32.AND P1, PT, R0.reuse, R85, PT ;  /* 0x000000550000720c */ /* 0x040fe20003f24070 */
[----:B------:R-:W-:Y:S02]  /*78f0*/  IMAD.MOV R5, RZ, RZ, -R5 ;  /* 0x000000ffff057224 */ /* 0x000fe400078e0a05 */
[----:B------:R-:W-:Y:S02]  /*7900*/  IMAD.MOV R88, RZ, RZ, -R86 ;  /* 0x000000ffff587224 */ /* 0x000fe400078e0a56 */
[C---:B------:R-:W-:Y:S02]  /*7910*/  IMAD R86, R0.reuse, R5, R89 ;  /* 0x0000000500567224 */ /* 0x040fe400078e0259 */
[----:B------:R-:W-:Y:S02]  /*7920*/  IMAD.MOV R5, RZ, RZ, -R87 ;  /* 0x000000ffff057224 */ /* 0x000fe400078e0a57 */
[----:B------:R-:W-:-:S02]  /*7930*/  IMAD R87, R0, R88, R91 ;  /* 0x0000005800577224 */ /* 0x000fc400078e025b */
[--C-:B------:R-:W-:Y:S01]  /*7940*/  @!P2 IMAD.IADD R83, R83, 0x1, -R0.reuse ;  /* 0x000000015353a824 */ /* 0x100fe200078e0a00 */
[----:B------:R-:W-:Y:S01]  /*7950*/  ISETP.GE.AND P2, PT, R90, RZ, PT ;  /* 0x000000ff5a00720c */ /* 0x000fe20003f46270 */
[----:B------:R-:W-:Y:S01]  /*7960*/  IMAD R88, R0, R5, R93 ;  /* 0x0000000500587224 */ /* 0x000fe200078e025d */
[----:B------:R-:W-:Y:S01]  /*7970*/  LOP3.LUT R90, R3, 0x134, RZ, 0xfc, !PT ;  /* 0x00000134035a7812 */ /* 0x000fe200078efcff */
[--C-:B------:R-:W-:Y:S01]  /*7980*/  @!P6 IMAD.IADD R84, R84, 0x1, -R0.reuse ;  /* 0x000000015454e824 */ /* 0x100fe200078e0a00 */
        /* <DEDUP_REMOVED lines=8> */
[----:B------:R-:W-:-:S02]  /*7a10*/  ISETP.GE.AND P4, PT, R92, RZ, PT ;  /* 0x000000ff5c00720c */ /* 0x000fc40003f86270 */
[----:B------:R-:W-:Y:S01]  /*7a20*/  LOP3.LUT R92, R3, 0x136, RZ, 0xfc, !PT ;  /* 0x00000136035c7812 */ /* 0x000fe200078efcff */
[----:B------:R-:W-:Y:S01]  /*7a30*/  IMAD.HI.U32 R5, R2, R89, RZ ;  /* 0x0000005902057227 */ /* 0x000fe200078e00ff */
[----:B------:R-:W-:Y:S02]  /*7a40*/  ISETP.GT.U32.AND P0, PT, R0, R85, PT ;  /* 0x000000550000720c */ /* 0x000fe40003f04070 */
[----:B------:R-:W-:Y:S01]  /*7a50*/  IABS R91, R92 ;  /* 0x0000005c005b7213 */ /* 0x000fe20000000000 */
[--C-:B------:R-:W-:Y:S02]  /*7a60*/  @!P6 IMAD.IADD R87, R87, 0x1, -R0.reuse ;  /* 0x000000015757e824 */ /* 0x100fe400078e0a00 */
[----:B------:R-:W-:Y:S02]  /*7a70*/  IMAD.MOV R5, RZ, RZ, -R5 ;  /* 0x000000ffff057224 */ /* 0x000fe400078e0a05 */
[--C-:B------:R-:W-:Y:S01]  /*7a80*/  @!P1 IMAD.IADD R86, R86, 0x1, -R0.reuse ;  /* 0x0000000156569824 */ /* 0x100fe200078e0a00 */
[----:B------:R-:W-:Y:S01]  /*7a90*/  ISETP.GE.AND P1, PT, R90, RZ, PT ;  /* 0x000000ff5a00720c */ /* 0x000fe20003f26270 */
[----:B------:R-:W-:Y:S01]  /*7aa0*/  @!P5 IMAD.IADD R88, R88, 0x1, -R0 ;  /* 0x000000015858d824 */ /* 0x000fe200078e0a00 */
[C---:B------:R-:W-:Y:S01]  /*7ab0*/  ISETP.GT.U32.AND P5, PT, R0.reuse, R87, PT ;  /* 0x000000570000720c */ /* 0x040fe20003fa4070 */
[C---:B------:R-:W-:Y:S01]  /*7ac0*/  IMAD R89, R0.reuse, R5, R89 ;  /* 0x0000000500597224 */ /* 0x040fe200078e0259 */
[----:B------:R-:W-:Y:S01]  /*7ad0*/  ISETP.GT.U32.AND P6, PT, R0, R86, PT ;  /* 0x000000560000720c */ /* 0x000fe20003fc4070 */
[----:B------:R-:W-:-:S04]  /*7ae0*/  IMAD.HI.U32 R5, R2, R91, RZ ;  /* 0x0000005b02057227 */ /* 0x000fc800078e00ff */
[----:B------:R-:W-:Y:S02]  /*7af0*/  IMAD.MOV R5, RZ, RZ, -R5 ;  /* 0x000000ffff057224 */ /* 0x000fe400078e0a05 */
[--C-:B------:R-:W-:Y:S01]  /*7b00*/  @!P0 IMAD.IADD R85, R85, 0x1, -R0.reuse ;  /* 0x0000000155558824 */ /* 0x100fe200078e0a00 */
[----:B------:R-:W-:Y:S01]  /*7b10*/  ISETP.GE.AND P0, PT, R94, RZ, PT ;  /* 0x000000ff5e00720c */ /* 0x000fe20003f06270 */
[C---:B------:R-:W-:Y:S01]  /*7b20*/  IMAD R90, R0.reuse, R5, R91 ;  /* 0x00000005005a7224 */ /* 0x040fe200078e025b */
[----:B------:R-:W-:Y:S01]  /*7b30*/  LOP3.LUT R94, R3, 0x138, RZ, 0xfc, !PT ;  /* 0x00000138035e7812 */ /* 0x000fe200078efcff */
[--C-:B------:R-:W-:Y:S02]  /*7b40*/  @!P5 IMAD.IADD R87, R87, 0x1, -R0.reuse ;  /* 0x000000015757d824 */ /* 0x100fe400078e0a00 */
[----:B------:R-:W-:Y:S01]  /*7b50*/  @!P3 IMAD.MOV R85, RZ, RZ, -R85 ;  /* 0x000000ffff55b224 */ /* 0x000fe200078e0a55 */
[----:B------:R-:W-:Y:S01]  /*7b60*/  ISETP.GT.U32.AND P5, PT, R0, R90, PT ;  /* 0x0000005a0000720c */ /* 0x000fe20003fa4070 */
[----:B------:R-:W-:Y:S01]  /*7b70*/  @!P6 IMAD.IADD R86, R86, 0x1, -R0 ;  /* 0x000000015656e824 */ /* 0x000fe200078e0a00 */
[----:B------:R-:W-:Y:S01]  /*7b80*/  ISETP.GT.U32.AND P3, PT, R0, R88, PT ;  /* 0x000000580000720c */ /* 0x000fe20003f64070 */
[----:B------:R-:W-:Y:S01]  /*7b90*/  IMAD.HI.U32 R91, R2, R95, RZ ;  /* 0x0000005f025b7227 */ /* 0x000fe200078e00ff */
[----:B------:R-:W-:-:S02]  /*7ba0*/  ISETP.GT.U32.AND P6, PT, R0, R89, PT ;  /* 0x000000590000720c */ /* 0x000fc40003fc4070 */
[----:B------:R-:W-:Y:S01]  /*7bb0*/  IABS R93, R94 ;  /* 0x0000005e005d7213 */ /* 0x000fe20000000000 */
[----:B------:R-:W-:Y:S01]  /*7bc0*/  @!P2 IMAD.MOV R86, RZ, RZ, -R86 ;  /* 0x000000ffff56a224 */ /* 0x000fe200078e0a56 */
[----:B------:R-:W-:-:S03]  /*7bd0*/  @!P4 IADD3 R87, -R87, RZ, RZ ;  /* 0x000000ff5757c210 */ /* 0x000fc60007ffe1ff */
[----:B------:R-:W-:-:S04]  /*7be0*/  IMAD.HI.U32 R5, R2, R93, RZ ;  /* 0x0000005d02057227 */ /* 0x000fc800078e00ff */
[--C-:B------:R-:W-:Y:S02]  /*7bf0*/  @!P5 IMAD.IADD R90, R90, 0x1, -R0.reuse ;  /* 0x000000015a5ad824 */ /* 0x100fe400078e0a00 */
[----:B------:R-:W-:Y:S02]  /*7c00*/  IMAD.MOV R5, RZ, RZ, -R5 ;  /* 0x000000ffff057224 */ /* 0x000fe400078e0a05 */
[--C-:B------:R-:W-:Y:S01]  /*7c10*/  @!P3 IMAD.IADD R88, R88, 0x1, -R0.reuse ;  /* 0x000000015858b824 */ /* 0x100fe200078e0a00 */
[----:B------:R-:W-:Y:S01]  /*7c20*/  ISETP.GE.AND P3, PT, R92, RZ, PT ;  /* 0x000000ff5c00720c */ /* 0x000fe20003f66270 */
[----:B------:R-:W-:Y:S01]  /*7c30*/  @!P6 IMAD.IADD R89, R89, 0x1, -R0 ;  /* 0x000000015959e824 */ /* 0x000fe200078e0a00 */
[----:B------:R-:W-:Y:S01]  /*7c40*/  ISETP.GE.AND P6, PT, R94, RZ, PT ;  /* 0x000000ff5e00720c */ /* 0x000fe20003fc6270 */
[----:B------:R-:W-:Y:S01]  /*7c50*/  IMAD.HI.U32 R92, R2, R97, RZ ;  /* 0x00000061025c7227 */ /* 0x000fe200078e00ff */
[C---:B------:R-:W-:Y:S02]  /*7c60*/  ISETP.GT.U32.AND P2, PT, R0.reuse, R90, PT ;  /* 0x0000005a0000720c */ /* 0x040fe40003f44070 */
[----:B------:R-:W-:Y:S01]  /*7c70*/  ISETP.GT.U32.AND P5, PT, R0, R89, PT ;  /* 0x000000590000720c */ /* 0x000fe20003fa4070 */
[----:B------:R-:W-:-:S02]  /*7c80*/  IMAD.MOV R94, RZ, RZ, -R91 ;  /* 0x000000ffff5e7224 */ /* 0x000fc400078e0a5b */
[C---:B------:R-:W-:Y:S02]  /*7c90*/  IMAD R91, R0.reuse, R5, R93 ;  /* 0x00000005005b7224 */ /* 0x040fe400078e025d */
[----:B------:R-:W-:Y:S02]  /*7ca0*/  IMAD.MOV R93, RZ, RZ, -R92 ;  /* 0x000000ffff5d7224 */ /* 0x000fe400078e0a5c */
[C---:B------:R-:W-:Y:S01]  /*7cb0*/  IMAD R92, R0.reuse, R94, R95 ;  /* 0x0000005e005c7224 */ /* 0x040fe200078e025f */
[C---:B------:R-:W-:Y:S01]  /*7cc0*/  ISETP.GT.U32.AND P4, PT, R0.reuse, R91, PT ;  /* 0x0000005b0000720c */ /* 0x040fe20003f84070 */
[C---:B------:R-:W-:Y:S01]  /*7cd0*/  IMAD R93, R0.reuse, R93, R97 ;  /* 0x0000005d005d7224 */ /* 0x040fe200078e0261 */
[----:B------:R-:W-:Y:S01]  /*7ce0*/  IABS R95, R100 ;  /* 0x00000064005f7213 */ /* 0x000fe20000000000 */
[----:B------:R-:W-:Y:S01]  /*7cf0*/  @!P0 IMAD.MOV R88, RZ, RZ, -R88 ;  /* 0x000000ffff588224 */ /* 0x000fe200078e0a58 */
[----:B------:R-:W-:Y:S01]  /*7d00*/  ISETP.GT.U32.AND P0, PT, R0, R92, PT ;  /* 0x0000005c0000720c */ /* 0x000fe20003f04070 */
[----:B------:R-:W-:Y:S01]  /*7d10*/  @!P2 IMAD.IADD R90, R90, 0x1, -R0 ;  /* 0x000000015a5aa824 */ /* 0x000fe200078e0a00 */
[----:B------:R-:W-:Y:S01]  /*7d20*/  ISETP.GT.U32.AND P2, PT, R0, R93, PT ;  /* 0x0000005d0000720c */ /* 0x000fe20003f44070 */
[----:B------:R-:W-:Y:S01]  /*7d30*/  IMAD.HI.U32 R5, R2, R95, RZ ;  /* 0x0000005f02057227 */ /* 0x000fe200078e00ff */
[----:B------:R-:W-:-:S03]  /*7d40*/  IABS R97, R101 ;  /* 0x0000006500617213 */ /* 0x000fc60000000000 */
[----:B------:R-:W-:Y:S02]  /*7d50*/  IMAD.MOV R94, RZ, RZ, -R5 ;  /* 0x000000ffff5e7224 */ /* 0x000fe400078e0a05 */
[----:B------:R-:W-:Y:S01]  /*7d60*/  @!P4 IMAD.IADD R91, R91, 0x1, -R0 ;  /* 0x000000015b5bc824 */ /* 0x000fe200078e0a00 */
[----:B------:R-:W-:Y:S01]  /*7d70*/  ISETP.GE.AND P4, PT, R98, RZ, PT ;  /* 0x000000ff6200720c */ /* 0x000fe20003f86270 */
[----:B------:R-:W-:Y:S01]  /*7d80*/  IMAD.HI.U32 R5, R2, R97, RZ ;  /* 0x0000006102057227 */ /* 0x000fe200078e00ff */
[----:B------:R-:W-:-:S03]  /*7d90*/  IABS R98, R104 ;  /* 0x0000006800627213 */ /* 0x000fc60000000000 */
[--C-:B------:R-:W-:Y:S01]  /*7da0*/  @!P0 IMAD.IADD R92, R92, 0x1, -R0.reuse ;  /* 0x000000015c5c8824 */ /* 0x100fe200078e0a00 */
[C---:B------:R-:W-:Y:S01]  /*7db0*/  ISETP.GT.U32.AND P0, PT, R0.reuse, R91, PT ;  /* 0x0000005b0000720c */ /* 0x040fe20003f04070 */
[--C-:B------:R-:W-:Y:S02]  /*7dc0*/  @!P2 IMAD.IADD R93, R93, 0x1, -R0.reuse ;  /* 0x000000015d5da824 */ /* 0x100fe400078e0a00 */
[C---:B------:R-:W-:Y:S01]  /*7dd0*/  IMAD R94, R0.reuse, R94, R95 ;  /* 0x0000005e005e7224 */ /* 0x040fe200078e025f */
[----:B------:R-:W-:Y:S01]  /*7de0*/  ISETP.GT.U32.AND P2, PT, R0, R92, PT ;  /* 0x0000005c0000720c */ /* 0x000fe20003f44070 */
[----:B------:R-:W-:Y:S02]  /*7df0*/  IMAD.MOV R5, RZ, RZ, -R5 ;  /* 0x000000ffff057224 */ /* 0x000fe400078e0a05 */
[----:B------:R-:W-:Y:S01]  /*7e00*/  @!P5 IMAD.IADD R89, R89, 0x1, -R0 ;  /* 0x000000015959d824 */ /* 0x000fe200078e0a00 */
[----:B------:R-:W-:Y:S01]  /*7e10*/  ISETP.GE.AND P5, PT, R96, RZ, PT ;  /* 0x000000ff6000720c */ /* 0x000fe20003fa6270 */
[----:B------:R-:W-:Y:S01]  /*7e20*/  IMAD R95, R0, R5, R97 ;  /* 0x00000005005f7224 */ /* 0x000fe200078e0261 */
[----:B------:R-:W-:Y:S01]  /*7e30*/  IABS R97, R103 ;  /* 0x0000006700617213 */ /* 0x000fe20000000000 */
[----:B------:R-:W-:-:S04]  /*7e40*/  IMAD.HI.U32 R5, R2, R99, RZ ;  /* 0x0000006302057227 */ /* 0x000fc800078e00ff */
[--C-:B------:R-:W-:Y:S01]  /*7e50*/  @!P0 IMAD.IADD R91, R91, 0x1, -R0.reuse ;  /* 0x000000015b5b8824 */ /* 0x100fe200078e0a00 */
[----:B------:R-:W-:Y:S01]  /*7e60*/  ISETP.GT.U32.AND P0, PT, R0, R94, PT ;  /* 0x0000005e0000720c */ /* 0x000fe20003f04070 */
[----:B------:R-:W-:Y:S01]  /*7e70*/  @!P2 IMAD.IADD R92, R92, 0x1, -R0 ;  /* 0x000000015c5ca824 */ /* 0x000fe200078e0a00 */
[----:B------:R-:W-:Y:S01]  /*7e80*/  ISETP.GT.U32.AND P2, PT, R0, R95, PT ;  /* 0x0000005f0000720c */ /* 0x000fe20003f44070 */
[----:B------:R-:W-:Y:S02]  /*7e90*/  IMAD.MOV R96, RZ, RZ, -R5 ;  /* 0x000000ffff607224 */ /* 0x000fe400078e0a05 */
[----:B------:R-:W-:-:S04]  /*7ea0*/  IMAD.HI.U32 R5, R2, R97, RZ ;  /* 0x0000006102057227 */ /* 0x000fc800078e00ff */
[----:B------:R-:W-:Y:S02]  /*7eb0*/  IMAD R96, R0, R96, R99 ;  /* 0x0000006000607224 */ /* 0x000fe400078e0263 */
[----:B------:R-:W-:Y:S02]  /*7ec0*/  IMAD.MOV.U32 R99, RZ, RZ, R98 ;  /* 0x000000ffff637224 */ /* 0x000fe400078e0062 */
[--C-:B------:R-:W-:Y:S01]  /*7ed0*/  @!P0 IMAD.IADD R94, R94, 0x1, -R0.reuse ;  /* 0x000000015e5e8824 */ /* 0x100fe200078e0a00 */
[----:B------:R-:W-:Y:S01]  /*7ee0*/  ISETP.GE.AND P0, PT, R101, RZ, PT ;  /* 0x000000ff6500720c */ /* 0x000fe20003f06270 */
[----:B------:R-:W-:Y:S02]  /*7ef0*/  @!P2 IMAD.IADD R95, R95, 0x1, -R0 ;  /* 0x000000015f5fa824 */ /* 0x000fe400078e0a00 */
[----:B------:R-:W-:Y:S01]  /*7f00*/  IMAD.MOV R98, RZ, RZ, -R5 ;  /* 0x000000ffff627224 */ /* 0x000fe200078e0a05 */
[C---:B------:R-:W-:Y:S01]  /*7f10*/  ISETP.GT.U32.AND P2, PT, R0.reuse, R94, PT ;  /* 0x0000005e0000720c */ /* 0x040fe20003f44070 */
[----:B------:R-:W-:Y:S01]  /*7f20*/  @!P1 IMAD.MOV R89, RZ, RZ, -R89 ;  /* 0x000000ffff599224 */ /* 0x000fe200078e0a59 */
[C---:B------:R-:W-:Y:S01]  /*7f30*/  ISETP.GT.U32.AND P1, PT, R0.reuse, R93, PT ;  /* 0x0000005d0000720c */ /* 0x040fe20003f24070 */
[----:B------:R-:W-:Y:S01]  /*7f40*/  @!P3 IMAD.MOV R90, RZ, RZ, -R90 ;  /* 0x000000ffff5ab224 */ /* 0x000fe200078e0a5a */
[C---:B------:R-:W-:Y:S01]  /*7f50*/  ISETP.GT.U32.AND P3, PT, R0.reuse, R96, PT ;  /* 0x000000600000720c */ /* 0x040fe20003f64070 */
[----:B------:R-:W-:Y:S01]  /*7f60*/  @!P6 IMAD.MOV R91, RZ, RZ, -R91 ;  /* 0x000000ffff5be224 */ /* 0x000fe200078e0a5b */
[C---:B------:R-:W-:Y:S01]  /*7f70*/  ISETP.GT.U32.AND P6, PT, R0.reuse, R95, PT ;  /* 0x0000005f0000720c */ /* 0x040fe20003fc4070 */
[----:B------:R-:W-:Y:S01]  /*7f80*/  IMAD R97, R0, R98, R97 ;  /* 0x0000006200617224 */ /* 0x000fe200078e0261 */
[----:B------:R-:W-:Y:S01]  /*7f90*/  LOP3.LUT R98, R3, 0x148, RZ, 0xfc, !PT ;  /* 0x0000014803627812 */ /* 0x000fe200078efcff */
[----:B------:R-:W-:-:S04]  /*7fa0*/  IMAD.HI.U32 R5, R2, R99, RZ ;  /* 0x0000006302057227 */ /* 0x000fc800078e00ff */
[--C-:B------:R-:W-:Y:S01]  /*7fb0*/  @!P2 IMAD.IADD R94, R94, 0x1, -R0.reuse ;  /* 0x000000015e5ea824 */ /* 0x100fe200078e0a00 */
[----:B------:R-:W-:Y:S01]  /*7fc0*/  ISETP.GT.U32.AND P2, PT, R0, R97, PT ;  /* 0x000000610000720c */ /* 0x000fe20003f44070 */
[----:B------:R-:W-:Y:S02]  /*7fd0*/  IMAD.MOV R5, RZ, RZ, -R5 ;  /* 0x000000ffff057224 */ /* 0x000fe400078e0a05 */
[--C-:B------:R-:W-:Y:S01]  /*7fe0*/  @!P1 IMAD.IADD R93, R93, 0x1, -R0.reuse ;  /* 0x000000015d5d9824 */ /* 0x100fe200078e0a00 */
[----:B------:R-:W-:Y:S01]  /*7ff0*/  ISETP.GE.AND P1, PT, R100, RZ, PT ;  /* 0x000000ff6400720c */ /* 0x000fe20003f26270 */
[--C-:B------:R-:W-:Y:S01]  /*8000*/  @!P3 IMAD.IADD R96, R96, 0x1, -R0.reuse ;  /* 0x000000016060b824 */ /* 0x100fe200078e0a00 */
[----:B------:R-:W-:Y:S01]  /*8010*/  IABS R100, R98 ;  /* 0x0000006200647213 */ /* 0x000fe20000000000 */
[----:B------:R-:W-:Y:S01]  /*8020*/  @!P6 IMAD.IADD R95, R95, 0x1, -R0 ;  /* 0x000000015f5fe824 */ /* 0x000fe200078e0a00 */
[----:B------:R-:W-:Y:S01]  /*8030*/  ISETP.GE.AND P3, PT, R98, RZ, PT ;  /* 0x000000ff6200720c */ /* 0x000fe20003f66270 */
[----:B------:R-:W-:Y:S01]  /*8040*/  IMAD R98, R0, R5, R99 ;  /* 0x0000000500627224 */ /* 0x000fe200078e0263 */
[----:B------:R-:W-:Y:S01]  /*8050*/  ISETP.GE.AND P6, PT, R104, RZ, PT ;  /* 0x000000ff6800720c */ /* 0x000fe20003fc6270 */
[----:B------:R-:W-:-:S02]  /*8060*/  @!P0 IMAD.MOV R95, RZ, RZ, -R95 ;  /* 0x000000ffff5f8224 */ /* 0x000fc400078e0a5f */
[----:B------:R-:W-:Y:S01]  /*8070*/  @!P2 IMAD.IADD R97, R97, 0x1, -R0 ;  /* 0x000000016161a824 */ /* 0x000fe200078e0a00 */
[C---:B------:R-:W-:Y:S01]  /*8080*/  ISETP.GT.U32.AND P2, PT, R0.reuse, R96, PT ;  /* 0x000000600000720c */ /* 0x040fe20003f44070 */
[----:B------:R-:W-:Y:S01]  /*8090*/  @!P5 IMAD.MOV R92, RZ, RZ, -R92 ;  /* 0x000000ffff5cd224 */ /* 0x000fe200078e0a5c */
[----:B------:R-:W-:Y:S01]  /*80a0*/  ISETP.GT.U32.AND P0, PT, R0, R98, PT ;  /* 0x000000620000720c */ /* 0x000fe20003f04070 */
[----:B------:R-:W-:Y:S01]  /*80b0*/  IMAD.MOV.U32 R99, RZ, RZ, R100 ;  /* 0x000000ffff637224 */ /* 0x000fe200078e0064 */
[----:B------:R-:W-:Y:S01]  /*80c0*/  ISETP.GE.AND P5, PT, R102, RZ, PT ;  /* 0x000000ff6600720c */ /* 0x000fe20003fa6270 */
[----:B------:R-:W-:Y:S01]  /*80d0*/  @!P1 IMAD.MOV R94, RZ, RZ, -R94 ;  /* 0x000000ffff5e9224 */ /* 0x000fe200078e0a5e */
[----:B------:R-:W-:Y:S01]  /*80e0*/  ISETP.GT.U32.AND P1, PT, R0, R97, PT ;  /* 0x000000610000720c */ /* 0x000fe20003f24070 */
[----:B------:R-:W-:Y:S01]  /*80f0*/  IMAD.HI.U32 R5, R2, R99, RZ ;  /* 0x0000006302057227 */ /* 0x000fe200078e00ff */
[----:B------:R-:W-:-:S03]  /*8100*/  LOP3.LUT R102, R3, 0x14a, RZ, 0xfc, !PT ;  /* 0x0000014a03667812 */ /* 0x000fc600078efcff */
[----:B------:R-:W-:Y:S01]  /*8110*/  @!P4 IMAD.MOV R93, RZ, RZ, -R93 ;  /* 0x000000ffff5dc224 */ /* 0x000fe200078e0a5d */
[----:B------:R-:W-:Y:S01]  /*8120*/  ISETP.GE.AND P4, PT, R103, RZ, PT ;  /* 0x000000ff6700720c */ /* 0x000fe20003f86270 */
[----:B------:R-:W-:Y:S01]  /*8130*/  IMAD.MOV R5, RZ, RZ, -R5 ;  /* 0x000000ffff057224 */ /* 0x000fe200078e0a05 */
[----:B------:R-:W-:Y:S01]  /*8140*/  IABS R101, R102 ;  /* 0x0000006600657213 */ /* 0x000fe20000000000 */
[--C-:B------:R-:W-:Y:S01]  /*8150*/  @!P2 IMAD.IADD R96, R96, 0x1, -R0.reuse ;  /* 0x000000016060a824 */ /* 0x100fe200078e0a00 */
[----:B------:R-:W-:Y:S01]  /*8160*/  IABS R103, R106 ;  /* 0x0000006a00677213 */ /* 0x000fe20000000000 */
[----:B------:R-:W-:Y:S01]  /*8170*/  @!P0 IMAD.IADD R98, R98, 0x1, -R0 ;  /* 0x0000000162628824 */ /* 0x000fe200078e0a00 */
[----:B------:R-:W-:Y:S01]  /*8180*/  ISETP.GE.AND P0, PT, R106, RZ, PT ;  /* 0x000000ff6a00720c */ /* 0x000fe20003f06270 */
[C---:B------:R-:W-:Y:S01]  /*8190*/  IMAD R99, R0.reuse, R5, R99 ;  /* 0x0000000500637224 */ /* 0x040fe200078e0263 */
[----:B------:R-:W-:Y:S01]  /*81a0*/  LOP3.LUT R106, R3, 0x150, RZ, 0xfc, !PT ;  /* 0x00000150036a7812 */ /* 0x000fe200078efcff */
[----:B------:R-:W-:Y:S01]  /*81b0*/  @!P5 IMAD.MOV R96, RZ, RZ, -R96 ;  /* 0x000000ffff60d224 */ /* 0x000fe200078e0a60 */
[----:B------:R-:W-:Y:S01]  /*81c0*/  ISETP.GT.U32.AND P5, PT, R0, R98, PT ;  /* 0x000000620000720c */ /* 0x000fe20003fa4070 */
[----:B------:R-:W-:Y:S01]  /*81d0*/  IMAD.HI.U32 R5, R2, R101, RZ ;  /* 0x0000006502057227 */ /* 0x000fe200078e00ff */
[----:B------:R-:W-:-:S03]  /*81e0*/  ISETP.GT.U32.AND P2, PT, R0, R99, PT ;  /* 0x000000630000720c */ /* 0x000fc60003f44070 */
[----:B------:R-:W-:-:S04]  /*81f0*/  IMAD.HI.U32 R100, R2, R103, RZ ;  /* 0x0000006702647227 */ /* 0x000fc800078e00ff */
[----:B------:R-:W-:Y:S01]  /*8200*/  @!P1 IMAD.IADD R97, R97, 0x1, -R0 ;  /* 0x0000000161619824 */ /* 0x000fe200078e0a00 */
[----:B------:R-:W-:Y:S01]  /*8210*/  ISETP.GE.AND P1, PT, R102, RZ, PT ;  /* 0x000000ff6600720c */ /* 0x000fe20003f26270 */
[----:B------:R-:W-:Y:S02]  /*8220*/  IMAD.MOV R102, RZ, RZ, -R5 ;  /* 0x000000ffff667224 */ /* 0x000fe400078e0a05 */
[----:B------:R-:W-:Y:S02]  /*8230*/  IMAD.MOV R104, RZ, RZ, -R100 ;  /* 0x000000ffff687224 */ /* 0x000fe400078e0a64 */
[C---:B------:R-:W-:Y:S02]  /*8240*/  IMAD R100, R0.reuse, R102, R101 ;  /* 0x0000006600647224 */ /* 0x040fe400078e0265 */
[----:B------:R-:W-:Y:S02]  /*8250*/  IMAD R101, R0, R104, R103 ;  /* 0x0000006800657224 */ /* 0x000fe400078e0267 */
[----:B------:R-:W-:-:S02]  /*8260*/  @!P5 IMAD.IADD R98, R98, 0x1, -R0 ;  /* 0x000000016262d824 */ /* 0x000fc400078e0a00 */
[----:B------:R-:W-:Y:S01]  /*8270*/  @!P4 IMAD.MOV R97, RZ, RZ, -R97 ;  /* 0x000000ffff61c224 */ /* 0x000fe200078e0a61 */
[C---:B------:R-:W-:Y:S01]  /*8280*/  ISETP.GT.U32.AND P5, PT, R0.reuse, R101, PT ;  /* 0x000000650000720c */ /* 0x040fe20003fa4070 */
[----:B------:R-:W-:Y:S01]  /*8290*/  @!P2 IMAD.IADD R99, R99, 0x1, -R0 ;  /* 0x000000016363a824 */ /* 0x000fe200078e0a00 */
[----:B------:R-:W-:Y:S01]  /*82a0*/  ISETP.GT.U32.AND P4, PT, R0, R100, PT ;  /* 0x000000640000720c */ /* 0x000fe20003f84070 */
[----:B------:R-:W-:-:S03]  /*82b0*/  IMAD.HI.U32 R5, R2, R105, RZ ;  /* 0x0000006902057227 */ /* 0x000fc600078e00ff */
[C---:B------:R-:W-:Y:S01]  /*82c0*/  ISETP.GT.U32.AND P2, PT, R0.reuse, R99, PT ;  /* 0x000000630000720c */ /* 0x040fe20003f44070 */
[----:B------:R-:W-:Y:S02]  /*82d0*/  IMAD.MOV R5, RZ, RZ, -R5 ;  /* 0x000000ffff057224 */ /* 0x000fe400078e0a05 */
[----:B------:R-:W-:Y:S02]  /*82e0*/  @!P6 IMAD.MOV R98, RZ, RZ, -R98 ;  /* 0x000000ffff62e224 */ /* 0x000fe400078e0a62 */
[----:B------:R-:W-:Y:S01]  /*82f0*/  IMAD R102, R0, R5, R105 ;  /* 0x0000000500667224 */ /* 0x000fe200078e0269 */
[----:B------:R-:W-:Y:S01]  /*8300*/  IABS R105, R106 ;  /* 0x0000006a00697213 */ /* 0x000fe20000000000 */
[--C-:B------:R-:W-:Y:S02]  /*8310*/  @!P5 IMAD.IADD R101, R101, 0x1, -R0.reuse ;  /* 0x000000016565d824 */ /* 0x100fe400078e0a00 */
[----:B------:R-:W-:Y:S01]  /*8320*/  @!P4 IMAD.IADD R100, R100, 0x1, -R0 ;  /* 0x000000016464c824 */ /* 0x000fe200078e0a00 */
[----:B------:R-:W-:Y:S01]  /*8330*/  ISETP.GE.AND P4, PT, R108, RZ, PT ;  /* 0x000000ff6c00720c */ /* 0x000fe20003f86270 */
[----:B------:R-:W-:Y:S01]  /*8340*/  IMAD.HI.U32 R103, R2, R107, RZ ;  /* 0x0000006b02677227 */ /* 0x000fe200078e00ff */
[----:B------:R-:W-:-:S02]  /*8350*/  ISETP.GT.U32.AND P6, PT, R0, R101, PT ;  /* 0x000000650000720c */ /* 0x000fc40003fc4070 */
[----:B------:R-:W-:Y:S01]  /*8360*/  ISETP.GT.U32.AND P5, PT, R0, R100, PT ;  /* 0x000000640000720c */ /* 0x000fe20003fa4070 */
[----:B------:R-:W-:Y:S01]  /*8370*/  IMAD.MOV R104, RZ, RZ, -R103 ;  /* 0x000000ffff687224 */ /* 0x000fe200078e0a67 */
[----:B------:R-:W-:Y:S01]  /*8380*/  LOP3.LUT R108, R3, 0x158, RZ, 0xfc, !PT ;  /* 0x00000158036c7812 */ /* 0x000fe200078efcff */
[----:B------:R-:W-:-:S04]  /*8390*/  IMAD.HI.U32 R5, R2, R105, RZ ;  /* 0x0000006902057227 */ /* 0x000fc800078e00ff */
[--C-:B------:R-:W-:Y:S01]  /*83a0*/  @!P2 IMAD.IADD R99, R99, 0x1, -R0.reuse ;  /* 0x000000016363a824 */ /* 0x100fe200078e0a00 */
[C---:B------:R-:W-:Y:S01]  /*83b0*/  ISETP.GT.U32.AND P2, PT, R0.reuse, R102, PT ;  /* 0x000000660000720c */ /* 0x040fe20003f44070 */
[C---:B------:R-:W-:Y:S01]  /*83c0*/  IMAD R104, R0.reuse, R104, R107 ;  /* 0x0000006800687224 */ /* 0x040fe200078e026b */
[----:B------:R-:W-:Y:S01]  /*83d0*/  IABS R107, R108 ;  /* 0x0000006c006b7213 */ /* 0x000fe20000000000 */
[----:B------:R-:W-:Y:S02]  /*83e0*/  IMAD.MOV R5, RZ, RZ, -R5 ;  /* 0x000000ffff057224 */ /* 0x000fe400078e0a05 */
[--C-:B------:R-:W-:Y:S01]  /*83f0*/  @!P6 IMAD.IADD R101, R101, 0x1, -R0.reuse ;  /* 0x000000016565e824 */ /* 0x100fe200078e0a00 */
[C---:B------:R-:W-:Y:S01]  /*8400*/  ISETP.GT.U32.AND P6, PT, R0.reuse, R104, PT ;  /* 0x000000680000720c */ /* 0x040fe20003fc4070 */
[----:B------:R-:W-:Y:S02]  /*8410*/  IMAD R103, R0, R5, R105 ;  /* 0x0000000500677224 */ /* 0x000fe400078e0269 */
[----:B------:R-:W-:-:S02]  /*8420*/  @!P5 IMAD.IADD R100, R100, 0x1, -R0 ;  /* 0x000000016464d824 */ /* 0x000fc400078e0a00 */
[----:B------:R-:W-:Y:S01]  /*8430*/  IMAD.HI.U32 R5, R2, R109, RZ ;  /* 0x0000006d02057227 */ /* 0x000fe200078e00ff */
[----:B------:R-:W-:-:S03]  /*8440*/  ISETP.GT.U32.AND P5, PT, R0, R103, PT ;  /* 0x000000670000720c */ /* 0x000fc60003fa4070 */
[----:B------:R-:W-:Y:S02]  /*8450*/  @!P2 IMAD.IADD R102, R102, 0x1, -R0 ;  /* 0x000000016666a824 */ /* 0x000fe400078e0a00 */
[----:B------:R-:W-:-:S03]  /*8460*/  IMAD.HI.U32 R105, R2, R111, RZ ;  /* 0x0000006f02697227 */ /* 0x000fc600078e00ff */
[----:B------:R-:W-:Y:S01]  /*8470*/  ISETP.GT.U32.AND P2, PT, R0, R102, PT ;  /* 0x000000660000720c */ /* 0x000fe20003f44070 */
[----:B------:R-:W-:Y:S02]  /*8480*/  IMAD.MOV R5, RZ, RZ, -R5 ;  /* 0x000000ffff057224 */ /* 0x000fe400078e0a05 */
[----:B------:R-:W-:Y:S01]  /*8490*/  @!P3 IMAD.MOV R99, RZ, RZ, -R99 ;  /* 0x000000ffff63b224 */ /* 0x000fe200078e0a63 */
[----:B------:R-:W-:Y:S01]  /*84a0*/  ISETP.GE.AND P3, PT, R106, RZ, PT ;  /* 0x000000ff6a00720c */ /* 0x000fe20003f66270 */
[--C-:B------:R-:W-:Y:S02]  /*84b0*/  @!P6 IMAD.IADD R104, R104, 0x1, -R0.reuse ;  /* 0x000000016868e824 */ /* 0x100fe400078e0a00 */
[----:B------:R-:W-:Y:S02]  /*84c0*/  IMAD.MOV R106, RZ, RZ, -R105 ;  /* 0x000000ffff6a7224 */ /* 0x000fe400078e0a69 */
[C---:B------:R-:W-:Y:S01]  /*84d0*/  IMAD R105, R0.reuse, R5, R109 ;  /* 0x0000000500697224 */ /* 0x040fe200078e026d */
[----:B------:R-:W-:Y:S01]  /*84e0*/  ISETP.GT.U32.AND P6, PT, R0, R104, PT ;  /* 0x000000680000720c */ /* 0x000fe20003fc4070 */
[----:B------:R-:W-:-:S02]  /*84f0*/  @!P5 IMAD.IADD R103, R103, 0x1, -R0 ;  /* 0x000000016767d824 */ /* 0x000fc400078e0a00 */
[----:B------:R-:W-:Y:S01]  /*8500*/  IMAD.HI.U32 R5, R2, R107, RZ ;  /* 0x0000006b02057227 */ /* 0x000fe200078e00ff */
[----:B------:R-:W-:-:S03]  /*8510*/  ISETP.GT.U32.AND P5, PT, R0, R105, PT ;  /* 0x000000690000720c */ /* 0x000fc60003fa4070 */
[----:B------:R-:W-:Y:S02]  /*8520*/  IMAD.MOV R5, RZ, RZ, -R5 ;  /* 0x000000ffff057224 */ /* 0x000fe400078e0a05 */
[C---:B------:R-:W-:Y:S01]  /*8530*/  IMAD R106, R0.reuse, R106, R111 ;  /* 0x0000006a006a7224 */ /* 0x040fe200078e026f */
[C---:B------:R-:W-:Y:S01]  /*8540*/  LOP3.LUT R111, R3.reuse, 0x162, RZ, 0xfc, !PT ;  /* 0x00000162036f7812 */ /* 0x040fe200078efcff */
[----:B------:R-:W-:Y:S01]  /*8550*/  @!P1 IMAD.MOV R100, RZ, RZ, -R100 ;  /* 0x000000ffff649224 */ /* 0x000fe200078e0a64 */
[----:B------:R-:W-:Y:S01]  /*8560*/  ISETP.GT.U32.AND P1, PT, R0, R103, PT ;  /* 0x000000670000720c */ /* 0x000fe20003f24070 */
[--C-:B------:R-:W-:Y:S01]  /*8570*/  @!P2 IMAD.IADD R102, R102, 0x1, -R0.reuse ;  /* 0x000000016666a824 */ /* 0x100fe200078e0a00 */
[----:B------:R-:W-:Y:S01]  /*8580*/  ISETP.GE.AND P2, PT, R110, RZ, PT ;  /* 0x000000ff6e00720c */ /* 0x000fe20003f46270 */
        /* <DEDUP_REMOVED lines=10> */
[----:B------:R-:W-:Y:S01]  /*8630*/  @!P1 IMAD.IADD R103, R103, 0x1, -R0 ;  /* 0x0000000167679824 */ /* 0x000fe200078e0a00 */
[----:B------:R-:W-:Y:S01]  /*8640*/  ISETP.GT.U32.AND P4, PT, R0, R105, PT ;  /* 0x000000690000720c */ /* 0x000fe20003f84070 */
[----:B------:R-:W-:Y:S01]  /*8650*/  IMAD.HI.U32 R5, R2, R109, RZ ;  /* 0x0000006d02057227 */ /* 0x000fe200078e00ff */
[----:B------:R-:W-:-:S02]  /*8660*/  ISETP.GE.AND P1, PT, R113, RZ, PT ;  /* 0x000000ff7100720c */ /* 0x000fc40003f26270 */
[----:B------:R-:W-:Y:S01]  /*8670*/  IABS R117, R111 ;  /* 0x0000006f00757213 */ /* 0x000fe20000000000 */
[--C-:B------:R-:W-:Y:S02]  /*8680*/  @!P0 IMAD.IADD R106, R106, 0x1, -R0.reuse ;  /* 0x000000016a6a8824 */ /* 0x100fe400078e0a00 */
[----:B------:R-:W-:Y:S02]  /*8690*/  IMAD.MOV R5, RZ, RZ, -R5 ;  /* 0x000000ffff057224 */ /* 0x000fe400078e0a05 */
[----:B------:R-:W-:Y:S01]  /*86a0*/  @!P3 IMAD.MOV R103, RZ, RZ, -R103 ;  /* 0x000000ffff67b224 */ /* 0x000fe200078e0a67 */
[----:B------:R-:W-:Y:S01]  /*86b0*/  ISETP.GE.AND P3, PT, R108, RZ, PT ;  /* 0x000000ff6c00720c */ /* 0x000fe20003f66270 */
[----:B------:R-:W-:Y:S01]  /*86c0*/  @!P6 IMAD.IADD R107, R107, 0x1, -R0 ;  /* 0x000000016b6be824 */ /* 0x000fe200078e0a00 */
[C---:B------:R-:W-:Y:S01]  /*86d0*/  ISETP.GT.U32.AND P0, PT, R0.reuse, R106, PT ;  /* 0x0000006a0000720c */ /* 0x040fe20003f04070 */
[C---:B------:R-:W-:Y:S01]  /*86e0*/  IMAD R108, R0.reuse, R5, R109 ;  /* 0x00000005006c7224 */ /* 0x040fe200078e026d */
[----:B------:R-:W-:Y:S01]  /*86f0*/  LOP3.LUT R5, R3, 0x15c, RZ, 0xfc, !PT ;  /* 0x0000015c03057812 */ /* 0x000fe200078efcff */
[----:B------:R-:W-:Y:S01]  /*8700*/  @!P2 IMAD.MOV R104, RZ, RZ, -R104 ;  /* 0x000000ffff68a224 */ /* 0x000fe200078e0a68 */
[----:B------:R-:W-:Y:S01]  /*8710*/  ISETP.GT.U32.AND P2, PT, R0, R107, PT ;  /* 0x0000006b0000720c */ /* 0x000fe20003f44070 */
[----:B------:R-:W-:Y:S01]  /*8720*/  @!P4 IMAD.IADD R105, R105, 0x1, -R0 ;  /* 0x000000016969c824 */ /* 0x000fe200078e0a00 */
[----:B------:R-:W-:Y:S01]  /*8730*/  ISETP.GE.AND P6, PT, R5, RZ, PT ;  /* 0x000000ff0500720c */ /* 0x000fe20003fc6270 */
[----:B------:R-:W-:Y:S01]  /*8740*/  VIADD R109, R4, 0x15e ;  /* 0x0000015e046d7836 */ /* 0x000fe20000000000 */
[----:B------:R-:W-:Y:S01]  /*8750*/  IABS R5, R5 ;  /* 0x0000000500057213 */ /* 0x000fe20000000000 */
[----:B------:R-:W-:Y:S01]  /*8760*/  @!P5 IMAD.MOV R105, RZ, RZ, -R105 ;  /* 0x000000ffff69d224 */ /* 0x000fe200078e0a69 */
[----:B------:R-:W-:-:S02]  /*8770*/  ISETP.GE.AND P4, PT, R110, RZ, PT ;  /* 0x000000ff6e00720c */ /* 0x000fc40003f86270 */
[----:B------:R-:W-:Y:S01]  /*8780*/  ISETP.GE.AND P5, PT, R109, RZ, PT ;  /* 0x000000ff6d00720c */ /* 0x000fe20003fa6270 */
[--C-:B------:R-:W-:Y:S01]  /*8790*/  @!P0 IMAD.IADD R106, R106, 0x1, -R0.reuse ;  /* 0x000000016a6a8824 */ /* 0x100fe200078e0a00 */
[----:B------:R-:W-:Y:S01]  /*87a0*/  IABS R113, R109 ;  /* 0x0000006d00717213 */ /* 0x000fe20000000000 */
[----:B------:R-:W-:Y:S01]  /*87b0*/  IMAD.MOV.U32 R109, RZ, RZ, R5 ;  /* 0x000000ffff6d7224 */ /* 0x000fe200078e0005 */
[----:B------:R-:W-:Y:S01]  /*87c0*/  ISETP.GT.U32.AND P0, PT, R0, R108, PT ;  /* 0x0000006c0000720c */ /* 0x000fe20003f04070 */
[----:B------:R-:W-:Y:S01]  /*87d0*/  @!P2 IMAD.IADD R107, R107, 0x1, -R0 ;  /* 0x000000016b6ba824 */ /* 0x000fe200078e0a00 */
[----:B------:R-:W-:Y:S01]  /*87e0*/  ISETP.GE.AND P2, PT, R111, RZ, PT ;  /* 0x000000ff6f00720c */ /* 0x000fe20003f46270 */
[----:B------:R-:W-:Y:S01]  /*87f0*/  IMAD.HI.U32 R5, R2, R109, RZ ;  /* 0x0000006d02057227 */ /* 0x000fe200078e00ff */
[----:B------:R-:W-:-:S03]  /*8800*/  LOP3.LUT R110, R3, 0x160, RZ, 0xfc, !PT ;  /* 0x00000160036e7812 */ /* 0x000fc600078efcff */
[----:B------:R-:W-:Y:S01]  /*8810*/  IMAD.MOV R111, RZ, RZ, -R5 ;  /* 0x000000ffff6f7224 */ /* 0x000fe200078e0a05 */
[----:B------:R-:W-:Y:S01]  /*8820*/  IABS R115, R110 ;  /* 0x0000006e00737213 */ /* 0x000fe20000000000 */
[----:B------:R-:W-:Y:S02]  /*8830*/  @!P3 IMAD.MOV R107, RZ, RZ, -R107 ;  /* 0x000000ffff6bb224 */ /* 0x000fe400078e0a6b */
[----:B------:R-:W-:Y:S02]  /*8840*/  IMAD R109, R0, R111, R109 ;  /* 0x0000006f006d7224 */ /* 0x000fe400078e026d */
[----:B------:R-:W-:Y:S02]  /*8850*/  @!P0 IMAD.IADD R108, R108, 0x1, -R0 ;  /* 0x000000016c6c8824 */ /* 0x000fe400078e0a00 */
[----:B------:R-:W-:Y:S01]  /*8860*/  @!P1 IMAD.MOV R106, RZ, RZ, -R106 ;  /* 0x000000ffff6a9224 */ /* 0x000fe200078e0a6a */
[----:B------:R-:W-:Y:S01]  /*8870*/  ISETP.GT.U32.AND P3, PT, R0, R109, PT ;  /* 0x0000006d0000720c */ /* 0x000fe20003f64070 */
[----:B------:R-:W-:Y:S01]  /*8880*/  IMAD.HI.U32 R5, R2, R113, RZ ;  /* 0x0000007102057227 */ /* 0x000fe200078e00ff */
[----:B------:R-:W-:-:S02]  /*8890*/  ISETP.GT.U32.AND P0, PT, R0, R108, PT ;  /* 0x0000006c0000720c */ /* 0x000fc40003f04070 */
[----:B------:R-:W-:Y:S01]  /*88a0*/  ISETP.GE.AND P1, PT, R110, RZ, PT ;  /* 0x000000ff6e00720c */ /* 0x000fe20003f26270 */
[----:B------:R-:W-:-:S04]  /*88b0*/  IMAD.HI.U32 R110, R2, R115, RZ ;  /* 0x00000073026e7227 */ /* 0x000fc800078e00ff */
[----:B------:R-:W-:Y:S02]  /*88c0*/  IMAD.MOV R111, RZ, RZ, -R5 ;  /* 0x000000ffff6f7224 */ /* 0x000fe400078e0a05 */
[----:B------:R-:W-:Y:S02]  /*88d0*/  IMAD.MOV R112, RZ, RZ, -R110 ;  /* 0x000000ffff707224 */ /* 0x000fe400078e0a6e */
[--C-:B------:R-:W-:Y:S02]  /*88e0*/  @!P3 IMAD.IADD R109, R109, 0x1, -R0.reuse ;  /* 0x000000016d6db824 */ /* 0x100fe400078e0a00 */
[----:B------:R-:W-:Y:S02]  /*88f0*/  IMAD R110, R0, R111, R113 ;  /* 0x0000006f006e7224 */ /* 0x000fe400078e0271 */
[----:B------:R-:W-:Y:S01]  /*8900*/  @!P0 IMAD.IADD R108, R108, 0x1, -R0 ;  /* 0x000000016c6c8824 */ /* 0x000fe200078e0a00 */
[C---:B------:R-:W-:Y:S01]  /*8910*/  ISETP.GT.U32.AND P3, PT, R0.reuse, R109, PT ;  /* 0x0000006d0000720c */ /* 0x040fe20003f64070 */
[----:B------:R-:W-:Y:S01]  /*8920*/  IMAD R111, R0, R112, R115 ;  /* 0x00000070006f7224 */ /* 0x000fe200078e0273 */
[----:B------:R-:W-:Y:S01]  /*8930*/  IABS R115, R118 ;  /* 0x0000007600737213 */ /* 0x000fe20000000000 */
[----:B------:R-:W-:Y:S01]  /*8940*/  IMAD.HI.U32 R5, R2, R117, RZ ;  /* 0x0000007502057227 */ /* 0x000fe200078e00ff */
[----:B------:R-:W-:-:S03]  /*8950*/  ISETP.GT.U32.AND P0, PT, R0, R110, PT ;  /* 0x0000006e0000720c */ /* 0x000fc60003f04070 */
[----:B------:R-:W-:Y:S01]  /*8960*/  @!P4 IMAD.MOV R108, RZ, RZ, -R108 ;  /* 0x000000ffff6cc224 */ /* 0x000fe200078e0a6c */
[----:B------:R-:W-:Y:S01]  /*8970*/  ISETP.GT.U32.AND P4, PT, R0, R111, PT ;  /* 0x0000006f0000720c */ /* 0x000fe20003f84070 */
[----:B------:R-:W-:-:S04]  /*8980*/  IMAD.MOV R5, RZ, RZ, -R5 ;  /* 0x000000ffff057224 */ /* 0x000fc800078e0a05 */
[----:B------:R-:W-:Y:S01]  /*8990*/  IMAD R112, R0, R5, R117 ;  /* 0x0000000500707224 */ /* 0x000fe200078e0275 */
[----:B------:R-:W-:Y:S01]  /*89a0*/  IABS R117, R120 ;  /* 0x0000007800757213 */ /* 0x000fe20000000000 */
[----:B------:R-:W-:Y:S02]  /*89b0*/  @!P3 IMAD.IADD R109, R109, 0x1, -R0 ;  /* 0x000000016d6db824 */ /* 0x000fe400078e0a00 */
[----:B------:R-:W-:Y:S01]  /*89c0*/  IMAD.HI.U32 R5, R2, R115, RZ ;  /* 0x0000007302057227 */ /* 0x000fe200078e00ff */
[----:B------:R-:W-:-:S03]  /*89d0*/  ISETP.GT.U32.AND P3, PT, R0, R112, PT ;  /* 0x000000700000720c */ /* 0x000fc60003f64070 */
[----:B------:R-:W-:Y:S01]  /*89e0*/  @!P4 IMAD.IADD R111, R111, 0x1, -R0 ;  /* 0x000000016f6fc824 */ /* 0x000fe200078e0a00 */
[----:B------:R-:W-:Y:S01]  /*89f0*/  IADD3 R5, -R5, RZ, RZ ;  /* 0x000000ff05057210 */ /* 0x000fe20007ffe1ff */
[----:B------:R-:W-:-:S03]  /*8a00*/  IMAD.HI.U32 R113, R2, R117, RZ ;  /* 0x0000007502717227 */ /* 0x000fc600078e00ff */
[C---:B------:R-:W-:Y:S01]  /*8a10*/  ISETP.GT.U32.AND P4, PT, R0.reuse, R111, PT ;  /* 0x0000006f0000720c */ /* 0x040fe20003f84070 */
[----:B------:R-:W-:Y:S02]  /*8a20*/  IMAD.MOV R114, RZ, RZ, -R113 ;  /* 0x000000ffff727224 */ /* 0x000fe400078e0a71 */
[----:B------:R-:W-:Y:S02]  /*8a30*/  IMAD R113, R0, R5, R115 ;  /* 0x0000000500717224 */ /* 0x000fe400078e0273 */
[----:B------:R-:W-:Y:S02]  /*8a40*/  @!P3 IMAD.IADD R112, R112, 0x1, -R0 ;  /* 0x000000017070b824 */ /* 0x000fe400078e0a00 */
[C---:B------:R-:W-:Y:S02]  /*8a50*/  IMAD R115, R0.reuse, R114, R117 ;  /* 0x0000007200737224 */ /* 0x040fe400078e0275 */
[----:B------:R-:W-:Y:S01]  /*8a60*/  IMAD.MOV.U32 R117, RZ, RZ, R116 ;  /* 0x000000ffff757224 */ /* 0x000fe200078e0074 */
[----:B------:R-:W-:Y:S01]  /*8a70*/  ISETP.GT.U32.AND P3, PT, R0, R112, PT ;  /* 0x000000700000720c */ /* 0x000fe20003f64070 */
[----:B------:R-:W-:-:S02]  /*8a80*/  @!P0 IMAD.IADD R110, R110, 0x1, -R0 ;  /* 0x000000016e6e8824 */ /* 0x000fc400078e0a00 */
[----:B------:R-:W-:-:S03]  /*8a90*/  IMAD.HI.U32 R5, R2, R117, RZ ;  /* 0x0000007502057227 */ /* 0x000fc600078e00ff */
[C---:B------:R-:W-:Y:S01]  /*8aa0*/  ISETP.GT.U32.AND P0, PT, R0.reuse, R110, PT ;  /* 0x0000006e0000720c */ /* 0x040fe20003f04070 */
[----:B------:R-:W-:Y:S01]  /*8ab0*/  @!P4 IMAD.IADD R111, R111, 0x1, -R0 ;  /* 0x000000016f6fc824 */ /* 0x000fe200078e0a00 */
[----:B------:R-:W-:Y:S01]  /*8ac0*/  ISETP.GT.U32.AND P4, PT, R0, R115, PT ;  /* 0x000000730000720c */ /* 0x000fe20003f84070 */
[----:B------:R-:W-:-:S04]  /*8ad0*/  IMAD.HI.U32 R114, R2, R119, RZ ;  /* 0x0000007702727227 */ /* 0x000fc800078e00ff */
[----:B------:R-:W-:Y:S02]  /*8ae0*/  IMAD.MOV R5, RZ, RZ, -R5 ;  /* 0x000000ffff057224 */ /* 0x000fe400078e0a05 */
[----:B------:R-:W-:Y:S02]  /*8af0*/  IMAD.MOV R114, RZ, RZ, -R114 ;  /* 0x000000ffff727224 */ /* 0x000fe400078e0a72 */
[C---:B------:R-:W-:Y:S02]  /*8b00*/  IMAD R116, R0.reuse, R5, R117 ;  /* 0x0000000500747224 */ /* 0x040fe400078e0275 */
[----:B------:R-:W-:Y:S02]  /*8b10*/  IMAD R117, R0, R114, R119 ;  /* 0x0000007200757224 */ /* 0x000fe400078e0277 */
[--C-:B------:R-:W-:Y:S01]  /*8b20*/  @!P3 IMAD.IADD R112, R112, 0x1, -R0.reuse ;  /* 0x000000017070b824 */ /* 0x100fe200078e0a00 */
[----:B------:R-:W-:Y:S01]  /*8b30*/  ISETP.GT.U32.AND P3, PT, R0, R116, PT ;  /* 0x000000740000720c */ /* 0x000fe20003f64070 */
[----:B------:R-:W-:Y:S01]  /*8b40*/  @!P0 IMAD.IADD R110, R110, 0x1, -R0 ;  /* 0x000000016e6e8824 */ /* 0x000fe200078e0a00 */
[C---:B------:R-:W-:Y:S01]  /*8b50*/  ISETP.GT.U32.AND P0, PT, R0.reuse, R113, PT ;  /* 0x000000710000720c */ /* 0x040fe20003f04070 */
[----:B------:R-:W-:Y:S01]  /*8b60*/  @!P2 IMAD.MOV R112, RZ, RZ, -R112 ;  /* 0x000000ffff70a224 */ /* 0x000fe200078e0a70 */
[----:B------:R-:W-:Y:S01]  /*8b70*/  ISETP.GT.U32.AND P2, PT, R0, R117, PT ;  /* 0x000000750000720c */ /* 0x000fe20003f44070 */
[----:B------:R-:W-:-:S02]  /*8b80*/  @!P4 IMAD.IADD R115, R115, 0x1, -R0 ;  /* 0x000000017373c824 */ /* 0x000fc400078e0a00 */
[----:B------:R-:W-:Y:S01]  /*8b90*/  @!P1 IMAD.MOV R111, RZ, RZ, -R111 ;  /* 0x000000ffff6f9224 */ /* 0x000fe200078e0a6f */
[----:B------:R-:W-:Y:S01]  /*8ba0*/  ISETP.GE.AND P1, PT, R122, RZ, PT ;  /* 0x000000ff7a00720c */ /* 0x000fe20003f26270 */
[----:B------:R-:W-:Y:S01]  /*8bb0*/  VIADD R122, R4, 0x16e ;  /* 0x0000016e047a7836 */ /* 0x000fe20000000000 */
[----:B------:R-:W-:Y:S01]  /*8bc0*/  ISETP.GT.U32.AND P4, PT, R0, R115, PT ;  /* 0x000000730000720c */ /* 0x000fe20003f84070 */
[----:B------:R-:W-:-:S03]  /*8bd0*/  IMAD.HI.U32 R5, R2, R121, RZ ;  /* 0x0000007902057227 */ /* 0x000fc600078e00ff */
[----:B------:R-:W-:Y:S01]  /*8be0*/  IABS R119, R122 ;  /* 0x0000007a00777213 */ /* 0x000fe20000000000 */
[--C-:B------:R-:W-:Y:S01]  /*8bf0*/  @!P3 IMAD.IADD R116, R116, 0x1, -R0.reuse ;  /* 0x000000017474b824 */ /* 0x100fe200078e0a00 */
[----:B------:R-:W-:Y:S01]  /*8c00*/  ISETP.GE.AND P3, PT, R124, RZ, PT ;  /* 0x000000ff7c00720c */ /* 0x000fe20003f66270 */
[----:B------:R-:W-:Y:S01]  /*8c10*/  IMAD.MOV R5, RZ, RZ, -R5 ;  /* 0x000000ffff057224 */ /* 0x000fe200078e0a05 */
[----:B------:R-:W-:Y:S01]  /*8c20*/  LOP3.LUT R124, R3, 0x172, RZ, 0xfc, !PT ;  /* 0x00000172037c7812 */ /* 0x000fe200078efcff */
[----:B------:R-:W-:Y:S01]  /*8c30*/  @!P6 IMAD.MOV R109, RZ, RZ, -R109 ;  /* 0x000000ffff6de224 */ /* 0x000fe200078e0a6d */
[----:B------:R-:W-:Y:S01]  /*8c40*/  ISETP.GE.AND P6, PT, R118, RZ, PT ;  /* 0x000000ff7600720c */ /* 0x000fe20003fc6270 */
[--C-:B------:R-:W-:Y:S01]  /*8c50*/  @!P0 IMAD.IADD R113, R113, 0x1, -R0.reuse ;  /* 0x0000000171718824 */ /* 0x100fe200078e0a00 */
[----:B------:R-:W-:Y:S01]  /*8c60*/  ISETP.GE.AND P0, PT, R120, RZ, PT ;  /* 0x000000ff7800720c */ /* 0x000fe20003f06270 */
[----:B------:R-:W-:Y:S01]  /*8c70*/  @!P2 IMAD.IADD R117, R117, 0x1, -R0 ;  /* 0x000000017575a824 */ /* 0x000fe200078e0a00 */
[C---:B------:R-:W-:Y:S01]  /*8c80*/  ISETP.GT.U32.AND P2, PT, R0.reuse, R116, PT ;  /* 0x000000740000720c */ /* 0x040fe20003f44070 */
[----:B------:R-:W-:Y:S01]  /*8c90*/  IMAD R118, R0, R5, R121 ;  /* 0x0000000500767224 */ /* 0x000fe200078e0279 */
[----:B------:R-:W-:Y:S01]  /*8ca0*/  IABS R121, R126 ;  /* 0x0000007e00797213 */ /* 0x000fe20000000000 */
[----:B------:R-:W-:-:S04]  /*8cb0*/  IMAD.HI.U32 R5, R2, R119, RZ ;  /* 0x0000007702057227 */ /* 0x000fc800078e00ff */
[----:B------:R-:W-:Y:S01]  /*8cc0*/  @!P5 IMAD.MOV R110, RZ, RZ, -R110 ;  /* 0x000000ffff6ed224 */ /* 0x000fe200078e0a6e */
[C---:B------:R-:W-:Y:S01]  /*8cd0*/  ISETP.GT.U32.AND P5, PT, R0.reuse, R113, PT ;  /* 0x000000710000720c */ /* 0x040fe20003fa4070 */
[--C-:B------:R-:W-:Y:S01]  /*8ce0*/  @!P4 IMAD.IADD R115, R115, 0x1, -R0.reuse ;  /* 0x000000017373c824 */ /* 0x100fe200078e0a00 */
[----:B------:R-:W-:Y:S01]  /*8cf0*/  ISETP.GT.U32.AND P4, PT, R0, R118, PT ;  /* 0x000000760000720c */ /* 0x000fe20003f84070 */
[----:B------:R-:W-:Y:S02]  /*8d00*/  IMAD.MOV R114, RZ, RZ, -R5 ;  /* 0x000000ffff727224 */ /* 0x000fe400078e0a05 */
[----:B------:R-:W-:Y:S02]  /*8d10*/  @!P2 IMAD.IADD R116, R116, 0x1, -R0 ;  /* 0x000000017474a824 */ /* 0x000fe400078e0a00 */
[----:B------:R-:W-:Y:S02]  /*8d20*/  IMAD R119, R0, R114, R119 ;  /* 0x0000007200777224 */ /* 0x000fe400078e0277 */
[----:B------:R-:W-:-:S03]  /*8d30*/  IMAD.HI.U32 R5, R2, R121, RZ ;  /* 0x0000007902057227 */ /* 0x000fc600078e00ff */
[----:B------:R-:W-:Y:S01]  /*8d40*/  ISETP.GT.U32.AND P2, PT, R0, R119, PT ;  /* 0x000000770000720c */ /* 0x000fe20003f44070 */
[--C-:B------:R-:W-:Y:S01]  /*8d50*/  @!P5 IMAD.IADD R113, R113, 0x1, -R0.reuse ;  /* 0x000000017171d824 */ /* 0x100fe200078e0a00 */
[----:B------:R-:W-:Y:S01]  /*8d60*/  ISETP.GE.AND P5, PT, R123, RZ, PT ;  /* 0x000000ff7b00720c */ /* 0x000fe20003fa6270 */
[----:B------:R-:W-:Y:S01]  /*8d70*/  @!P4 IMAD.IADD R118, R118, 0x1, -R0 ;  /* 0x000000017676c824 */ /* 0x000fe200078e0a00 */
[----:B------:R-:W-:Y:S01]  /*8d80*/  IABS R123, R124 ;  /* 0x0000007c007b7213 */ /* 0x000fe20000000000 */
[----:B------:R-:W-:Y:S02]  /*8d90*/  IMAD.MOV R5, RZ, RZ, -R5 ;  /* 0x000000ffff057224 */ /* 0x000fe400078e0a05 */
[----:B------:R-:W-:Y:S01]  /*8da0*/  @!P6 IMAD.MOV R113, RZ, RZ, -R113 ;  /* 0x000000ffff71e224 */ /* 0x000fe200078e0a71 */
        /* <DEDUP_REMOVED lines=8> */
[----:B------:R-:W-:Y:S01]  /*8e30*/  IABS R123, R128 ;  /* 0x00000080007b7213 */ /* 0x000fe20000000000 */
[----:B------:R-:W-:Y:S01]  /*8e40*/  @!P0 IMAD.MOV R115, RZ, RZ, -R115 ;  /* 0x000000ffff738224 */ /* 0x000fe200078e0a73 */
[----:B------:R-:W-:Y:S01]  /*8e50*/  ISETP.GT.U32.AND P0, PT, R0, R119, PT ;  /* 0x000000770000720c */ /* 0x000fe20003f04070 */
[--C-:B------:R-:W-:Y:S01]  /*8e60*/  @!P6 IMAD.IADD R117, R117, 0x1, -R0.reuse ;  /* 0x000000017575e824 */ /* 0x100fe200078e0a00 */
[----:B------:R-:W-:Y:S01]  /*8e70*/  ISETP.GE.AND P6, PT, R122, RZ, PT ;  /* 0x000000ff7a00720c */ /* 0x000fe20003fc6270 */
[----:B------:R-:W-:Y:S01]  /*8e80*/  @!P4 IMAD.IADD R118, R118, 0x1, -R0 ;  /* 0x000000017676c824 */ /* 0x000fe200078e0a00 */
[----:B------:R-:W-:Y:S01]  /*8e90*/  ISETP.GT.U32.AND P4, PT, R0, R120, PT ;  /* 0x000000780000720c */ /* 0x000fe20003f84070 */
[----:B------:R-:W-:Y:S01]  /*8ea0*/  IMAD.HI.U32 R114, R2, R125, RZ ;  /* 0x0000007d02727227 */ /* 0x000fe200078e00ff */
[----:B------:R-:W-:-:S03]  /*8eb0*/  LOP3.LUT R126, R3, 0x178, RZ, 0xfc, !PT ;  /* 0x00000178037e7812 */ /* 0x000fc600078efcff */
[----:B------:R-:W-:-:S04]  /*8ec0*/  IMAD.HI.U32 R5, R2, R123, RZ ;  /* 0x0000007b02057227 */ /* 0x000fc800078e00ff */
[----:B------:R-:W-:Y:S02]  /*8ed0*/  IMAD.MOV R114, RZ, RZ, -R114 ;  /* 0x000000ffff727224 */ /* 0x000fe400078e0a72 */
[----:B------:R-:W-:Y:S02]  /*8ee0*/  IMAD.MOV R5, RZ, RZ, -R5 ;  /* 0x000000ffff057224 */ /* 0x000fe400078e0a05 */
[C---:B------:R-:W-:Y:S01]  /*8ef0*/  IMAD R122, R0.reuse, R114, R125 ;  /* 0x00000072007a7224 */ /* 0x040fe200078e027d */
[----:B------:R-:W-:Y:S01]  /*8f00*/  IABS R125, R126 ;  /* 0x0000007e007d7213 */ /* 0x000fe20000000000 */
[----:B------:R-:W-:Y:S01]  /*8f10*/  @!P0 IMAD.IADD R119, R119, 0x1, -R0 ;  /* 0x0000000177778824 */ /* 0x000fe200078e0a00 */
[----:B------:R-:W-:Y:S01]  /*8f20*/  ISETP.GE.AND P0, PT, R127, RZ, PT ;  /* 0x000000ff7f00720c */ /* 0x000fe20003f06270 */
[----:B------:R-:W-:Y:S02]  /*8f30*/  IMAD R123, R0, R5, R123 ;  /* 0x00000005007b7224 */ /* 0x000fe400078e027b */
[----:B------:R-:W-:-:S02]  /*8f40*/  @!P6 IMAD.MOV R119, RZ, RZ, -R119 ;  /* 0x000000ffff77e224 */ /* 0x000fc400078e0a77 */
[----:B------:R-:W-:Y:S01]  /*8f50*/  @!P4 IMAD.IADD R120, R120, 0x1, -R0 ;  /* 0x000000017878c824 */ /* 0x000fe200078e0a00 */
[----:B------:R-:W-:Y:S01]  /*8f60*/  ISETP.GT.U32.AND P6, PT, R0, R123, PT ;  /* 0x0000007b0000720c */ /* 0x000fe20003fc4070 */
[----:B------:R-:W-:Y:S01]  /*8f70*/  IMAD.HI.U32 R114, R2, R125, RZ ;  /* 0x0000007d02727227 */ /* 0x000fe200078e00ff */
[----:B------:R-:W-:-:S03]  /*8f80*/  ISETP.GT.U32.AND P4, PT, R0, R121, PT ;  /* 0x000000790000720c */ /* 0x000fc60003f84070 */
[----:B------:R-:W-:Y:S01]  /*8f90*/  @!P1 IMAD.MOV R116, RZ, RZ, -R116 ;  /* 0x000000ffff749224 */ /* 0x000fe200078e0a74 */
[C---:B------:R-:W-:Y:S01]  /*8fa0*/  ISETP.GT.U32.AND P1, PT, R0.reuse, R120, PT ;  /* 0x000000780000720c */ /* 0x040fe20003f24070 */
[----:B------:R-:W-:Y:S02]  /*8fb0*/  IMAD.MOV R114, RZ, RZ, -R114 ;  /* 0x000000ffff727224 */ /* 0x000fe400078e0a72 */
[----:B------:R-:W-:Y:S01]  /*8fc0*/  @!P5 IMAD.MOV R117, RZ, RZ, -R117 ;  /* 0x000000ffff75d224 */ /* 0x000fe200078e0a75 */
[----:B------:R-:W-:Y:S01]  /*8fd0*/  ISETP.GT.U32.AND P5, PT, R0, R122, PT ;  /* 0x0000007a0000720c */ /* 0x000fe20003fa4070 */
[----:B------:R-:W-:Y:S01]  /*8fe0*/  @!P3 IMAD.MOV R118, RZ, RZ, -R118 ;  /* 0x000000ffff76b224 */ /* 0x000fe200078e0a76 */
[----:B------:R-:W-:Y:S01]  /*8ff0*/  ISETP.GE.AND P3, PT, R124, RZ, PT ;  /* 0x000000ff7c00720c */ /* 0x000fe20003f66270 */
[----:B------:R-:W-:Y:S01]  /*9000*/  IMAD R124, R0, R114, R125 ;  /* 0x00000072007c7224 */ /* 0x000fe200078e027d */
[----:B------:R-:W-:Y:S01]  /*9010*/  LOP3.LUT R114, R3, 0x17a, RZ, 0xfc, !PT ;  /* 0x0000017a03727812 */ /* 0x000fe200078efcff */
[----:B------:R-:W-:-:S02]  /*9020*/  @!P6 IMAD.IADD R123, R123, 0x1, -R0 ;  /* 0x000000017b7be824 */ /* 0x000fc400078e0a00 */
[--C-:B------:R-:W-:Y:S01]  /*9030*/  @!P4 IMAD.IADD R121, R121, 0x1, -R0.reuse ;  /* 0x000000017979c824 */ /* 0x100fe200078e0a00 */
[----:B------:R-:W-:Y:S01]  /*9040*/  IABS R125, R114 ;  /* 0x00000072007d7213 */ /* 0x000fe20000000000 */
[--C-:B------:R-:W-:Y:S01]  /*9050*/  @!P1 IMAD.IADD R120, R120, 0x1, -R0.reuse ;  /* 0x0000000178789824 */ /* 0x100fe200078e0a00 */
[C---:B------:R-:W-:Y:S02]  /*9060*/  ISETP.GT.U32.AND P6, PT, R0.reuse, R123, PT ;  /* 0x0000007b0000720c */ /* 0x040fe40003fc4070 */
[----:B------:R-:W-:Y:S01]  /*9070*/  ISETP.GT.U32.AND P4, PT, R0, R121, PT ;  /* 0x000000790000720c */ /* 0x000fe20003f84070 */
[----:B------:R-:W-:Y:S01]  /*9080*/  IMAD.HI.U32 R5, R2, R125, RZ ;  /* 0x0000007d02057227 */ /* 0x000fe200078e00ff */
[----:B------:R-:W-:Y:S02]  /*9090*/  ISETP.GE.AND P1, PT, R128, RZ, PT ;  /* 0x000000ff8000720c */ /* 0x000fe40003f26270 */
[----:B------:R-:W-:Y:S01]  /*90a0*/  LOP3.LUT R128, R3, 0x17c, RZ, 0xfc, !PT ;  /* 0x0000017c03807812 */ /* 0x000fe200078efcff */
[----:B------:R-:W-:-:S02]  /*90b0*/  @!P5 IMAD.IADD R122, R122, 0x1, -R0 ;  /* 0x000000017a7ad824 */ /* 0x000fc400078e0a00 */
[----:B------:R-:W-:Y:S01]  /*90c0*/  @!P2 IMAD.MOV R120, RZ, RZ, -R120 ;  /* 0x000000ffff78a224 */ /* 0x000fe200078e0a78 */
[C---:B------:R-:W-:Y:S01]  /*90d0*/  ISETP.GT.U32.AND P2, PT, R0.reuse, R124, PT ;  /* 0x0000007c0000720c */ /* 0x040fe20003f44070 */
[----:B------:R-:W-:Y:S01]  /*90e0*/  IMAD.MOV R5, RZ, RZ, -R5 ;  /* 0x000000ffff057224 */ /* 0x000fe200078e0a05 */
[C---:B------:R-:W-:Y:S01]  /*90f0*/  ISETP.GT.U32.AND P5, PT, R0.reuse, R122, PT ;  /* 0x0000007a0000720c */ /* 0x040fe20003fa4070 */
[--C-:B------:R-:W-:Y:S01]  /*9100*/  @!P6 IMAD.IADD R123, R123, 0x1, -R0.reuse ;  /* 0x000000017b7be824 */ /* 0x100fe200078e0a00 */
[----:B------:R-:W-:Y:S01]  /*9110*/  IABS R127, R128 ;  /* 0x00000080007f7213 */ /* 0x000fe20000000000 */
[----:B------:R-:W-:Y:S02]  /*9120*/  IMAD R125, R0, R5, R125 ;  /* 0x00000005007d7224 */ /* 0x000fe400078e027d */
[----:B------:R-:W-:Y:S01]  /*9130*/  @!P4 IMAD.IADD R121, R121, 0x1, -R0 ;  /* 0x000000017979c824 */ /* 0x000fe200078e0a00 */
[----:B------:R-:W-:Y:S01]  /*9140*/  ISETP.GE.AND P4, PT, R126, RZ, PT ;  /* 0x000000ff7e00720c */ /* 0x000fe20003f86270 */
[----:B------:R-:W-:Y:S01]  /*9150*/  IMAD.HI.U32 R5, R2, R129, RZ ;  /* 0x0000008102057227 */ /* 0x000fe200078e00ff */
[----:B------:R-:W-:-:S03]  /*9160*/  ISETP.GT.U32.AND P6, PT, R0, R125, PT ;  /* 0x0000007d0000720c */ /* 0x000fc60003fc4070 */
[--C-:B------:R-:W-:Y:S01]  /*9170*/  @!P2 IMAD.IADD R124, R124, 0x1, -R0.reuse ;  /* 0x000000017c7ca824 */ /* 0x100fe200078e0a00 */
[----:B------:R-:W-:Y:S01]  /*9180*/  ISETP.GE.AND P2, PT, R128, RZ, PT ;  /* 0x000000ff8000720c */ /* 0x000fe20003f46270 */
[----:B------:R-:W-:Y:S01]  /*9190*/  @!P5 IMAD.IADD R122, R122, 0x1, -R0 ;  /* 0x000000017a7ad824 */ /* 0x000fe200078e0a00 */
[----:B------:R-:W-:Y:S01]  /*91a0*/  ISETP.GE.AND P5, PT, R114, RZ, PT ;  /* 0x000000ff7200720c */ /* 0x000fe20003fa6270 */
[----:B------:R-:W-:-:S04]  /*91b0*/  IMAD.HI.U32 R114, R2, R127, RZ ;  /* 0x0000007f02727227 */ /* 0x000fc800078e00ff */
[----:B------:R-:W-:Y:S01]  /*91c0*/  @!P3 IMAD.MOV R121, RZ, RZ, -R121 ;  /* 0x000000ffff79b224 */ /* 0x000fe200078e0a79 */
[C---:B------:R-:W-:Y:S01]  /*91d0*/  ISETP.GT.U32.AND P3, PT, R0.reuse, R124, PT ;  /* 0x0000007c0000720c */ /* 0x040fe20003f64070 */
[----:B------:R-:W-:Y:S02]  /*91e0*/  IMAD.MOV R114, RZ, RZ, -R114 ;  /* 0x000000ffff727224 */ /* 0x000fe400078e0a72 */
[----:B------:R-:W-:Y:S02]  /*91f0*/  IMAD.MOV R5, RZ, RZ, -R5 ;  /* 0x000000ffff057224 */ /* 0x000fe400078e0a05 */
[----:B------:R-:W-:Y:S02]  /*9200*/  @!P6 IMAD.IADD R125, R125, 0x1, -R0 ;  /* 0x000000017d7de824 */ /* 0x000fe400078e0a00 */
[C---:B------:R-:W-:Y:S02]  /*9210*/  IMAD R126, R0.reuse, R114, R127 ;  /* 0x00000072007e7224 */ /* 0x040fe400078e027f */
[C---:B------:R-:W-:Y:S01]  /*9220*/  IMAD R127, R0.reuse, R5, R129 ;  /* 0x00000005007f7224 */ /* 0x040fe200078e0281 */
[----:B------:R-:W-:Y:S01]  /*9230*/  IABS R129, R135 ;  /* 0x0000008700817213 */ /* 0x000fe20000000000 */
[----:B------:R-:W-:Y:S01]  /*9240*/  @!P0 IMAD.MOV R122, RZ, RZ, -R122 ;  /* 0x000000ffff7a8224 */ /* 0x000fe200078e0a7a */
[----:B------:R-:W-:Y:S01]  /*9250*/  ISETP.GT.U32.AND P0, PT, R0, R125, PT ;  /* 0x0000007d0000720c */ /* 0x000fe20003f04070 */
[----:B------:R-:W-:Y:S01]  /*9260*/  IMAD.HI.U32 R5, R2, R131, RZ ;  /* 0x0000008302057227 */ /* 0x000fe200078e00ff */
[----:B------:R-:W-:-:S03]  /*9270*/  ISETP.GT.U32.AND P6, PT, R0, R127, PT ;  /* 0x0000007f0000720c */ /* 0x000fc60003fc4070 */
[----:B------:R-:W-:Y:S01]  /*9280*/  @!P3 IMAD.IADD R124, R124, 0x1, -R0 ;  /* 0x000000017c7cb824 */ /* 0x000fe200078e0a00 */
[----:B------:R-:W-:Y:S01]  /*9290*/  ISETP.GT.U32.AND P3, PT, R0, R126, PT ;  /* 0x0000007e0000720c */ /* 0x000fe20003f64070 */
[----:B------:R-:W-:Y:S02]  /*92a0*/  IMAD.MOV R5, RZ, RZ, -R5 ;  /* 0x000000ffff057224 */ /* 0x000fe400078e0a05 */
[----:B------:R-:W-:-:S04]  /*92b0*/  IMAD.HI.U32 R114, R2, R133, RZ ;  /* 0x0000008502727227 */ /* 0x000fc800078e00ff */
[C---:B------:R-:W-:Y:S01]  /*92c0*/  IMAD R128, R0.reuse, R5, R131 ;  /* 0x0000000500807224 */ /* 0x040fe200078e0283 */
[----:B------:R-:W-:Y:S01]  /*92d0*/  IABS R5, R136 ;  /* 0x0000008800057213 */ /* 0x000fe20000000000 */
[----:B------:R-:W-:Y:S02]  /*92e0*/  IMAD.MOV R114, RZ, RZ, -R114 ;  /* 0x000000ffff727224 */ /* 0x000fe400078e0a72 */
[----:B------:R-:W-:Y:S02]  /*92f0*/  IMAD.MOV.U32 R131, RZ, RZ, R129 ;  /* 0x000000ffff837224 */ /* 0x000fe400078e0081 */
[C---:B------:R-:W-:Y:S02]  /*9300*/  IMAD R129, R0.reuse, R114, R133 ;  /* 0x0000007200817224 */ /* 0x040fe400078e0285 */
[----:B------:R-:W-:Y:S01]  /*9310*/  @!P0 IMAD.IADD R125, R125, 0x1, -R0 ;  /* 0x000000017d7d8824 */ /* 0x000fe200078e0a00 */
[----:B------:R-:W-:Y:S01]  /*9320*/  ISETP.GT.U32.AND P0, PT, R0, R128, PT ;  /* 0x000000800000720c */ /* 0x000fe20003f04070 */
[----:B------:R-:W-:-:S02]  /*9330*/  IMAD.MOV.U32 R133, RZ, RZ, R5 ;  /* 0x000000ffff857224 */ /* 0x000fc400078e0005 */
[----:B------:R-:W-:-:S04]  /*9340*/  IMAD.HI.U32 R5, R2, R131, RZ ;  /* 0x0000008302057227 */ /* 0x000fc800078e00ff */
[--C-:B------:R-:W-:Y:S01]  /*9350*/  @!P3 IMAD.IADD R126, R126, 0x1, -R0.reuse ;  /* 0x000000017e7eb824 */ /* 0x100fe200078e0a00 */
[----:B------:R-:W-:Y:S01]  /*9360*/  ISETP.GE.AND P3, PT, R130, RZ, PT ;  /* 0x000000ff8200720c */ /* 0x000fe20003f66270 */
[----:B------:R-:W-:Y:S02]  /*9370*/  IMAD.MOV R5, RZ, RZ, -R5 ;  /* 0x000000ffff057224 */ /* 0x000fe400078e0a05 */
[----:B------:R-:W-:Y:S01]  /*9380*/  @!P1 IMAD.MOV R123, RZ, RZ, -R123 ;  /* 0x000000ffff7b9224 */ /* 0x000fe200078e0a7b */
[C---:B------:R-:W-:Y:S01]  /*9390*/  ISETP.GT.U32.AND P1, PT, R0.reuse, R126, PT ;  /* 0x0000007e0000720c */ /* 0x040fe20003f24070 */
[----:B------:R-:W-:Y:S02]  /*93a0*/  IMAD R130, R0, R5, R131 ;  /* 0x0000000500827224 */ /* 0x000fe400078e0283 */
[----:B------:R-:W-:Y:S02]  /*93b0*/  @!P0 IMAD.IADD R128, R128, 0x1, -R0 ;  /* 0x0000000180808824 */ /* 0x000fe400078e0a00 */
[----:B------:R-:W-:Y:S01]  /*93c0*/  @!P5 IMAD.MOV R125, RZ, RZ, -R125 ;  /* 0x000000ffff7dd224 */ /* 0x000fe200078e0a7d */
[----:B------:R-:W-:Y:S01]  /*93d0*/  ISETP.GT.U32.AND P0, PT, R0, R130, PT ;  /* 0x000000820000720c */ /* 0x000fe20003f04070 */
[----:B------:R-:W-:Y:S01]  /*93e0*/  IMAD.HI.U32 R114, R2, R133, RZ ;  /* 0x0000008502727227 */ /* 0x000fe200078e00ff */
[----:B------:R-:W-:-:S03]  /*93f0*/  ISETP.GT.U32.AND P5, PT, R0, R129, PT ;  /* 0x000000810000720c */ /* 0x000fc60003fa4070 */
[----:B------:R-:W-:Y:S02]  /*9400*/  IMAD.MOV R114, RZ, RZ, -R114 ;  /* 0x000000ffff727224 */ /* 0x000fe400078e0a72 */
[--C-:B------:R-:W-:Y:S01]  /*9410*/  @!P1 IMAD.IADD R126, R126, 0x1, -R0.reuse ;  /* 0x000000017e7e9824 */ /* 0x100fe200078e0a00 */
[----:B------:R-:W-:Y:S01]  /*9420*/  ISETP.GE.AND P1, PT, R134, RZ, PT ;  /* 0x000000ff8600720c */ /* 0x000fe20003f26270 */
[--C-:B------:R-:W-:Y:S01]  /*9430*/  @!P6 IMAD.IADD R127, R127, 0x1, -R0.reuse ;  /* 0x000000017f7fe824 */ /* 0x100fe200078e0a00 */
[----:B------:R-:W-:Y:S01]  /*9440*/  LOP3.LUT R134, R3, 0x188, RZ, 0xfc, !PT ;  /* 0x0000018803867812 */ /* 0x000fe200078efcff */
[----:B------:R-:W-:Y:S02]  /*9450*/  IMAD R131, R0, R114, R133 ;  /* 0x0000007200837224 */ /* 0x000fe400078e0285 */
[--C-:B------:R-:W-:Y:S01]  /*9460*/  @!P0 IMAD.IADD R130, R130, 0x1, -R0.reuse ;  /* 0x0000000182828824 */ /* 0x100fe200078e0a00 */
[----:B------:R-:W-:Y:S01]  /*9470*/  IABS R133, R134 ;  /* 0x0000008600857213 */ /* 0x000fe20000000000 */
[----:B------:R-:W-:Y:S01]  /*9480*/  @!P5 IMAD.IADD R129, R129, 0x1, -R0 ;  /* 0x000000018181d824 */ /* 0x000fe200078e0a00 */
[C---:B------:R-:W-:Y:S01]  /*9490*/  ISETP.GT.U32.AND P5, PT, R0.reuse, R128, PT ;  /* 0x000000800000720c */ /* 0x040fe20003fa4070 */
[----:B------:R-:W-:Y:S01]  /*94a0*/  @!P4 IMAD.MOV R124, RZ, RZ, -R124 ;  /* 0x000000ffff7cc224 */ /* 0x000fe200078e0a7c */
[----:B------:R-:W-:Y:S01]  /*94b0*/  ISETP.GT.U32.AND P6, PT, R0, R127, PT ;  /* 0x0000007f0000720c */ /* 0x000fe20003fc4070 */
[----:B------:R-:W-:Y:S01]  /*94c0*/  IMAD.HI.U32 R5, R2, R133, RZ ;  /* 0x0000008502057227 */ /* 0x000fe200078e00ff */
[----:B------:R-:W-:-:S02]  /*94d0*/  ISETP.GT.U32.AND P0, PT, R0, R130, PT ;  /* 0x000000820000720c */ /* 0x000fc40003f04070 */
[----:B------:R-:W-:Y:S01]  /*94e0*/  ISETP.GE.AND P4, PT, R132, RZ, PT ;  /* 0x000000ff8400720c */ /* 0x000fe20003f86270 */
[----:B------:R-:W-:Y:S02]  /*94f0*/  IMAD.MOV R5, RZ, RZ, -R5 ;  /* 0x000000ffff057224 */ /* 0x000fe400078e0a05 */
[----:B------:R-:W-:Y:S01]  /*9500*/  @!P2 IMAD.MOV R126, RZ, RZ, -R126 ;  /* 0x000000ffff7ea224 */ /* 0x000fe200078e0a7e */
[C---:B------:R-:W-:Y:S01]  /*9510*/  ISETP.GT.U32.AND P2, PT, R0.reuse, R129, PT ;  /* 0x000000810000720c */ /* 0x040fe20003f44070 */
[----:B------:R-:W-:Y:S02]  /*9520*/  IMAD R132, R0, R5, R133 ;  /* 0x0000000500847224 */ /* 0x000fe400078e0285 */
[--C-:B------:R-:W-:Y:S01]  /*9530*/  @!P5 IMAD.IADD R128, R128, 0x1, -R0.reuse ;  /* 0x000000018080d824 */ /* 0x100fe200078e0a00 */
[----:B------:R-:W-:Y:S01]  /*9540*/  ISETP.GT.U32.AND P5, PT, R0, R131, PT ;  /* 0x000000830000720c */ /* 0x000fe20003fa4070 */
[--C-:B------:R-:W-:Y:S01]  /*9550*/  @!P6 IMAD.IADD R127, R127, 0x1, -R0.reuse ;  /* 0x000000017f7fe824 */ /* 0x100fe200078e0a00 */
[----:B------:R-:W-:Y:S01]  /*9560*/  ISETP.GE.AND P6, PT, R135, RZ, PT ;  /* 0x000000ff8700720c */ /* 0x000fe20003fc6270 */
[----:B------:R-:W-:Y:S01]  /*9570*/  @!P0 IMAD.IADD R130, R130, 0x1, -R0 ;  /* 0x0000000182828824 */ /* 0x000fe200078e0a00 */
[----:B------:R-:W-:Y:S01]  /*9580*/  IABS R135, R138 ;  /* 0x0000008a00877213 */ /* 0x000fe20000000000 */
[----:B------:R-:W-:Y:S01]  /*9590*/  IMAD.HI.U32 R114, R2, R137, RZ ;  /* 0x0000008902727227 */ /* 0x000fe200078e00ff */
[----:B------:R-:W-:-:S03]  /*95a0*/  ISETP.GT.U32.AND P0, PT, R0, R132, PT ;  /* 0x000000840000720c */ /* 0x000fc60003f04070 */
[----:B------:R-:W-:-:S04]  /*95b0*/  IMAD.HI.U32 R5, R2, R135, RZ ;  /* 0x0000008702057227 */ /* 0x000fc800078e00ff */
[----:B------:R-:W-:-:S04]  /*95c0*/  IMAD.HI.U32 R133, R2, R139, RZ ;  /* 0x0000008b02857227 */ /* 0x000fc800078e00ff */
[----:B------:R-:W-:Y:S02]  /*95d0*/  IMAD.MOV R5, RZ, RZ, -R5 ;  /* 0x000000ffff057224 */ /* 0x000fe400078e0a05 */
[----:B------:R-:W-:Y:S02]  /*95e0*/  IMAD.MOV R114, RZ, RZ, -R114 ;  /* 0x000000ffff727224 */ /* 0x000fe400078e0a72 */
[--C-:B------:R-:W-:Y:S01]  /*95f0*/  @!P2 IMAD.IADD R129, R129, 0x1, -R0.reuse ;  /* 0x000000018181a824 */ /* 0x100fe200078e0a00 */
[----:B------:R-:W-:Y:S01]  /*9600*/  ISETP.GE.AND P2, PT, R136, RZ, PT ;  /* 0x000000ff8800720c */ /* 0x000fe20003f46270 */
[----:B------:R-:W-:Y:S01]  /*9610*/  @!P5 IMAD.IADD R131, R131, 0x1, -R0 ;  /* 0x000000018383d824 */ /* 0x000fe200078e0a00 */
[----:B------:R-:W-:Y:S01]  /*9620*/  ISETP.GE.AND P5, PT, R134, RZ, PT ;  /* 0x000000ff8600720c */ /* 0x000fe20003fa6270 */
[----:B------:R-:W-:Y:S01]  /*9630*/  IMAD.MOV R136, RZ, RZ, -R133 ;  /* 0x000000ffff887224 */ /* 0x000fe200078e0a85 */
[----:B------:R-:W-:Y:S01]  /*9640*/  @!P1 IADD3 R129, -R129, RZ, RZ ;  /* 0x000000ff81819210 */ /* 0x000fe20007ffe1ff */
[----:B------:R-:W-:-:S02]  /*9650*/  IMAD R133, R0, R5, R135 ;  /* 0x0000000500857224 */ /* 0x000fc400078e0287 */
[----:B------:R-:W-:Y:S01]  /*9660*/  IMAD R134, R0, R114, R137 ;  /* 0x0000007200867224 */ /* 0x000fe200078e0289 */
[----:B------:R-:W-:Y:S01]  /*9670*/  LOP3.LUT R114, R3, 0x190, RZ, 0xfc, !PT ;  /* 0x0000019003727812 */ /* 0x000fe200078efcff */
[----:B------:R-:W-:Y:S01]  /*9680*/  @!P0 IMAD.IADD R132, R132, 0x1, -R0 ;  /* 0x0000000184848824 */ /* 0x000fe200078e0a00 */
[C---:B------:R-:W-:Y:S01]  /*9690*/  ISETP.GT.U32.AND P0, PT, R0.reuse, R131, PT ;  /* 0x000000830000720c */ /* 0x040fe20003f04070 */
[----:B------:R-:W-:Y:S01]  /*96a0*/  @!P3 IMAD.MOV R127, RZ, RZ, -R127 ;  /* 0x000000ffff7fb224 */ /* 0x000fe200078e0a7f */
[----:B------:R-:W-:Y:S01]  /*96b0*/  IABS R137, R114 ;  /* 0x0000007200897213 */ /* 0x000fe20000000000 */
[----:B------:R-:W-:Y:S01]  /*96c0*/  @!P4 IMAD.MOV R128, RZ, RZ, -R128 ;  /* 0x000000ffff80c224 */ /* 0x000fe200078e0a80 */
[C---:B------:R-:W-:Y:S01]  /*96d0*/  ISETP.GT.U32.AND P4, PT, R0.reuse, R132, PT ;  /* 0x000000840000720c */ /* 0x040fe20003f84070 */
[C---:B------:R-:W-:Y:S01]  /*96e0*/  IMAD R135, R0.reuse, R136, R139 ;  /* 0x0000008800877224 */ /* 0x040fe200078e028b */
[----:B------:R-:W-:Y:S01]  /*96f0*/  ISETP.GT.U32.AND P3, PT, R0, R133, PT ;  /* 0x000000850000720c */ /* 0x000fe20003f64070 */
[----:B------:R-:W-:Y:S01]  /*9700*/  IMAD.HI.U32 R5, R2, R137, RZ ;  /* 0x0000008902057227 */ /* 0x000fe200078e00ff */
[----:B------:R-:W-:-:S02]  /*9710*/  ISETP.GT.U32.AND P1, PT, R0, R134, PT ;  /* 0x000000860000720c */ /* 0x000fc40003f24070 */
[----:B------:R-:W-:Y:S01]  /*9720*/  IABS R139, R142 ;  /* 0x0000008e008b7213 */ /* 0x000fe20000000000 */
[----:B------:R-:W-:Y:S02]  /*9730*/  IMAD.MOV R136, RZ, RZ, -R5 ;  /* 0x000000ffff887224 */ /* 0x000fe400078e0a05 */
[--C-:B------:R-:W-:Y:S01]  /*9740*/  @!P0 IMAD.IADD R131, R131, 0x1, -R0.reuse ;  /* 0x0000000183838824 */ /* 0x100fe200078e0a00 */
[C---:B------:R-:W-:Y:S01]  /*9750*/  ISETP.GT.U32.AND P0, PT, R0.reuse, R135, PT ;  /* 0x000000870000720c */ /* 0x040fe20003f04070 */
[----:B------:R-:W-:Y:S02]  /*9760*/  IMAD R136, R0, R136, R137 ;  /* 0x0000008800887224 */ /* 0x000fe400078e0289 */
[--C-:B------:R-:W-:Y:S01]  /*9770*/  @!P4 IMAD.IADD R132, R132, 0x1, -R0.reuse ;  /* 0x000000018484c824 */ /* 0x100fe200078e0a00 */
[----:B------:R-:W-:Y:S01]  /*9780*/  ISETP.GE.AND P4, PT, R140, RZ, PT ;  /* 0x000000ff8c00720c */ /* 0x000fe20003f86270 */
[--C-:B------:R-:W-:Y:S01]  /*9790*/  @!P3 IMAD.IADD R133, R133, 0x1, -R0.reuse ;  /* 0x000000018585b824 */ /* 0x100fe200078e0a00 */
[----:B------:R-:W-:Y:S01]  /*97a0*/  LOP3.LUT R140, R3, 0x196, RZ, 0xfc, !PT ;  /* 0x00000196038c7812 */ /* 0x000fe200078efcff */
[----:B------:R-:W-:Y:S01]  /*97b0*/  @!P1 IMAD.IADD R134, R134, 0x1, -R0 ;  /* 0x0000000186869824 */ /* 0x000fe200078e0a00 */
[----:B------:R-:W-:Y:S01]  /*97c0*/  ISETP.GE.AND P3, PT, R141, RZ, PT ;  /* 0x000000ff8d00720c */ /* 0x000fe20003f66270 */
[----:B------:R-:W-:Y:S01]  /*97d0*/  @!P5 IMAD.MOV R132, RZ, RZ, -R132 ;  /* 0x000000ffff84d224 */ /* 0x000fe200078e0a84 */
[C---:B------:R-:W-:Y:S01]  /*97e0*/  ISETP.GT.U32.AND P1, PT, R0.reuse, R133, PT ;  /* 0x000000850000720c */ /* 0x040fe20003f24070 */
[----:B------:R-:W-:Y:S01]  /*97f0*/  @!P6 IMAD.MOV R130, RZ, RZ, -R130 ;  /* 0x000000ffff82e224 */ /* 0x000fe200078e0a82 */
[----:B------:R-:W-:Y:S01]  /*9800*/  ISETP.GT.U32.AND P5, PT, R0, R136, PT ;  /* 0x000000880000720c */ /* 0x000fe20003fa4070 */
[----:B------:R-:W-:Y:S01]  /*9810*/  IMAD.HI.U32 R5, R2, R139, RZ ;  /* 0x0000008b02057227 */ /* 0x000fe200078e00ff */
[----:B------:R-:W-:-:S02]  /*9820*/  ISETP.GE.AND P6, PT, R138, RZ, PT ;  /* 0x000000ff8a00720c */ /* 0x000fc40003fc6270 */
[----:B------:R-:W-:Y:S01]  /*9830*/  LOP3.LUT R138, R3, 0x194, RZ, 0xfc, !PT ;  /* 0x00000194038a7812 */ /* 0x000fe200078efcff */
[----:B------:R-:W-:Y:S01]  /*9840*/  @!P2 IMAD.MOV R131, RZ, RZ, -R131 ;  /* 0x000000ffff83a224 */ /* 0x000fe200078e0a83 */
[C---:B------:R-:W-:Y:S01]  /*9850*/  ISETP.GT.U32.AND P2, PT, R0.reuse, R134, PT ;  /* 0x000000860000720c */ /* 0x040fe20003f44070 */
[----:B------:R-:W-:Y:S01]  /*9860*/  IMAD.MOV R5, RZ, RZ, -R5 ;  /* 0x000000ffff057224 */ /* 0x000fe200078e0a05 */
[----:B------:R-:W-:Y:S01]  /*9870*/  IABS R141, R140 ;  /* 0x0000008c008d7213 */ /* 0x000fe20000000000 */
[--C-:B------:R-:W-:Y:S02]  /*9880*/  @!P0 IMAD.IADD R135, R135, 0x1, -R0.reuse ;  /* 0x0000000187878824 */ /* 0x100fe400078e0a00 */
[C---:B------:R-:W-:Y:S01]  /*9890*/  IMAD R137, R0.reuse, R5, R139 ;  /* 0x0000000500897224 */ /* 0x040fe200078e028b */
[----:B------:R-:W-:Y:S01]  /*98a0*/  IABS R139, R138 ;  /* 0x0000008a008b7213 */ /* 0x000fe20000000000 */
[--C-:B------:R-:W-:Y:S01]  /*98b0*/  @!P1 IMAD.IADD R133, R133, 0x1, -R0.reuse ;  /* 0x0000000185859824 */ /* 0x100fe200078e0a00 */
[----:B------:R-:W-:Y:S01]  /*98c0*/  ISETP.GT.U32.AND P0, PT, R0, R135, PT ;  /* 0x000000870000720c */ /* 0x000fe20003f04070 */
[----:B------:R-:W-:Y:S01]  /*98d0*/  @!P5 IMAD.IADD R136, R136, 0x1, -R0 ;  /* 0x000000018888d824 */ /* 0x000fe200078e0a00 */
[----:B------:R-:W-:Y:S01]  /*98e0*/  ISETP.GE.AND P1, PT, R114, RZ, PT ;  /* 0x000000ff7200720c */ /* 0x000fe20003f26270 */
[----:B------:R-:W-:Y:S01]  /*98f0*/  @!P6 IMAD.MOV R133, RZ, RZ, -R133 ;  /* 0x000000ffff85e224 */ /* 0x000fe200078e0a85 */
[----:B------:R-:W-:Y:S01]  /*9900*/  ISETP.GE.AND P5, PT, R138, RZ, PT ;  /* 0x000000ff8a00720c */ /* 0x000fe20003fa6270 */
[----:B------:R-:W-:Y:S01]  /*9910*/  IMAD.HI.U32 R5, R2, R139, RZ ;  /* 0x0000008b02057227 */ /* 0x000fe200078e00ff */
[----:B------:R-:W-:-:S03]  /*9920*/  ISETP.GT.U32.AND P6, PT, R0, R136, PT ;  /* 0x000000880000720c */ /* 0x000fc60003fc4070 */
[----:B------:R-:W-:-:S04]  /*9930*/  IMAD.HI.U32 R114, R2, R141, RZ ;  /* 0x0000008d02727227 */ /* 0x000fc800078e00ff */
[----:B------:R-:W-:Y:S01]  /*9940*/  @!P2 IMAD.IADD R134, R134, 0x1, -R0 ;  /* 0x000000018686a824 */ /* 0x000fe200078e0a00 */
[----:B------:R-:W-:Y:S01]  /*9950*/  ISETP.GT.U32.AND P2, PT, R0, R137, PT ;  /* 0x000000890000720c */ /* 0x000fe20003f44070 */
[----:B------:R-:W-:Y:S02]  /*9960*/  IMAD.MOV R5, RZ, RZ, -R5 ;  /* 0x000000ffff057224 */ /* 0x000fe400078e0a05 */
[----:B------:R-:W-:Y:S02]  /*9970*/  IMAD.MOV R114, RZ, RZ, -R114 ;  /* 0x000000ffff727224 */ /* 0x000fe400078e0a72 */
[----:B------:R-:W-:Y:S01]  /*9980*/  @!P0 IMAD.IADD R135, R135, 0x1, -R0 ;  /* 0x0000000187878824 */ /* 0x000fe200078e0a00 */
[----:B------:R-:W-:Y:S01]  /*9990*/  ISETP.GE.AND P0, PT, R142, RZ, PT ;  /* 0x000000ff8e00720c */ /* 0x000fe20003f06270 */
[C---:B------:R-:W-:Y:S01]  /*99a0*/  IMAD R138, R0.reuse, R5, R139 ;  /* 0x00000005008a7224 */ /* 0x040fe200078e028b */
[----:B------:R-:W-:Y:S01]  /*99b0*/  LOP3.LUT R142, R3, 0x198, RZ, 0xfc, !PT ;  /* 0x00000198038e7812 */ /* 0x000fe200078efcff */
[----:B------:R-:W-:-:S02]  /*99c0*/  IMAD R139, R0, R114, R141 ;  /* 0x00000072008b7224 */ /* 0x000fc400078e028d */
[--C-:B------:R-:W-:Y:S01]  /*99d0*/  @!P6 IMAD.IADD R136, R136, 0x1, -R0.reuse ;  /* 0x000000018888e824 */ /* 0x100fe200078e0a00 */
[----:B------:R-:W-:Y:S01]  /*99e0*/  IABS R143, R142 ;  /* 0x0000008e008f7213 */ /* 0x000fe20000000000 */
[----:B------:R-:W-:Y:S01]  /*99f0*/  @!P2 IMAD.IADD R137, R137, 0x1, -R0 ;  /* 0x000000018989a824 */ /* 0x000fe200078e0a00 */
[C---:B------:R-:W-:Y:S01]  /*9a00*/  ISETP.GT.U32.AND P6, PT, R0.reuse, R139, PT ;  /* 0x0000008b0000720c */ /* 0x040fe20003fc4070 */
[----:B------:R-:W-:Y:S01]  /*9a10*/  @!P4 IMAD.MOV R134, RZ, RZ, -R134 ;  /* 0x000000ffff86c224 */ /* 0x000fe200078e0a86 */
[----:B------:R-:W-:Y:S01]  /*9a20*/  ISETP.GT.U32.AND P4, PT, R0, R138, PT ;  /* 0x0000008a0000720c */ /* 0x000fe20003f84070 */
[----:B------:R-:W-:Y:S01]  /*9a30*/  IMAD.HI.U32 R5, R2, R143, RZ ;  /* 0x0000008f02057227 */ /* 0x000fe200078e00ff */
[----:B------:R-:W-:-:S03]  /*9a40*/  ISETP.GT.U32.AND P2, PT, R0, R137, PT ;  /* 0x000000890000720c */ /* 0x000fc60003f44070 */
[----:B------:R-:W-:Y:S02]  /*9a50*/  IMAD.MOV R5, RZ, RZ, -R5 ;  /* 0x000000ffff057224 */ /* 0x000fe400078e0a05 */
[----:B------:R-:W-:Y:S01]  /*9a60*/  @!P3 IMAD.MOV R135, RZ, RZ, -R135 ;  /* 0x000000ffff87b224 */ /* 0x000fe200078e0a87 */
[----:B------:R-:W-:Y:S01]  /*9a70*/  ISETP.GE.AND P3, PT, R140, RZ, PT ;  /* 0x000000ff8c00720c */ /* 0x000fe20003f66270 */
[----:B------:R-:W-:Y:S01]  /*9a80*/  IMAD R140, R0, R5, R143 ;  /* 0x00000005008c7224 */ /* 0x000fe200078e028f */
[----:B------:R-:W-:Y:S01]  /*9a90*/  LOP3.LUT R5, R3, 0x19a, RZ, 0xfc, !PT ;  /* 0x0000019a03057812 */ /* 0x000fe200078efcff */
[--C-:B------:R-:W-:Y:S02]  /*9aa0*/  @!P6 IMAD.IADD R139, R139, 0x1, -R0.reuse ;  /* 0x000000018b8be824 */ /* 0x100fe400078e0a00 */
[--C-:B------:R-:W-:Y:S01]  /*9ab0*/  @!P4 IMAD.IADD R138, R138, 0x1, -R0.reuse ;  /* 0x000000018a8ac824 */ /* 0x100fe200078e0a00 */
[----:B------:R-:W-:Y:S01]  /*9ac0*/  IABS R143, R5 ;  /* 0x00000005008f7213 */ /* 0x000fe20000000000 */
[----:B------:R-:W-:Y:S01]  /*9ad0*/  @!P2 IMAD.IADD R137, R137, 0x1, -R0 ;  /* 0x000000018989a824 */ /* 0x000fe200078e0a00 */
[----:B------:R-:W-:Y:S01]  /*9ae0*/  ISETP.GT.U32.AND P6, PT, R0, R139, PT ;  /* 0x0000008b0000720c */ /* 0x000fe20003fc4070 */
[----:B------:R-:W-:Y:S01]  /*9af0*/  IMAD.HI.U32 R141, R2, R147, RZ ;  /* 0x00000093028d7227 */ /* 0x000fe200078e00ff */
[----:B------:R-:W-:-:S02]  /*9b00*/  ISETP.GE.AND P4, PT, R5, RZ, PT ;  /* 0x000000ff0500720c */ /* 0x000fc40003f86270 */
[----:B------:R-:W-:Y:S01]  /*9b10*/  ISETP.GE.AND P2, PT, R142, RZ, PT ;  /* 0x000000ff8e00720c */ /* 0x000fe20003f46270 */
[----:B------:R-:W-:Y:S01]  /*9b20*/  IMAD.HI.U32 R5, R2, R143, RZ ;  /* 0x0000008f02057227 */ /* 0x000fe200078e00ff */
[----:B------:R-:W-:-:S03]  /*9b30*/  LOP3.LUT R142, R3, 0x19c, RZ, 0xfc, !PT ;  /* 0x0000019c038e7812 */ /* 0x000fc600078efcff */
[----:B------:R-:W-:Y:S01]  /*9b40*/  @!P0 IMAD.MOV R137, RZ, RZ, -R137 ;  /* 0x000000ffff898224 */ /* 0x000fe200078e0a89 */
[----:B------:R-:W-:Y:S01]  /*9b50*/  ISETP.GT.U32.AND P0, PT, R0, R140, PT ;  /* 0x0000008c0000720c */ /* 0x000fe20003f04070 */
[----:B------:R-:W-:Y:S01]  /*9b60*/  IMAD.MOV R5, RZ, RZ, -R5 ;  /* 0x000000ffff057224 */ /* 0x000fe200078e0a05 */
[----:B------:R-:W-:Y:S01]  /*9b70*/  IABS R145, R142 ;  /* 0x0000008e00917213 */ /* 0x000fe20000000000 */
[----:B------:R-:W-:Y:S02]  /*9b80*/  IMAD.MOV R144, RZ, RZ, -R141 ;  /* 0x000000ffff907224 */ /* 0x000fe400078e0a8d */
[----:B------:R-:W-:Y:S01]  /*9b90*/  @!P6 IMAD.IADD R139, R139, 0x1, -R0 ;  /* 0x000000018b8be824 */ /* 0x000fe200078e0a00 */
[----:B------:R-:W-:Y:S01]  /*9ba0*/  ISETP.GE.AND P6, PT, R146, RZ, PT ;  /* 0x000000ff9200720c */ /* 0x000fe20003fc6270 */
[C---:B------:R-:W-:Y:S01]  /*9bb0*/  IMAD R141, R0.reuse, R5, R143 ;  /* 0x00000005008d7224 */ /* 0x040fe200078e028f */
[----:B------:R-:W-:Y:S01]  /*9bc0*/  LOP3.LUT R5, R3, 0x1a0, RZ, 0xfc, !PT ;  /* 0x000001a003057812 */ /* 0x000fe200078efcff */
[----:B------:R-:W-:Y:S01]  /*9bd0*/  @!P1 IMAD.MOV R136, RZ, RZ, -R136 ;  /* 0x000000ffff889224 */ /* 0x000fe200078e0a88 */
[C---:B------:R-:W-:Y:S01]  /*9be0*/  ISETP.GT.U32.AND P1, PT, R0.reuse, R138, PT ;  /* 0x0000008a0000720c */ /* 0x040fe20003f24070 */
[----:B------:R-:W-:Y:S01]  /*9bf0*/  @!P3 IMAD.MOV R139, RZ, RZ, -R139 ;  /* 0x000000ffff8bb224 */ /* 0x000fe200078e0a8b */
[----:B------:R-:W-:Y:S01]  /*9c00*/  ISETP.GT.U32.AND P3, PT, R0, R141, PT ;  /* 0x0000008d0000720c */ /* 0x000fe20003f64070 */
[----:B------:R-:W-:-:S02]  /*9c10*/  @!P0 IMAD.IADD R140, R140, 0x1, -R0 ;  /* 0x000000018c8c8824 */ /* 0x000fc400078e0a00 */
[----:B------:R-:W-:-:S03]  /*9c20*/  IMAD.HI.U32 R114, R2, R145, RZ ;  /* 0x0000009102727227 */ /* 0x000fc600078e00ff */
[C---:B------:R-:W-:Y:S01]  /*9c30*/  ISETP.GT.U32.AND P0, PT, R0.reuse, R140, PT ;  /* 0x0000008c0000720c */ /* 0x040fe20003f04070 */
[----:B------:R-:W-:Y:S02]  /*9c40*/  IMAD.MOV R114, RZ, RZ, -R114 ;  /* 0x000000ffff727224 */ /* 0x000fe400078e0a72 */
[----:B------:R-:W-:Y:S01]  /*9c50*/  IMAD R143, R0, R144, R147 ;  /* 0x00000090008f7224 */ /* 0x000fe200078e0293 */
[----:B------:R-:W-:Y:S01]  /*9c60*/  IABS R147, R155 ;  /* 0x0000009b00937213 */ /* 0x000fe20000000000 */
[--C-:B------:R-:W-:Y:S01]  /*9c70*/  @!P1 IMAD.IADD R138, R138, 0x1, -R0.reuse ;  /* 0x000000018a8a9824 */ /* 0x100fe200078e0a00 */
[----:B------:R-:W-:Y:S01]  /*9c80*/  ISETP.GE.AND P1, PT, R142, RZ, PT ;  /* 0x000000ff8e00720c */ /* 0x000fe20003f26270 */
[----:B------:R-:W-:Y:S01]  /*9c90*/  IMAD R142, R0, R114, R145 ;  /* 0x00000072008e7224 */ /* 0x000fe200078e0291 */
[----:B------:R-:W-:Y:S01]  /*9ca0*/  IABS R145, R5 ;  /* 0x0000000500917213 */ /* 0x000fe20000000000 */
[----:B------:R-:W-:Y:S02]  /*9cb0*/  @!P3 IMAD.IADD R141, R141, 0x1, -R0 ;  /* 0x000000018d8db824 */ /* 0x000fe400078e0a00 */
[----:B------:R-:W-:Y:S01]  /*9cc0*/  @!P5 IMAD.MOV R138, RZ, RZ, -R138 ;  /* 0x000000ffff8ad224 */ /* 0x000fe200078e0a8a */
[----:B------:R-:W-:Y:S01]  /*9cd0*/  ISETP.GE.AND P5, PT, R5, RZ, PT ;  /* 0x000000ff0500720c */ /* 0x000fe20003fa6270 */
[----:B------:R-:W-:Y:S01]  /*9ce0*/  IMAD.HI.U32 R5, R2, R145, RZ ;  /* 0x0000009102057227 */ /* 0x000fe200078e00ff */
[----:B------:R-:W-:-:S03]  /*9cf0*/  ISETP.GT.U32.AND P3, PT, R0, R141, PT ;  /* 0x0000008d0000720c */ /* 0x000fc60003f64070 */
[----:B------:R-:W-:Y:S01]  /*9d00*/  @!P0 IMAD.IADD R140, R140, 0x1, -R0 ;  /* 0x000000018c8c8824 */ /* 0x000fe200078e0a00 */
[C---:B------:R-:W-:Y:S01]  /*9d10*/  ISETP.GT.U32.AND P0, PT, R0.reuse, R142, PT ;  /* 0x0000008e0000720c */ /* 0x040fe20003f04070 */
[----:B------:R-:W-:Y:S02]  /*9d20*/  IMAD.MOV R5, RZ, RZ, -R5 ;  /* 0x000000ffff057224 */ /* 0x000fe400078e0a05 */
[----:B------:R-:W-:Y:S01]  /*9d30*/  @!P2 IMAD.MOV R140, RZ, RZ, -R140 ;  /* 0x000000ffff8ca224 */ /* 0x000fe200078e0a8c */
[C---:B------:R-:W-:Y:S01]  /*9d40*/  ISETP.GT.U32.AND P2, PT, R0.reuse, R143, PT ;  /* 0x0000008f0000720c */ /* 0x040fe20003f44070 */
[----:B------:R-:W-:Y:S02]  /*9d50*/  IMAD R144, R0, R5, R145 ;  /* 0x0000000500907224 */ /* 0x000fe400078e0291 */
[----:B------:R-:W-:-:S04]  /*9d60*/  IMAD.HI.U32 R146, R2, R149, RZ ;  /* 0x0000009502927227 */ /* 0x000fc800078e00ff */
[--C-:B------:R-:W-:Y:S01]  /*9d70*/  @!P3 IMAD.IADD R141, R141, 0x1, -R0.reuse ;  /* 0x000000018d8db824 */ /* 0x100fe200078e0a00 */
[----:B------:R-:W-:Y:S01]  /*9d80*/  ISETP.GT.U32.AND P3, PT, R0, R144, PT ;  /* 0x000000900000720c */ /* 0x000fe20003f64070 */
[----:B------:R-:W-:Y:S02]  /*9d90*/  @!P0 IMAD.IADD R142, R142, 0x1, -R0 ;  /* 0x000000018e8e8824 */ /* 0x000fe400078e0a00 */
[----:B------:R-:W-:-:S03]  /*9da0*/  IMAD.HI.U32 R114, R2, R147, RZ ;  /* 0x0000009302727227 */ /* 0x000fc600078e00ff */
[----:B------:R-:W-:Y:S01]  /*9db0*/  ISETP.GT.U32.AND P0, PT, R0, R142, PT ;  /* 0x0000008e0000720c */ /* 0x000fe20003f04070 */
[----:B------:R-:W-:Y:S02]  /*9dc0*/  @!P2 IMAD.IADD R143, R143, 0x1, -R0 ;  /* 0x000000018f8fa824 */ /* 0x000fe400078e0a00 */
[----:B------:R-:W-:Y:S02]  /*9dd0*/  IMAD.MOV R146, RZ, RZ, -R146 ;  /* 0x000000ffff927224 */ /* 0x000fe400078e0a92 */
[----:B------:R-:W-:Y:S02]  /*9de0*/  IMAD.MOV R114, RZ, RZ, -R114 ;  /* 0x000000ffff727224 */ /* 0x000fe400078e0a72 */
[----:B------:R-:W-:Y:S01]  /*9df0*/  @!P3 IMAD.IADD R144, R144, 0x1, -R0 ;  /* 0x000000019090b824 */ /* 0x000fe200078e0a00 */
[----:B------:R-:W-:Y:S01]  /*9e00*/  ISETP.GT.U32.AND P3, PT, R0, R143, PT ;  /* 0x0000008f0000720c */ /* 0x000fe20003f64070 */
[----:B------:R-:W-:-:S04]  /*9e10*/  IMAD.HI.U32 R5, R2, R151, RZ ;  /* 0x0000009702057227 */ /* 0x000fc800078e00ff */
[C---:B------:R-:W-:Y:S01]  /*9e20*/  IMAD R146, R0.reuse, R146, R149 ;  /* 0x0000009200927224 */ /* 0x040fe200078e0295 */
[----:B------:R-:W-:Y:S01]  /*9e30*/  IABS R149, R156 ;  /* 0x0000009c00957213 */ /* 0x000fe20000000000 */
[C---:B------:R-:W-:Y:S02]  /*9e40*/  IMAD R145, R0.reuse, R114, R147 ;  /* 0x0000007200917224 */ /* 0x040fe400078e0293 */
[----:B------:R-:W-:Y:S01]  /*9e50*/  IMAD.MOV R5, RZ, RZ, -R5 ;  /* 0x000000ffff057224 */ /* 0x000fe200078e0a05 */
[----:B------:R-:W-:Y:S01]  /*9e60*/  ISETP.GT.U32.AND P2, PT, R0, R146, PT ;  /* 0x000000920000720c */ /* 0x000fe20003f44070 */
[--C-:B------:R-:W-:Y:S01]  /*9e70*/  @!P0 IMAD.IADD R142, R142, 0x1, -R0.reuse ;  /* 0x000000018e8e8824 */ /* 0x100fe200078e0a00 */
[C---:B------:R-:W-:Y:S01]  /*9e80*/  ISETP.GT.U32.AND P0, PT, R0.reuse, R145, PT ;  /* 0x000000910000720c */ /* 0x040fe20003f04070 */
[----:B------:R-:W-:Y:S01]  /*9e90*/  IMAD R147, R0, R5, R151 ;  /* 0x0000000500937224 */ /* 0x000fe200078e0297 */
[----:B------:R-:W-:Y:S01]  /*9ea0*/  IABS R151, R158 ;  /* 0x0000009e00977213 */ /* 0x000fe20000000000 */
[----:B------:R-:W-:-:S02]  /*9eb0*/  @!P3 IMAD.IADD R143, R143, 0x1, -R0 ;  /* 0x000000018f8fb824 */ /* 0x000fc400078e0a00 */
[----:B------:R-:W-:Y:S01]  /*9ec0*/  IMAD.HI.U32 R114, R2, R153, RZ ;  /* 0x0000009902727227 */ /* 0x000fe200078e00ff */
[----:B------:R-:W-:-:S03]  /*9ed0*/  ISETP.GT.U32.AND P3, PT, R0, R147, PT ;  /* 0x000000930000720c */ /* 0x000fc60003f64070 */
[----:B------:R-:W-:Y:S02]  /*9ee0*/  IMAD.MOV R114, RZ, RZ, -R114 ;  /* 0x000000ffff727224 */ /* 0x000fe400078e0a72 */
[----:B------:R-:W-:Y:S02]  /*9ef0*/  @!P2 IMAD.IADD R146, R146, 0x1, -R0 ;  /* 0x000000019292a824 */ /* 0x000fe400078e0a00 */
[----:B------:R-:W-:-:S03]  /*9f00*/  IMAD.HI.U32 R5, R2, R149, RZ ;  /* 0x0000009502057227 */ /* 0x000fc600078e00ff */
[C---:B------:R-:W-:Y:S01]  /*9f10*/  ISETP.GT.U32.AND P2, PT, R0.reuse, R146, PT ;  /* 0x000000920000720c */ /* 0x040fe20003f44070 */
[--C-:B------:R-:W-:Y:S01]  /*9f20*/  @!P0 IMAD.IADD R145, R145, 0x1, -R0.reuse ;  /* 0x0000000191918824 */ /* 0x100fe200078e0a00 */
[C---:B------:R-:W-:Y:S01]  /*9f30*/  ISETP.GT.U32.AND P0, PT, R0.reuse, R144, PT ;  /* 0x000000900000720c */ /* 0x040fe20003f04070 */
[----:B------:R-:W-:Y:S01]  /*9f40*/  IMAD R148, R0, R114, R153 ;  /* 0x0000007200947224 */ /* 0x000fe200078e0299 */
[----:B------:R-:W-:Y:S01]  /*9f50*/  IABS R153, R157 ;  /* 0x0000009d00997213 */ /* 0x000fe20000000000 */
[----:B------:R-:W-:Y:S02]  /*9f60*/  IMAD.MOV R5, RZ, RZ, -R5 ;  /* 0x000000ffff057224 */ /* 0x000fe400078e0a05 */
[----:B------:R-:W-:Y:S01]  /*9f70*/  @!P3 IMAD.IADD R147, R147, 0x1, -R0 ;  /* 0x000000019393b824 */ /* 0x000fe200078e0a00 */
[----:B------:R-:W-:Y:S01]  /*9f80*/  ISETP.GE.AND P3, PT, R150, RZ, PT ;  /* 0x000000ff9600720c */ /* 0x000fe20003f66270 */
[----:B------:R-:W-:Y:S02]  /*9f90*/  IMAD R149, R0, R5, R149 ;  /* 0x0000000500957224 */ /* 0x000fe400078e0295 */
[----:B------:R-:W-:-:S04]  /*9fa0*/  IMAD.HI.U32 R5, R2, R151, RZ ;  /* 0x0000009702057227 */ /* 0x000fc800078e00ff */
[----:B------:R-:W-:-:S04]  /*9fb0*/  IMAD.HI.U32 R114, R2, R153, RZ ;  /* 0x0000009902727227 */ /* 0x000fc800078e00ff */
[----:B------:R-:W-:Y:S01]  /*9fc0*/  @!P4 IMAD.MOV R141, RZ, RZ, -R141 ;  /* 0x000000ffff8dc224 */ /* 0x000fe200078e0a8d */
[----:B------:R-:W-:Y:S01]  /*9fd0*/  ISETP.GT.U32.AND P4, PT, R0, R145, PT ;  /* 0x000000910000720c */ /* 0x000fe20003f84070 */
[----:B------:R-:W-:Y:S02]  /*9fe0*/  IMAD.MOV R5, RZ, RZ, -R5 ;  /* 0x000000ffff057224 */ /* 0x000fe400078e0a05 */
[----:B------:R-:W-:Y:S02]  /*9ff0*/  IMAD.MOV R114, RZ, RZ, -R114 ;  /* 0x000000ffff727224 */ /* 0x000fe400078e0a72 */
[--C-:B------:R-:W-:Y:S01]  /*a000*/  @!P0 IMAD.IADD R144, R144, 0x1, -R0.reuse ;  /* 0x0000000190908824 */ /* 0x100fe200078e0a00 */
[C---:B------:R-:W-:Y:S01]  /*a010*/  ISETP.GT.U32.AND P0, PT, R0.reuse, R148, PT ;  /* 0x000000940000720c */ /* 0x040fe20003f04070 */
[----:B------:R-:W-:Y:S02]  /*a020*/  IMAD R150, R0, R5, R151 ;  /* 0x0000000500967224 */ /* 0x000fe400078e0297 */
[----:B------:R-:W-:Y:S01]  /*a030*/  @!P2 IMAD.IADD R146, R146, 0x1, -R0 ;  /* 0x000000019292a824 */ /* 0x000fe200078e0a00 */
[C---:B------:R-:W-:Y:S01]  /*a040*/  ISETP.GT.U32.AND P2, PT, R0.reuse, R149, PT ;  /* 0x000000950000720c */ /* 0x040fe20003f44070 */
[----:B------:R-:W-:Y:S01]  /*a050*/  IMAD R151, R0, R114, R153 ;  /* 0x0000007200977224 */ /* 0x000fe200078e0299 */
[----:B------:R-:W-:Y:S01]  /*a060*/  LOP3.LUT R114, R3, 0x1b4, RZ, 0xfc, !PT ;  /* 0x000001b403727812 */ /* 0x000fe200078efcff */
[----:B------:R-:W-:-:S02]  /*a070*/  @!P3 IMAD.MOV R146, RZ, RZ, -R146 ;  /* 0x000000ffff92b224 */ /* 0x000fc400078e0a92 */
[----:B------:R-:W-:Y:S01]  /*a080*/  @!P4 IMAD.IADD R145, R145, 0x1, -R0 ;  /* 0x000000019191c824 */ /* 0x000fe200078e0a00 */
[----:B------:R-:W-:Y:S01]  /*a090*/  ISETP.GT.U32.AND P3, PT, R0, R151, PT ;  /* 0x000000970000720c */ /* 0x000fe20003f64070 */
[----:B------:R-:W-:Y:S01]  /*a0a0*/  @!P1 IMAD.MOV R142, RZ, RZ, -R142 ;  /* 0x000000ffff8e9224 */ /* 0x000fe200078e0a8e */
[----:B------:R-:W-:Y:S01]  /*a0b0*/  ISETP.GE.AND P4, PT, R155, RZ, PT ;  /* 0x000000ff9b00720c */ /* 0x000fe20003f86270 */
[----:B------:R-:W-:Y:S01]  /*a0c0*/  @!P6 IMAD.MOV R143, RZ, RZ, -R143 ;  /* 0x000000ffff8fe224 */ /* 0x000fe200078e0a8f */
[----:B------:R-:W-:Y:S01]  /*a0d0*/  LOP3.LUT R155, R3, 0x1b0, RZ, 0xfc, !PT ;  /* 0x000001b0039b7812 */ /* 0x000fe200078efcff */
[--C-:B------:R-:W-:Y:S01]  /*a0e0*/  @!P0 IMAD.IADD R148, R148, 0x1, -R0.reuse ;  /* 0x0000000194948824 */ /* 0x100fe200078e0a00 */
[C---:B------:R-:W-:Y:S01]  /*a0f0*/  ISETP.GT.U32.AND P1, PT, R0.reuse, R147, PT ;  /* 0x000000930000720c */ /* 0x040fe20003f24070 */
[----:B------:R-:W-:Y:S01]  /*a100*/  @!P2 IMAD.IADD R149, R149, 0x1, -R0 ;  /* 0x000000019595a824 */ /* 0x000fe200078e0a00 */
[----:B------:R-:W-:Y:S01]  /*a110*/  ISETP.GT.U32.AND P6, PT, R0, R150, PT ;  /* 0x000000960000720c */ /* 0x000fe20003fc4070 */
[----:B------:R-:W-:Y:S01]  /*a120*/  @!P5 IMAD.MOV R144, RZ, RZ, -R144 ;  /* 0x000000ffff90d224 */ /* 0x000fe200078e0a90 */
[----:B------:R-:W-:-:S02]  /*a130*/  ISETP.GE.AND P0, PT, R154, RZ, PT ;  /* 0x000000ff9a00720c */ /* 0x000fc40003f06270 */
[----:B------:R-:W-:Y:S01]  /*a140*/  IABS R154, R155 ;  /* 0x0000009b009a7213 */ /* 0x000fe20000000000 */
[----:B------:R-:W-:Y:S01]  /*a150*/  @!P3 IMAD.IADD R151, R151, 0x1, -R0 ;  /* 0x000000019797b824 */ /* 0x000fe200078e0a00 */
[C---:B------:R-:W-:Y:S01]  /*a160*/  ISETP.GT.U32.AND P2, PT, R0.reuse, R148, PT ;  /* 0x000000940000720c */ /* 0x040fe20003f44070 */
[----:B------:R-:W-:Y:S01]  /*a170*/  @!P4 IMAD.MOV R145, RZ, RZ, -R145 ;  /* 0x000000ffff91c224 */ /* 0x000fe200078e0a91 */
[C---:B------:R-:W-:Y:S01]  /*a180*/  ISETP.GT.U32.AND P5, PT, R0.reuse, R149, PT ;  /* 0x000000950000720c */ /* 0x040fe20003fa4070 */
[----:B------:R-:W-:Y:S01]  /*a190*/  IMAD.MOV.U32 R153, RZ, RZ, R154 ;  /* 0x000000ffff997224 */ /* 0x000fe200078e009a */
[----:B------:R-:W-:Y:S01]  /*a1a0*/  ISETP.GT.U32.AND P3, PT, R0, R151, PT ;  /* 0x000000970000720c */ /* 0x000fe20003f64070 */
[----:B------:R-:W-:Y:S01]  /*a1b0*/  @!P1 IMAD.IADD R147, R147, 0x1, -R0 ;  /* 0x0000000193939824 */ /* 0x000fe200078e0a00 */
[----:B------:R-:W-:Y:S01]  /*a1c0*/  ISETP.GE.AND P4, PT, R152, RZ, PT ;  /* 0x000000ff9800720c */ /* 0x000fe20003f86270 */
[----:B------:R-:W-:Y:S01]  /*a1d0*/  IMAD.HI.U32 R5, R2, R153, RZ ;  /* 0x0000009902057227 */ /* 0x000fe200078e00ff */
[----:B------:R-:W-:-:S02]  /*a1e0*/  ISETP.GE.AND P1, PT, R156, RZ, PT ;  /* 0x000000ff9c00720c */ /* 0x000fc40003f26270 */
[----:B------:R-:W-:Y:S01]  /*a1f0*/  LOP3.LUT R154, R3, 0x1b6, RZ, 0xfc, !PT ;  /* 0x000001b6039a7812 */ /* 0x000fe200078efcff */
[--C-:B------:R-:W-:Y:S01]  /*a200*/  @!P6 IMAD.IADD R150, R150, 0x1, -R0.reuse ;  /* 0x000000019696e824 */ /* 0x100fe200078e0a00 */
[----:B------:R-:W-:Y:S01]  /*a210*/  ISETP.GE.AND P6, PT, R155, RZ, PT ;  /* 0x000000ff9b00720c */ /* 0x000fe20003fc6270 */
[----:B------:R-:W-:Y:S01]  /*a220*/  IMAD.MOV R5, RZ, RZ, -R5 ;  /* 0x000000ffff057224 */ /* 0x000fe200078e0a05 */
[----:B------:R-:W-:Y:S01]  /*a230*/  IABS R155, R114 ;  /* 0x00000072009b7213 */ /* 0x000fe20000000000 */
[----:B------:R-:W-:Y:S01]  /*a240*/  @!P0 IMAD.MOV R147, RZ, RZ, -R147 ;  /* 0x000000ffff938224 */ /* 0x000fe200078e0a93 */
[C---:B------:R-:W-:Y:S01]  /*a250*/  ISETP.GT.U32.AND P0, PT, R0.reuse, R150, PT ;  /* 0x000000960000720c */ /* 0x040fe20003f04070 */
[----:B------:R-:W-:Y:S01]  /*a260*/  IMAD R152, R0, R5, R153 ;  /* 0x0000000500987224 */ /* 0x000fe200078e0299 */
[----:B------:R-:W-:Y:S01]  /*a270*/  LOP3.LUT R5, R3, 0x1b2, RZ, 0xfc, !PT ;  /* 0x000001b203057812 */ /* 0x000fe200078efcff */
        /* <DEDUP_REMOVED lines=8> */
[----:B------:R-:W-:Y:S01]  /*a300*/  @!P1 IMAD.MOV R149, RZ, RZ, -R149 ;  /* 0x000000ffff959224 */ /* 0x000fe200078e0a95 */
[----:B------:R-:W-:Y:S01]  /*a310*/  ISETP.GE.AND P5, PT, R157, RZ, PT ;  /* 0x000000ff9d00720c */ /* 0x000fe20003fa6270 */
[----:B------:R-:W-:Y:S01]  /*a320*/  IMAD.HI.U32 R5, R2, R153, RZ ;  /* 0x0000009902057227 */ /* 0x000fe200078e00ff */
[----:B------:R-:W-:-:S02]  /*a330*/  ISETP.GE.AND P1, PT, R114, RZ, PT ;  /* 0x000000ff7200720c */ /* 0x000fc40003f26270 */
[----:B------:R-:W-:Y:S01]  /*a340*/  IABS R157, R154 ;  /* 0x0000009a009d7213 */ /* 0x000fe20000000000 */
[----:B------:R-:W-:-:S04]  /*a350*/  IMAD.HI.U32 R114, R2, R155, RZ ;  /* 0x0000009b02727227 */ /* 0x000fc800078e00ff */
[----:B------:R-:W-:Y:S01]  /*a360*/  @!P0 IMAD.IADD R150, R150, 0x1, -R0 ;  /* 0x0000000196968824 */ /* 0x000fe200078e0a00 */
[----:B------:R-:W-:Y:S01]  /*a370*/  ISETP.GE.AND P0, PT, R154, RZ, PT ;  /* 0x000000ff9a00720c */ /* 0x000fe20003f06270 */
[----:B------:R-:W-:Y:S02]  /*a380*/  IMAD.MOV R154, RZ, RZ, -R5 ;  /* 0x000000ffff9a7224 */ /* 0x000fe400078e0a05 */
[----:B------:R-:W-:Y:S01]  /*a390*/  IMAD.MOV R114, RZ, RZ, -R114 ;  /* 0x000000ffff727224 */ /* 0x000fe200078e0a72 */
[----:B------:R-:W-:Y:S01]  /*a3a0*/  @!P5 IADD3 R151, -R151, RZ, RZ ;  /* 0x000000ff9797d210 */ /* 0x000fe20007ffe1ff */
[C---:B------:R-:W-:Y:S02]  /*a3b0*/  IMAD R153, R0.reuse, R154, R153 ;  /* 0x0000009a00997224 */ /* 0x040fe400078e0299 */
[----:B------:R-:W-:Y:S02]  /*a3c0*/  IMAD R154, R0, R114, R155 ;  /* 0x00000072009a7224 */ /* 0x000fe400078e029b */
[----:B------:R-:W-:-:S02]  /*a3d0*/  @!P3 IMAD.IADD R152, R152, 0x1, -R0 ;  /* 0x000000019898b824 */ /* 0x000fc400078e0a00 */
[----:B------:R-:W-:Y:S01]  /*a3e0*/  @!P2 IMAD.MOV R150, RZ, RZ, -R150 ;  /* 0x000000ffff96a224 */ /* 0x000fe200078e0a96 */
[----:B------:R-:W-:Y:S01]  /*a3f0*/  ISETP.GT.U32.AND P2, PT, R0, R153, PT ;  /* 0x000000990000720c */ /* 0x000fe20003f44070 */
[----:B------:R-:W-:Y:S01]  /*a400*/  IMAD.HI.U32 R5, R2, R157, RZ ;  /* 0x0000009d02057227 */ /* 0x000fe200078e00ff */
[C---:B------:R-:W-:Y:S02]  /*a410*/  ISETP.GT.U32.AND P3, PT, R0.reuse, R152, PT ;  /* 0x000000980000720c */ /* 0x040fe40003f64070 */
[----:B------:R-:W-:Y:S01]  /*a420*/  ISETP.GT.U32.AND P5, PT, R0, R154, PT ;  /* 0x0000009a0000720c */ /* 0x000fe20003fa4070 */
[----:B------:R-:W-:Y:S02]  /*a430*/  IMAD.MOV R156, RZ, RZ, -R5 ;  /* 0x000000ffff9c7224 */ /* 0x000fe400078e0a05 */
[----:B------:R-:W-:-:S04]  /*a440*/  IMAD.HI.U32 R5, R2, R161, RZ ;  /* 0x000000a102057227 */ /* 0x000fc800078e00ff */
[C---:B------:R-:W-:Y:S02]  /*a450*/  IMAD R155, R0.reuse, R156, R157 ;  /* 0x0000009c009b7224 */ /* 0x040fe400078e029d */
[----:B------:R-:W-:Y:S02]  /*a460*/  IMAD.MOV R5, RZ, RZ, -R5 ;  /* 0x000000ffff057224 */ /* 0x000fe400078e0a05 */
[--C-:B------:R-:W-:Y:S02]  /*a470*/  @!P2 IMAD.IADD R153, R153, 0x1, -R0.reuse ;  /* 0x000000019999a824 */ /* 0x100fe400078e0a00 */
[----:B------:R-:W-:Y:S01]  /*a480*/  IMAD R156, R0, R5, R161 ;  /* 0x00000005009c7224 */ /* 0x000fe200078e02a1 */
[----:B------:R-:W-:Y:S01]  /*a490*/  IABS R161, R165 ;  /* 0x000000a500a17213 */ /* 0x000fe20000000000 */
[--C-:B------:R-:W-:Y:S01]  /*a4a0*/  @!P3 IMAD.IADD R152, R152, 0x1, -R0.reuse ;  /* 0x000000019898b824 */ /* 0x100fe200078e0a00 */
[----:B------:R-:W-:Y:S01]  /*a4b0*/  ISETP.GT.U32.AND P3, PT, R0, R155, PT ;  /* 0x0000009b0000720c */ /* 0x000fe20003f64070 */
[----:B------:R-:W-:Y:S01]  /*a4c0*/  @!P5 IMAD.IADD R154, R154, 0x1, -R0 ;  /* 0x000000019a9ad824 */ /* 0x000fe200078e0a00 */
[C---:B------:R-:W-:Y:S01]  /*a4d0*/  ISETP.GT.U32.AND P5, PT, R0.reuse, R153, PT ;  /* 0x000000990000720c */ /* 0x040fe20003fa4070 */
[----:B------:R-:W-:Y:S01]  /*a4e0*/  @!P6 IMAD.MOV R152, RZ, RZ, -R152 ;  /* 0x000000ffff98e224 */ /* 0x000fe200078e0a98 */
[----:B------:R-:W-:Y:S01]  /*a4f0*/  ISETP.GT.U32.AND P2, PT, R0, R156, PT ;  /* 0x0000009c0000720c */ /* 0x000fe20003f44070 */
[----:B------:R-:W-:Y:S01]  /*a500*/  IMAD.HI.U32 R114, R2, R163, RZ ;  /* 0x000000a302727227 */ /* 0x000fe200078e00ff */
[----:B------:R-:W-:-:S03]  /*a510*/  ISETP.GT.U32.AND P6, PT, R0, R154, PT ;  /* 0x0000009a0000720c */ /* 0x000fc60003fc4070 */
[----:B------:R-:W-:-:S04]  /*a520*/  IMAD.HI.U32 R5, R2, R161, RZ ;  /* 0x000000a102057227 */ /* 0x000fc800078e00ff */
[----:B------:R-:W-:Y:S02]  /*a530*/  IMAD.MOV R114, RZ, RZ, -R114 ;  /* 0x000000ffff727224 */ /* 0x000fe400078e0a72 */
[----:B------:R-:W-:Y:S02]  /*a540*/  IMAD.MOV R5, RZ, RZ, -R5 ;  /* 0x000000ffff057224 */ /* 0x000fe400078e0a05 */
[C---:B------:R-:W-:Y:S02]  /*a550*/  IMAD R157, R0.reuse, R114, R163 ;  /* 0x00000072009d7224 */ /* 0x040fe400078e02a3 */
[--C-:B------:R-:W-:Y:S02]  /*a560*/  @!P3 IMAD.IADD R155, R155, 0x1, -R0.reuse ;  /* 0x000000019b9bb824 */ /* 0x100fe400078e0a00 */
[----:B------:R-:W-:Y:S01]  /*a570*/  IMAD R158, R0, R5, R161 ;  /* 0x00000005009e7224 */ /* 0x000fe200078e02a1 */
[----:B------:R-:W-:Y:S01]  /*a580*/  IABS R5, R162 ;  /* 0x000000a200057213 */ /* 0x000fe20000000000 */
[----:B------:R-:W-:Y:S01]  /*a590*/  VIADD R163, R4, 0x1be ;  /* 0x000001be04a37836 */ /* 0x000fe20000000000 */
[C---:B------:R-:W-:Y:S01]  /*a5a0*/  ISETP.GT.U32.AND P3, PT, R0.reuse, R155, PT ;  /* 0x0000009b0000720c */ /* 0x040fe20003f64070 */
[--C-:B------:R-:W-:Y:S01]  /*a5b0*/  @!P5 IMAD.IADD R153, R153, 0x1, -R0.reuse ;  /* 0x000000019999d824 */ /* 0x100fe200078e0a00 */
[----:B------:R-:W-:Y:S01]  /*a5c0*/  ISETP.GT.U32.AND P5, PT, R0, R157, PT ;  /* 0x0000009d0000720c */ /* 0x000fe20003fa4070 */
[--C-:B------:R-:W-:Y:S01]  /*a5d0*/  @!P6 IMAD.IADD R154, R154, 0x1, -R0.reuse ;  /* 0x000000019a9ae824 */ /* 0x100fe200078e0a00 */
[----:B------:R-:W-:Y:S01]  /*a5e0*/  ISETP.GT.U32.AND P6, PT, R0, R158, PT ;  /* 0x0000009e0000720c */ /* 0x000fe20003fc4070 */
[----:B------:R-:W-:Y:S01]  /*a5f0*/  @!P2 IMAD.IADD R156, R156, 0x1, -R0 ;  /* 0x000000019c9ca824 */ /* 0x000fe200078e0a00 */
[----:B------:R-:W-:Y:S01]  /*a600*/  IABS R167, R163 ;  /* 0x000000a300a77213 */ /* 0x000fe20000000000 */
[----:B------:R-:W-:-:S03]  /*a610*/  IMAD.HI.U32 R161, R2, R5, RZ ;  /* 0x0000000502a17227 */ /* 0x000fc600078e00ff */
[----:B------:R-:W-:Y:S01]  /*a620*/  ISETP.GT.U32.AND P2, PT, R0, R156, PT ;  /* 0x0000009c0000720c */ /* 0x000fe20003f44070 */
[----:B------:R-:W-:-:S04]  /*a630*/  IMAD.HI.U32 R114, R2, R167, RZ ;  /* 0x000000a702727227 */ /* 0x000fc800078e00ff */
[----:B------:R-:W-:Y:S02]  /*a640*/  IMAD.MOV R114, RZ, RZ, -R114 ;  /* 0x000000ffff727224 */ /* 0x000fe400078e0a72 */
[--C-:B------:R-:W-:Y:S01]  /*a650*/  @!P5 IMAD.IADD R157, R157, 0x1, -R0.reuse ;  /* 0x000000019d9dd824 */ /* 0x100fe200078e0a00 */
[----:B------:R-:W-:Y:S01]  /*a660*/  ISETP.GE.AND P5, PT, R160, RZ, PT ;  /* 0x000000ffa000720c */ /* 0x000fe20003fa6270 */
[--C-:B------:R-:W-:Y:S01]  /*a670*/  @!P3 IMAD.IADD R155, R155, 0x1, -R0.reuse ;  /* 0x000000019b9bb824 */ /* 0x100fe200078e0a00 */
[----:B------:R-:W-:Y:S01]  /*a680*/  ISETP.GE.AND P3, PT, R159, RZ, PT ;  /* 0x000000ff9f00720c */ /* 0x000fe20003f66270 */
[----:B------:R-:W-:Y:S01]  /*a690*/  @!P6 IMAD.IADD R158, R158, 0x1, -R0 ;  /* 0x000000019e9ee824 */ /* 0x000fe200078e0a00 */
[----:B------:R-:W-:Y:S01]  /*a6a0*/  ISETP.GE.AND P6, PT, R165, RZ, PT ;  /* 0x000000ffa500720c */ /* 0x000fe20003fc6270 */
[----:B------:R-:W-:Y:S02]  /*a6b0*/  IMAD.MOV R160, RZ, RZ, -R161 ;  /* 0x000000ffffa07224 */ /* 0x000fe400078e0aa1 */
[----:B------:R-:W-:Y:S01]  /*a6c0*/  IMAD R159, R0, R114, R167 ;  /* 0x00000072009f7224 */ /* 0x000fe200078e02a7 */
[----:B------:R-:W-:Y:S01]  /*a6d0*/  LOP3.LUT R114, R3, 0x1c4, RZ, 0xfc, !PT ;  /* 0x000001c403727812 */ /* 0x000fe200078efcff */
[----:B------:R-:W-:-:S02]  /*a6e0*/  IMAD.MOV.U32 R161, RZ, RZ, R166 ;  /* 0x000000ffffa17224 */ /* 0x000fc400078e00a6 */
[----:B------:R-:W-:Y:S01]  /*a6f0*/  @!P1 IMAD.MOV R154, RZ, RZ, -R154 ;  /* 0x000000ffff9a9224 */ /* 0x000fe200078e0a9a */
[----:B------:R-:W-:Y:S01]  /*a700*/  ISETP.GT.U32.AND P1, PT, R0, R158, PT ;  /* 0x0000009e0000720c */ /* 0x000fe20003f24070 */
[----:B------:R-:W-:Y:S01]  /*a710*/  @!P2 IMAD.IADD R156, R156, 0x1, -R0 ;  /* 0x000000019c9ca824 */ /* 0x000fe200078e0a00 */
[----:B------:R-:W-:Y:S01]  /*a720*/  ISETP.GT.U32.AND P2, PT, R0, R159, PT ;  /* 0x0000009f0000720c */ /* 0x000fe20003f44070 */
[----:B------:R-:W-:Y:S01]  /*a730*/  IMAD.HI.U32 R165, R2, R161, RZ ;  /* 0x000000a102a57227 */ /* 0x000fe200078e00ff */
[----:B------:R-:W-:-:S03]  /*a740*/  IABS R167, R114 ;  /* 0x0000007200a77213 */ /* 0x000fc60000000000 */
[----:B------:R-:W-:Y:S02]  /*a750*/  IMAD.MOV R166, RZ, RZ, -R165 ;  /* 0x000000ffffa67224 */ /* 0x000fe400078e0aa5 */
[C---:B------:R-:W-:Y:S02]  /*a760*/  IMAD R160, R0.reuse, R160, R5 ;  /* 0x000000a000a07224 */ /* 0x040fe400078e0205 */
[----:B------:R-:W-:Y:S01]  /*a770*/  IMAD R161, R0, R166, R161 ;  /* 0x000000a600a17224 */ /* 0x000fe200078e02a1 */
[----:B------:R-:W-:Y:S01]  /*a780*/  IABS R166, R175 ;  /* 0x000000af00a67213 */ /* 0x000fe20000000000 */
[--C-:B------:R-:W-:Y:S02]  /*a790*/  @!P1 IMAD.IADD R158, R158, 0x1, -R0.reuse ;  /* 0x000000019e9e9824 */ /* 0x100fe400078e0a00 */
[----:B------:R-:W-:Y:S01]  /*a7a0*/  @!P2 IMAD.IADD R159, R159, 0x1, -R0 ;  /* 0x000000019f9fa824 */ /* 0x000fe200078e0a00 */
[C---:B------:R-:W-:Y:S01]  /*a7b0*/  ISETP.GT.U32.AND P1, PT, R0.reuse, R161, PT ;  /* 0x000000a10000720c */ /* 0x040fe20003f24070 */
[----:B------:R-:W-:Y:S01]  /*a7c0*/  @!P0 IMAD.MOV R155, RZ, RZ, -R155 ;  /* 0x000000ffff9b8224 */ /* 0x000fe200078e0a9b */
[C---:B------:R-:W-:Y:S01]  /*a7d0*/  ISETP.GT.U32.AND P2, PT, R0.reuse, R157, PT ;  /* 0x0000009d0000720c */ /* 0x040fe20003f44070 */
[----:B------:R-:W-:Y:S01]  /*a7e0*/  IMAD.MOV.U32 R5, RZ, RZ, R167 ;  /* 0x000000ffff057224 */ /* 0x000fe200078e00a7 */
[C---:B------:R-:W-:Y:S01]  /*a7f0*/  ISETP.GT.U32.AND P0, PT, R0.reuse, R160, PT ;  /* 0x000000a00000720c */ /* 0x040fe20003f04070 */
[----:B------:R-:W-:Y:S01]  /*a800*/  @!P4 IMAD.MOV R153, RZ, RZ, -R153 ;  /* 0x000000ffff99c224 */ /* 0x000fe200078e0a99 */
[----:B------:R-:W-:Y:S01]  /*a810*/  ISETP.GT.U32.AND P4, PT, R0, R159, PT ;  /* 0x0000009f0000720c */ /* 0x000fe20003f84070 */
[----:B------:R-:W-:Y:S01]  /*a820*/  IMAD.HI.U32 R165, R2, R5, RZ ;  /* 0x0000000502a57227 */ /* 0x000fe200078e00ff */
[----:B------:R-:W-:-:S03]  /*a830*/  IABS R167, R169 ;  /* 0x000000a900a77213 */ /* 0x000fc60000000000 */
[----:B------:R-:W-:Y:S01]  /*a840*/  @!P3 IMAD.MOV R156, RZ, RZ, -R156 ;  /* 0x000000ffff9cb224 */ /* 0x000fe200078e0a9c */
[----:B------:R-:W-:Y:S01]  /*a850*/  ISETP.GE.AND P3, PT, R163, RZ, PT ;  /* 0x000000ffa300720c */ /* 0x000fe20003f66270 */
[--C-:B------:R-:W-:Y:S01]  /*a860*/  @!P1 IMAD.IADD R161, R161, 0x1, -R0.reuse ;  /* 0x00000001a1a19824 */ /* 0x100fe200078e0a00 */
[----:B------:R-:W-:Y:S01]  /*a870*/  LOP3.LUT R163, R3, 0x1ca, RZ, 0xfc, !PT ;  /* 0x000001ca03a37812 */ /* 0x000fe200078efcff */
[--C-:B------:R-:W-:Y:S01]  /*a880*/  @!P2 IMAD.IADD R157, R157, 0x1, -R0.reuse ;  /* 0x000000019d9da824 */ /* 0x100fe200078e0a00 */
[----:B------:R-:W-:Y:S01]  /*a890*/  ISETP.GE.AND P2, PT, R162, RZ, PT ;  /* 0x000000ffa200720c */ /* 0x000fe20003f46270 */
[----:B------:R-:W-:Y:S01]  /*a8a0*/  @!P0 IMAD.IADD R160, R160, 0x1, -R0 ;  /* 0x00000001a0a08824 */ /* 0x000fe200078e0a00 */
[----:B------:R-:W-:Y:S01]  /*a8b0*/  ISETP.GE.AND P0, PT, R114, RZ, PT ;  /* 0x000000ff7200720c */ /* 0x000fe20003f06270 */
[----:B------:R-:W-:Y:S01]  /*a8c0*/  @!P6 IMAD.MOV R158, RZ, RZ, -R158 ;  /* 0x000000ffff9ee224 */ /* 0x000fe200078e0a9e */
[C---:B------:R-:W-:Y:S01]  /*a8d0*/  ISETP.GT.U32.AND P6, PT, R0.reuse, R161, PT ;  /* 0x000000a10000720c */ /* 0x040fe20003fc4070 */
[----:B------:R-:W-:Y:S01]  /*a8e0*/  @!P5 IMAD.MOV R157, RZ, RZ, -R157 ;  /* 0x000000ffff9dd224 */ /* 0x000fe200078e0a9d */
[----:B------:R-:W-:Y:S01]  /*a8f0*/  ISETP.GT.U32.AND P5, PT, R0, R160, PT ;  /* 0x000000a00000720c */ /* 0x000fe20003fa4070 */
[----:B------:R-:W-:Y:S01]  /*a900*/  IMAD.MOV R165, RZ, RZ, -R165 ;  /* 0x000000ffffa57224 */ /* 0x000fe200078e0aa5 */
[----:B------:R-:W-:Y:S01]  /*a910*/  LOP3.LUT R114, R3, 0x1c8, RZ, 0xfc, !PT ;  /* 0x000001c803727812 */ /* 0x000fe200078efcff */
[----:B------:R-:W-:Y:S01]  /*a920*/  @!P4 IMAD.IADD R159, R159, 0x1, -R0 ;  /* 0x000000019f9fc824 */ /* 0x000fe200078e0a00 */
[----:B------:R-:W-:Y:S01]  /*a930*/  ISETP.GE.AND P4, PT, R164, RZ, PT ;  /* 0x000000ffa400720c */ /* 0x000fe20003f86270 */
[----:B------:R-:W-:Y:S01]  /*a940*/  IMAD R162, R0, R165, R5 ;  /* 0x000000a500a27224 */ /* 0x000fe200078e0205 */
[----:B------:R-:W-:Y:S01]  /*a950*/  LOP3.LUT R5, R3, 0x1c6, RZ, 0xfc, !PT ;  /* 0x000001c603057812 */ /* 0x000fe200078efcff */
[----:B------:R-:W-:Y:S01]  /*a960*/  @!P3 IMAD.MOV R159, RZ, RZ, -R159 ;  /* 0x000000ffff9fb224 */ /* 0x000fe200078e0a9f */
[----:B------:R-:W-:-:S02]  /*a970*/  ISETP.GE.AND P3, PT, R114, RZ, PT ;  /* 0x000000ff7200720c */ /* 0x000fc40003f66270 */
[----:B------:R-:W-:Y:S01]  /*a980*/  ISETP.GE.AND P1, PT, R5, RZ, PT ;  /* 0x000000ff0500720c */ /* 0x000fe20003f26270 */
[--C-:B------:R-:W-:Y:S01]  /*a990*/  @!P6 IMAD.IADD R161, R161, 0x1, -R0.reuse ;  /* 0x00000001a1a1e824 */ /* 0x100fe200078e0a00 */
[----:B------:R-:W-:Y:S01]  /*a9a0*/  IABS R5, R5 ;  /* 0x0000000500057213 */ /* 0x000fe20000000000 */
[----:B------:R-:W-:Y:S01]  /*a9b0*/  @!P5 IMAD.IADD R160, R160, 0x1, -R0 ;  /* 0x00000001a0a0d824 */ /* 0x000fe200078e0a00 */
[----:B------:R-:W-:Y:S02]  /*a9c0*/  ISETP.GT.U32.AND P6, PT, R0, R162, PT ;  /* 0x000000a20000720c */ /* 0x000fe40003fc4070 */
[----:B------:R-:W-:Y:S01]  /*a9d0*/  IABS R114, R114 ;  /* 0x0000007200727213 */ /* 0x000fe20000000000 */
[----:B------:R-:W-:Y:S01]  /*a9e0*/  @!P2 IMAD.MOV R160, RZ, RZ, -R160 ;  /* 0x000000ffffa0a224 */ /* 0x000fe200078e0aa0 */
[----:B------:R-:W-:Y:S01]  /*a9f0*/  ISETP.GE.AND P5, PT, R163, RZ, PT ;  /* 0x000000ffa300720c */ /* 0x000fe20003fa6270 */
[----:B------:R-:W-:Y:S01]  /*aa00*/  @!P4 IMAD.MOV R161, RZ, RZ, -R161 ;  /* 0x000000ffffa1c224 */ /* 0x000fe200078e0aa1 */
[----:B------:R-:W-:Y:S01]  /*aa10*/  IABS R165, R163 ;  /* 0x000000a300a57213 */ /* 0x000fe20000000000 */
[----:B------:R-:W-:-:S02]  /*aa20*/  IMAD.MOV.U32 R163, RZ, RZ, R5 ;  /* 0x000000ffffa37224 */ /* 0x000fc400078e0005 */
[----:B------:R-:W-:Y:S02]  /*aa30*/  IMAD.MOV.U32 R5, RZ, RZ, R114 ;  /* 0x000000ffff057224 */ /* 0x000fe400078e0072 */
[----:B------:R-:W-:-:S04]  /*aa40*/  IMAD.HI.U32 R114, R2, R163, RZ ;  /* 0x000000a302727227 */ /* 0x000fc800078e00ff */
[----:B------:R-:W-:-:S04]  /*aa50*/  IMAD.HI.U32 R164, R2, R5, RZ ;  /* 0x0000000502a47227 */ /* 0x000fc800078e00ff */
[----:B------:R-:W-:Y:S02]  /*aa60*/  IMAD.MOV R170, RZ, RZ, -R114 ;  /* 0x000000ffffaa7224 */ /* 0x000fe400078e0a72 */
[----:B------:R-:W-:Y:S02]  /*aa70*/  @!P6 IMAD.IADD R162, R162, 0x1, -R0 ;  /* 0x00000001a2a2e824 */ /* 0x000fe400078e0a00 */
[----:B------:R-:W-:Y:S02]  /*aa80*/  IMAD.MOV R164, RZ, RZ, -R164 ;  /* 0x000000ffffa47224 */ /* 0x000fe400078e0aa4 */
[C---:B------:R-:W-:Y:S01]  /*aa90*/  IMAD R163, R0.reuse, R170, R163 ;  /* 0x000000aa00a37224 */ /* 0x040fe200078e02a3 */
[----:B------:R-:W-:Y:S01]  /*aaa0*/  ISETP.GT.U32.AND P6, PT, R0, R162, PT ;  /* 0x000000a20000720c */ /* 0x000fe20003fc4070 */
[----:B------:R-:W-:-:S03]  /*aab0*/  IMAD.HI.U32 R168, R2, R165, RZ ;  /* 0x000000a502a87227 */ /* 0x000fc600078e00ff */
[C---:B------:R-:W-:Y:S01]  /*aac0*/  ISETP.GT.U32.AND P2, PT, R0.reuse, R163, PT ;  /* 0x000000a30000720c */ /* 0x040fe20003f44070 */
[C---:B------:R-:W-:Y:S02]  /*aad0*/  IMAD R164, R0.reuse, R164, R5 ;  /* 0x000000a400a47224 */ /* 0x040fe400078e0205 */
[----:B------:R-:W-:Y:S01]  /*aae0*/  IMAD.MOV R114, RZ, RZ, -R168 ;  /* 0x000000ffff727224 */ /* 0x000fe200078e0aa8 */
[----:B------:R-:W-:Y:S01]  /*aaf0*/  IABS R168, R172 ;  /* 0x000000ac00a87213 */ /* 0x000fe20000000000 */
[----:B------:R-:W-:Y:S01]  /*ab00*/  IMAD.MOV.U32 R5, RZ, RZ, R166 ;  /* 0x000000ffff057224 */ /* 0x000fe200078e00a6 */
[C---:B------:R-:W-:Y:S01]  /*ab10*/  ISETP.GT.U32.AND P4, PT, R0.reuse, R164, PT ;  /* 0x000000a40000720c */ /* 0x040fe20003f84070 */
[----:B------:R-:W-:Y:S02]  /*ab20*/  IMAD R165, R0, R114, R165 ;  /* 0x0000007200a57224 */ /* 0x000fe400078e02a5 */
[----:B------:R-:W-:-:S04]  /*ab30*/  IMAD.HI.U32 R114, R2, R5, RZ ;  /* 0x0000000502727227 */ /* 0x000fc800078e00ff */
[----:B------:R-:W-:-:S04]  /*ab40*/  IMAD.HI.U32 R166, R2, R167, RZ ;  /* 0x000000a702a67227 */ /* 0x000fc800078e00ff */
[----:B------:R-:W-:Y:S02]  /*ab50*/  IMAD.MOV R114, RZ, RZ, -R114 ;  /* 0x000000ffff727224 */ /* 0x000fe400078e0a72 */
[----:B------:R-:W-:Y:S01]  /*ab60*/  @!P6 IMAD.IADD R162, R162, 0x1, -R0 ;  /* 0x00000001a2a2e824 */ /* 0x000fe200078e0a00 */
[C---:B------:R-:W-:Y:S01]  /*ab70*/  ISETP.GT.U32.AND P6, PT, R0.reuse, R165, PT ;  /* 0x000000a50000720c */ /* 0x040fe20003fc4070 */
[----:B------:R-:W-:Y:S02]  /*ab80*/  IMAD.MOV R170, RZ, RZ, -R166 ;  /* 0x000000ffffaa7224 */ /* 0x000fe400078e0aa6 */
[----:B------:R-:W-:Y:S01]  /*ab90*/  IMAD R166, R0, R114, R5 ;  /* 0x0000007200a67224 */ /* 0x000fe200078e0205 */
[----:B------:R-:W-:Y:S01]  /*aba0*/  LOP3.LUT R5, R3, 0x1d2, RZ, 0xfc, !PT ;  /* 0x000001d203057812 */ /* 0x000fe200078efcff */
[--C-:B------:R-:W-:Y:S01]  /*abb0*/  @!P2 IMAD.IADD R163, R163, 0x1, -R0.reuse ;  /* 0x00000001a3a3a824 */ /* 0x100fe200078e0a00 */
[----:B------:R-:W-:Y:S01]  /*abc0*/  LOP3.LUT R114, R3, 0x1d4, RZ, 0xfc, !PT ;  /* 0x000001d403727812 */ /* 0x000fe200078efcff */
[----:B------:R-:W-:Y:S01]  /*abd0*/  @!P4 IMAD.IADD R164, R164, 0x1, -R0 ;  /* 0x00000001a4a4c824 */ /* 0x000fe200078e0a00 */
[----:B------:R-:W-:Y:S01]  /*abe0*/  IABS R171, R5 ;  /* 0x0000000500ab7213 */ /* 0x000fe20000000000 */
[----:B------:R-:W-:Y:S01]  /*abf0*/  @!P0 IMAD.MOV R162, RZ, RZ, -R162 ;  /* 0x000000ffffa28224 */ /* 0x000fe200078e0aa2 */
[----:B------:R-:W-:Y:S01]  /*ac00*/  ISETP.GT.U32.AND P2, PT, R0, R163, PT ;  /* 0x000000a30000720c */ /* 0x000fe20003f44070 */
[----:B------:R-:W-:Y:S01]  /*ac10*/  IMAD.HI.U32 R173, R2, R168, RZ ;  /* 0x000000a802ad7227 */ /* 0x000fe200078e00ff */
[----:B------:R-:W-:-:S02]  /*ac20*/  ISETP.GT.U32.AND P0, PT, R0, R166, PT ;  /* 0x000000a60000720c */ /* 0x000fc40003f04070 */
[C---:B------:R-:W-:Y:S01]  /*ac30*/  ISETP.GT.U32.AND P4, PT, R0.reuse, R164, PT ;  /* 0x000000a40000720c */ /* 0x040fe20003f84070 */
[----:B------:R-:W-:Y:S02]  /*ac40*/  @!P6 IMAD.IADD R165, R165, 0x1, -R0 ;  /* 0x00000001a5a5e824 */ /* 0x000fe400078e0a00 */
[C---:B------:R-:W-:Y:S01]  /*ac50*/  IMAD R167, R0.reuse, R170, R167 ;  /* 0x000000aa00a77224 */ /* 0x040fe200078e02a7 */
[----:B------:R-:W-:Y:S01]  /*ac60*/  IABS R170, R114 ;  /* 0x0000007200aa7213 */ /* 0x000fe20000000000 */
[----:B------:R-:W-:Y:S01]  /*ac70*/  IMAD.MOV R173, RZ, RZ, -R173 ;  /* 0x000000ffffad7224 */ /* 0x000fe200078e0aad */
[----:B------:R-:W-:Y:S01]  /*ac80*/  ISETP.GT.U32.AND P6, PT, R0, R165, PT ;  /* 0x000000a50000720c */ /* 0x000fe20003fc4070 */
[----:B------:R-:W-:-:S04]  /*ac90*/  IMAD.HI.U32 R176, R2, R171, RZ ;  /* 0x000000ab02b07227 */ /* 0x000fc800078e00ff */
[C---:B------:R-:W-:Y:S02]  /*aca0*/  IMAD R168, R0.reuse, R173, R168 ;  /* 0x000000ad00a87224 */ /* 0x040fe400078e02a8 */
[--C-:B------:R-:W-:Y:S01]  /*acb0*/  @!P2 IMAD.IADD R163, R163, 0x1, -R0.reuse ;  /* 0x00000001a3a3a824 */ /* 0x100fe200078e0a00 */
[----:B------:R-:W-:Y:S01]  /*acc0*/  ISETP.GT.U32.AND P2, PT, R0, R167, PT ;  /* 0x000000a70000720c */ /* 0x000fe20003f44070 */
[--C-:B------:R-:W-:Y:S02]  /*acd0*/  @!P0 IMAD.IADD R166, R166, 0x1, -R0.reuse ;  /* 0x00000001a6a68824 */ /* 0x100fe400078e0a00 */
[----:B------:R-:W-:Y:S01]  /*ace0*/  @!P4 IMAD.IADD R164, R164, 0x1, -R0 ;  /* 0x00000001a4a4c824 */ /* 0x000fe200078e0a00 */
[C---:B------:R-:W-:Y:S01]  /*acf0*/  ISETP.GT.U32.AND P4, PT, R0.reuse, R168, PT ;  /* 0x000000a80000720c */ /* 0x040fe20003f84070 */
[----:B------:R-:W-:Y:S01]  /*ad00*/  @!P1 IMAD.MOV R163, RZ, RZ, -R163 ;  /* 0x000000ffffa39224 */ /* 0x000fe200078e0aa3 */
[----:B------:R-:W-:Y:S01]  /*ad10*/  ISETP.GT.U32.AND P0, PT, R0, R166, PT ;  /* 0x000000a60000720c */ /* 0x000fe20003f04070 */
[----:B------:R-:W-:Y:S01]  /*ad20*/  IMAD.MOV R176, RZ, RZ, -R176 ;  /* 0x000000ffffb07224 */ /* 0x000fe200078e0ab0 */
[----:B------:R-:W-:Y:S01]  /*ad30*/  ISETP.GE.AND P1, PT, R175, RZ, PT ;  /* 0x000000ffaf00720c */ /* 0x000fe20003f26270 */
[----:B------:R-:W-:-:S04]  /*ad40*/  IMAD.HI.U32 R173, R2, R170, RZ ;  /* 0x000000aa02ad7227 */ /* 0x000fc800078e00ff */
[--C-:B------:R-:W-:Y:S01]  /*ad50*/  @!P6 IMAD.IADD R165, R165, 0x1, -R0.reuse ;  /* 0x00000001a5a5e824 */ /* 0x100fe200078e0a00 */
[----:B------:R-:W-:Y:S01]  /*ad60*/  ISETP.GE.AND P6, PT, R169, RZ, PT ;  /* 0x000000ffa900720c */ /* 0x000fe20003fc6270 */
[--C-:B------:R-:W-:Y:S01]  /*ad70*/  @!P2 IMAD.IADD R167, R167, 0x1, -R0.reuse ;  /* 0x00000001a7a7a824 */ /* 0x100fe200078e0a00 */
[----:B------:R-:W-:Y:S01]  /*ad80*/  ISETP.GE.AND P2, PT, R172, RZ, PT ;  /* 0x000000ffac00720c */ /* 0x000fe20003f46270 */
[----:B------:R-:W-:Y:S01]  /*ad90*/  IMAD R169, R0, R176, R171 ;  /* 0x000000b000a97224 */ /* 0x000fe200078e02ab */
[C---:B------:R-:W-:Y:S01]  /*ada0*/  LOP3.LUT R172, R3.reuse, 0x1d6, RZ, 0xfc, !PT ;  /* 0x000001d603ac7812 */ /* 0x040fe200078efcff */
[----:B------:R-:W-:Y:S01]  /*adb0*/  IMAD.MOV R173, RZ, RZ, -R173 ;  /* 0x000000ffffad7224 */ /* 0x000fe200078e0aad */
[----:B------:R-:W-:Y:S01]  /*adc0*/  LOP3.LUT R171, R3, 0x1d8, RZ, 0xfc, !PT ;  /* 0x000001d803ab7812 */ /* 0x000fe200078efcff */
[--C-:B------:R-:W-:Y:S01]  /*add0*/  @!P4 IMAD.IADD R168, R168, 0x1, -R0.reuse ;  /* 0x00000001a8a8c824 */ /* 0x100fe200078e0a00 */
[----:B------:R-:W-:Y:S01]  /*ade0*/  ISETP.GT.U32.AND P4, PT, R0, R167, PT ;  /* 0x000000a70000720c */ /* 0x000fe20003f84070 */
[----:B------:R-:W-:Y:S01]  /*adf0*/  @!P0 IMAD.IADD R166, R166, 0x1, -R0 ;  /* 0x00000001a6a68824 */ /* 0x000fe200078e0a00 */
[C---:B------:R-:W-:Y:S01]  /*ae00*/  ISETP.GT.U32.AND P0, PT, R0.reuse, R169, PT ;  /* 0x000000a90000720c */ /* 0x040fe20003f04070 */
[C---:B------:R-:W-:Y:S01]  /*ae10*/  IMAD R170, R0.reuse, R173, R170 ;  /* 0x000000ad00aa7224 */ /* 0x040fe200078e02aa */
[----:B------:R-:W-:Y:S01]  /*ae20*/  IABS R173, R172 ;  /* 0x000000ac00ad7213 */ /* 0x000fe20000000000 */
[----:B------:R-:W-:Y:S01]  /*ae30*/  @!P1 IMAD.MOV R166, RZ, RZ, -R166 ;  /* 0x000000ffffa69224 */ /* 0x000fe200078e0aa6 */
[----:B------:R-:W-:Y:S01]  /*ae40*/  IABS R176, R183 ;  /* 0x000000b700b07213 */ /* 0x000fe20000000000 */
[----:B------:R-:W-:Y:S01]  /*ae50*/  @!P3 IMAD.MOV R164, RZ, RZ, -R164 ;  /* 0x000000ffffa4b224 */ /* 0x000fe200078e0aa4 */
[C---:B------:R-:W-:Y:S01]  /*ae60*/  ISETP.GT.U32.AND P1, PT, R0.reuse, R170, PT ;  /* 0x000000aa0000720c */ /* 0x040fe20003f24070 */
[----:B------:R-:W-:Y:S01]  /*ae70*/  @!P5 IMAD.MOV R165, RZ, RZ, -R165 ;  /* 0x000000ffffa5d224 */ /* 0x000fe200078e0aa5 */
[----:B------:R-:W-:Y:S01]  /*ae80*/  ISETP.GT.U32.AND P3, PT, R0, R168, PT ;  /* 0x000000a80000720c */ /* 0x000fe20003f64070 */
[----:B------:R-:W-:Y:S01]  /*ae90*/  VIADD R175, R4, 0x1de ;  /* 0x000001de04af7836 */ /* 0x000fe20000000000 */
[----:B------:R-:W-:Y:S01]  /*aea0*/  ISETP.GE.AND P5, PT, R5, RZ, PT ;  /* 0x000000ff0500720c */ /* 0x000fe20003fa6270 */
[--C-:B------:R-:W-:Y:S01]  /*aeb0*/  @!P4 IMAD.IADD R167, R167, 0x1, -R0.reuse ;  /* 0x00000001a7a7c824 */ /* 0x100fe200078e0a00 */
[----:B------:R-:W-:Y:S01]  /*aec0*/  ISETP.GE.AND P4, PT, R114, RZ, PT ;  /* 0x000000ff7200720c */ /* 0x000fe20003f86270 */
[----:B------:R-:W-:Y:S01]  /*aed0*/  @!P0 IMAD.IADD R169, R169, 0x1, -R0 ;  /* 0x00000001a9a98824 */ /* 0x000fe200078e0a00 */
[----:B------:R-:W-:Y:S01]  /*aee0*/  IABS R5, R171 ;  /* 0x000000ab00057213 */ /* 0x000fe20000000000 */
[----:B------:R-:W-:Y:S01]  /*aef0*/  @!P6 IMAD.MOV R167, RZ, RZ, -R167 ;  /* 0x000000ffffa7e224 */ /* 0x000fe200078e0aa7 */
[----:B------:R-:W-:Y:S01]  /*af00*/  ISETP.GE.AND P0, PT, R171, RZ, PT ;  /* 0x000000ffab00720c */ /* 0x000fe20003f06270 */
[----:B------:R-:W-:Y:S01]  /*af10*/  IMAD.HI.U32 R114, R2, R173, RZ ;  /* 0x000000ad02727227 */ /* 0x000fe200078e00ff */
[----:B------:R-:W-:-:S03]  /*af20*/  ISETP.GT.U32.AND P6, PT, R0, R169, PT ;  /* 0x000000a90000720c */ /* 0x000fc60003fc4070 */
[----:B------:R-:W-:Y:S02]  /*af30*/  @!P1 IMAD.IADD R170, R170, 0x1, -R0 ;  /* 0x00000001aaaa9824 */ /* 0x000fe400078e0a00 */
[----:B------:R-:W-:Y:S02]  /*af40*/  IMAD.MOV R114, RZ, RZ, -R114 ;  /* 0x000000ffff727224 */ /* 0x000fe400078e0a72 */
[----:B------:R-:W-:Y:S01]  /*af50*/  @!P3 IMAD.IADD R168, R168, 0x1, -R0 ;  /* 0x00000001a8a8b824 */ /* 0x000fe200078e0a00 */
[C---:B------:R-:W-:Y:S01]  /*af60*/  ISETP.GT.U32.AND P1, PT, R0.reuse, R170, PT ;  /* 0x000000aa0000720c */ /* 0x040fe20003f24070 */
[----:B------:R-:W-:Y:S01]  /*af70*/  IMAD R171, R0, R114, R173 ;  /* 0x0000007200ab7224 */ /* 0x000fe200078e02ad */
[----:B------:R-:W-:Y:S01]  /*af80*/  ISETP.GE.AND P3, PT, R172, RZ, PT ;  /* 0x000000ffac00720c */ /* 0x000fe20003f66270 */
[----:B------:R-:W-:Y:S01]  /*af90*/  IMAD.HI.U32 R172, R2, R5, RZ ;  /* 0x0000000502ac7227 */ /* 0x000fe200078e00ff */
[----:B------:R-:W-:-:S03]  /*afa0*/  LOP3.LUT R173, R3, 0x1da, RZ, 0xfc, !PT ;  /* 0x000001da03ad7812 */ /* 0x000fc600078efcff */
[----:B------:R-:W-:Y:S01]  /*afb0*/  @!P6 IMAD.IADD R169, R169, 0x1, -R0 ;  /* 0x00000001a9a9e824 */ /* 0x000fe200078e0a00 */
[C---:B------:R-:W-:Y:S01]  /*afc0*/  ISETP.GT.U32.AND P6, PT, R0.reuse, R171, PT ;  /* 0x000000ab0000720c */ /* 0x040fe20003fc4070 */
[----:B------:R-:W-:Y:S02]  /*afd0*/  IMAD.MOV R172, RZ, RZ, -R172 ;  /* 0x000000ffffac7224 */ /* 0x000fe400078e0aac */
[----:B------:R-:W-:Y:S01]  /*afe0*/  @!P5 IMAD.MOV R169, RZ, RZ, -R169 ;  /* 0x000000ffffa9d224 */ /* 0x000fe200078e0aa9 */
[----:B------:R-:W-:Y:S01]  /*aff0*/  ISETP.GE.AND P5, PT, R175, RZ, PT ;  /* 0x000000ffaf00720c */ /* 0x000fe20003fa6270 */
[----:B------:R-:W-:Y:S01]  /*b000*/  IMAD R172, R0, R172, R5 ;  /* 0x000000ac00ac7224 */ /* 0x000fe200078e0205 */
[----:B------:R-:W-:Y:S01]  /*b010*/  IABS R175, R175 ;  /* 0x000000af00af7213 */ /* 0x000fe20000000000 */
[----:B------:R-:W-:Y:S01]  /*b020*/  @!P1 IMAD.IADD R170, R170, 0x1, -R0 ;  /* 0x00000001aaaa9824 */ /* 0x000fe200078e0a00 */
[----:B------:R-:W-:Y:S01]  /*b030*/  ISETP.GE.AND P1, PT, R184, RZ, PT ;  /* 0x000000ffb800720c */ /* 0x000fe20003f26270 */
[----:B------:R-:W-:Y:S01]  /*b040*/  @!P2 IMAD.MOV R168, RZ, RZ, -R168 ;  /* 0x000000ffffa8a224 */ /* 0x000fe200078e0aa8 */
[----:B------:R-:W-:Y:S01]  /*b050*/  IABS R184, R184 ;  /* 0x000000b800b87213 */ /* 0x000fe20000000000 */
[----:B------:R-:W-:Y:S01]  /*b060*/  @!P4 IMAD.MOV R170, RZ, RZ, -R170 ;  /* 0x000000ffffaac224 */ /* 0x000fe200078e0aaa */
[----:B------:R-:W-:Y:S01]  /*b070*/  ISETP.GT.U32.AND P4, PT, R0, R172, PT ;  /* 0x000000ac0000720c */ /* 0x000fe20003f84070 */
[----:B------:R-:W-:Y:S01]  /*b080*/  @!P6 IMAD.IADD R171, R171, 0x1, -R0 ;  /* 0x00000001ababe824 */ /* 0x000fe200078e0a00 */
[----:B------:R-:W-:Y:S01]  /*b090*/  ISETP.GE.AND P2, PT, R173, RZ, PT ;  /* 0x000000ffad00720c */ /* 0x000fe20003f46270 */
[----:B------:R-:W-:Y:S01]  /*b0a0*/  IMAD.HI.U32 R5, R2, R184, RZ ;  /* 0x000000b802057227 */ /* 0x000fe200078e00ff */
[----:B------:R-:W-:-:S02]  /*b0b0*/  IABS R173, R173 ;  /* 0x000000ad00ad7213 */ /* 0x000fc40000000000 */
[----:B------:R-:W-:Y:S01]  /*b0c0*/  ISETP.GT.U32.AND P6, PT, R0, R171, PT ;  /* 0x000000ab0000720c */ /* 0x000fe20003fc4070 */
[----:B------:R-:W-:Y:S02]  /*b0d0*/  IMAD.MOV R5, RZ, RZ, -R5 ;  /* 0x000000ffff057224 */ /* 0x000fe400078e0a05 */
[----:B------:R-:W-:-:S04]  /*b0e0*/  IMAD.HI.U32 R178, R2, R175, RZ ;  /* 0x000000af02b27227 */ /* 0x000fc800078e00ff */
[----:B------:R-:W-:Y:S02]  /*b0f0*/  @!P4 IMAD.IADD R172, R172, 0x1, -R0 ;  /* 0x00000001acacc824 */ /* 0x000fe400078e0a00 */
[C---:B------:R-:W-:Y:S02]  /*b100*/  IMAD R184, R0.reuse, R5, R184 ;  /* 0x0000000500b87224 */ /* 0x040fe400078e02b8 */
[----:B------:R-:W-:Y:S01]  /*b110*/  IMAD.MOV R178, RZ, RZ, -R178 ;  /* 0x000000ffffb27224 */ /* 0x000fe200078e0ab2 */
[C---:B------:R-:W-:Y:S01]  /*b120*/  ISETP.GT.U32.AND P4, PT, R0.reuse, R172, PT ;  /* 0x000000ac0000720c */ /* 0x040fe20003f84070 */
[----:B------:R-:W-:Y:S02]  /*b130*/  @!P6 IMAD.IADD R171, R171, 0x1, -R0 ;  /* 0x00000001ababe824 */ /* 0x000fe400078e0a00 */
[----:B------:R-:W-:Y:S01]  /*b140*/  IMAD R175, R0, R178, R175 ;  /* 0x000000b200af7224 */ /* 0x000fe200078e02af */
[----:B------:R-:W-:Y:S01]  /*b150*/  IABS R178, R251 ;  /* 0x000000fb00b27213 */ /* 0x000fe20000000000 */
[----:B------:R-:W-:Y:S01]  /*b160*/  IMAD.HI.U32 R114, R2, R173, RZ ;  /* 0x000000ad02727227 */ /* 0x000fe200078e00ff */
[----:B------:R-:W-:-:S02]  /*b170*/  @!P3 IADD3 R171, -R171, RZ, RZ ;  /* 0x000000ffababb210 */ /* 0x000fc40007ffe1ff */
[----:B------:R-:W-:Y:S01]  /*b180*/  ISETP.GT.U32.AND P3, PT, R0, R184, PT ;  /* 0x000000b80000720c */ /* 0x000fe20003f64070 */
[----:B------:R-:W-:Y:S02]  /*b190*/  IMAD.MOV R114, RZ, RZ, -R114 ;  /* 0x000000ffff727224 */ /* 0x000fe400078e0a72 */
[----:B------:R-:W-:-:S04]  /*b1a0*/  IMAD.HI.U32 R5, R2, R177, RZ ;  /* 0x000000b102057227 */ /* 0x000fc800078e00ff */
[--C-:B------:R-:W-:Y:S01]  /*b1b0*/  @!P4 IMAD.IADD R172, R172, 0x1, -R0.reuse ;  /* 0x00000001acacc824 */ /* 0x100fe200078e0a00 */
[C---:B------:R-:W-:Y:S01]  /*b1c0*/  ISETP.GT.U32.AND P4, PT, R0.reuse, R175, PT ;  /* 0x000000af0000720c */ /* 0x040fe20003f84070 */
[----:B------:R-:W-:Y:S02]  /*b1d0*/  IMAD R173, R0, R114, R173 ;  /* 0x0000007200ad7224 */ /* 0x000fe400078e02ad */
[----:B------:R-:W-:Y:S02]  /*b1e0*/  IMAD.MOV R5, RZ, RZ, -R5 ;  /* 0x000000ffff057224 */ /* 0x000fe400078e0a05 */
[----:B------:R-:W-:Y:S01]  /*b1f0*/  @!P3 IMAD.IADD R184, R184, 0x1, -R0 ;  /* 0x00000001b8b8b824 */ /* 0x000fe200078e0a00 */
[C---:B------:R-:W-:Y:S01]  /*b200*/  ISETP.GT.U32.AND P6, PT, R0.reuse, R173, PT ;  /* 0x000000ad0000720c */ /* 0x040fe20003fc4070 */
[----:B------:R-:W-:Y:S02]  /*b210*/  IMAD R177, R0, R5, R177 ;  /* 0x0000000500b17224 */ /* 0x000fe400078e02b1 */
[----:B------:R-:W-:Y:S01]  /*b220*/  IMAD.HI.U32 R5, R2, R178, RZ ;  /* 0x000000b202057227 */ /* 0x000fe200078e00ff */
[----:B------:R-:W-:-:S03]  /*b230*/  ISETP.GT.U32.AND P3, PT, R0, R184, PT ;  /* 0x000000b80000720c */ /* 0x000fc60003f64070 */
[----:B------:R-:W-:Y:S02]  /*b240*/  @!P4 IMAD.IADD R175, R175, 0x1, -R0 ;  /* 0x00000001afafc824 */ /* 0x000fe400078e0a00 */
[----:B------:R-:W-:Y:S02]  /*b250*/  IMAD.MOV R5, RZ, RZ, -R5 ;  /* 0x000000ffff057224 */ /* 0x000fe400078e0a05 */
[----:B------:R-:W-:Y:S01]  /*b260*/  IMAD.HI.U32 R114, R2, R176, RZ ;  /* 0x000000b002727227 */ /* 0x000fe200078e00ff */
[----:B------:R-:W-:-:S03]  /*b270*/  ISETP.GT.U32.AND P4, PT, R0, R175, PT ;  /* 0x000000af0000720c */ /* 0x000fc60003f84070 */
[----:B------:R-:W-:Y:S02]  /*b280*/  @!P6 IMAD.IADD R173, R173, 0x1, -R0 ;  /* 0x00000001adade824 */ /* 0x000fe400078e0a00 */
[----:B------:R-:W-:Y:S02]  /*b290*/  IMAD R178, R0, R5, R178 ;  /* 0x0000000500b27224 */ /* 0x000fe400078e02b2 */
[----:B------:R-:W-:Y:S01]  /*b2a0*/  @!P3 IMAD.IADD R184, R184, 0x1, -R0 ;  /* 0x00000001b8b8b824 */ /* 0x000fe200078e0a00 */
[C---:B------:R-:W-:Y:S01]  /*b2b0*/  ISETP.GT.U32.AND P3, PT, R0.reuse, R177, PT ;  /* 0x000000b10000720c */ /* 0x040fe20003f64070 */
[----:B------:R-:W-:Y:S01]  /*b2c0*/  IMAD.MOV R114, RZ, RZ, -R114 ;  /* 0x000000ffff727224 */ /* 0x000fe200078e0a72 */
[----:B------:R-:W-:Y:S01]  /*b2d0*/  ISETP.GT.U32.AND P6, PT, R0, R173, PT ;  /* 0x000000ad0000720c */ /* 0x000fe20003fc4070 */
[----:B------:R-:W-:-:S04]  /*b2e0*/  IMAD.HI.U32 R4, R2, R182, RZ ;  /* 0x000000b602047227 */ /* 0x000fc800078e00ff */
[----:B------:R-:W-:Y:S01]  /*b2f0*/  @!P4 IMAD.IADD R175, R175, 0x1, -R0 ;  /* 0x00000001afafc824 */ /* 0x000fe200078e0a00 */
[C---:B------:R-:W-:Y:S01]  /*b300*/  ISETP.GT.U32.AND P4, PT, R0.reuse, R178, PT ;  /* 0x000000b20000720c */ /* 0x040fe20003f84070 */
[----:B------:R-:W-:Y:S02]  /*b310*/  IMAD R176, R0, R114, R176 ;  /* 0x0000007200b07224 */ /* 0x000fe400078e02b0 */
[----:B------:R-:W-:-:S04]  /*b320*/  IMAD.HI.U32 R114, R2, R180, RZ ;  /* 0x000000b402727227 */ /* 0x000fc800078e00ff */
[--C-:B------:R-:W-:Y:S02]  /*b330*/  @!P3 IMAD.IADD R177, R177, 0x1, -R0.reuse ;  /* 0x00000001b1b1b824 */ /* 0x100fe400078e0a00 */
[----:B------:R-:W-:Y:S01]  /*b340*/  @!P6 IMAD.IADD R173, R173, 0x1, -R0 ;  /* 0x00000001adade824 */ /* 0x000fe200078e0a00 */
[----:B------:R-:W-:Y:S01]  /*b350*/  ISETP.GT.U32.AND P6, PT, R0, R176, PT ;  /* 0x000000b00000720c */ /* 0x000fe20003fc4070 */
[----:B------:R-:W-:Y:S02]  /*b360*/  IMAD.MOV R114, RZ, RZ, -R114 ;  /* 0x000000ffff727224 */ /* 0x000fe400078e0a72 */
[----:B------:R-:W-:Y:S01]  /*b370*/  @!P4 IMAD.IADD R178, R178, 0x1, -R0 ;  /* 0x00000001b2b2c824 */ /* 0x000fe200078e0a00 */
[C---:B------:R-:W-:Y:S01]  /*b380*/  ISETP.GT.U32.AND P4, PT, R0.reuse, R177, PT ;  /* 0x000000b10000720c */ /* 0x040fe20003f84070 */
[----:B------:R-:W-:Y:S02]  /*b390*/  IMAD R180, R0, R114, R180 ;  /* 0x0000007200b47224 */ /* 0x000fe400078e02b4 */
[----:B------:R-:W-:-:S04]  /*b3a0*/  IMAD.HI.U32 R5, R2, R179, RZ ;  /* 0x000000b302057227 */ /* 0x000fc800078e00ff */
[----:B------:R-:W-:Y:S02]  /*b3b0*/  IMAD.MOV R4, RZ, RZ, -R4 ;  /* 0x000000ffff047224 */ /* 0x000fe400078e0a04 */
[--C-:B------:R-:W-:Y:S01]  /*b3c0*/  @!P6 IMAD.IADD R176, R176, 0x1, -R0.reuse ;  /* 0x00000001b0b0e824 */ /* 0x100fe200078e0a00 */
[----:B------:R-:W-:Y:S01]  /*b3d0*/  ISETP.GE.AND P6, PT, R183, RZ, PT ;  /* 0x000000ffb700720c */ /* 0x000fe20003fc6270 */
[----:B------:R-:W-:Y:S02]  /*b3e0*/  IMAD.MOV R5, RZ, RZ, -R5 ;  /* 0x000000ffff057224 */ /* 0x000fe400078e0a05 */
[----:B------:R-:W-:Y:S01]  /*b3f0*/  @!P4 IMAD.IADD R177, R177, 0x1, -R0 ;  /* 0x00000001b1b1c824 */ /* 0x000fe200078e0a00 */
[C---:B------:R-:W-:Y:S01]  /*b400*/  ISETP.GT.U32.AND P4, PT, R0.reuse, R180, PT ;  /* 0x000000b40000720c */ /* 0x040fe20003f84070 */
[C---:B------:R-:W-:Y:S01]  /*b410*/  IMAD R182, R0.reuse, R4, R182 ;  /* 0x0000000400b67224 */ /* 0x040fe200078e02b6 */
[C---:B------:R-:W-:Y:S01]  /*b420*/  ISETP.GT.U32.AND P3, PT, R0.reuse, R176, PT ;  /* 0x000000b00000720c */ /* 0x040fe20003f64070 */
[----:B------:R-:W-:-:S02]  /*b430*/  IMAD R179, R0, R5, R179 ;  /* 0x0000000500b37224 */ /* 0x000fc400078e02b3 */
[----:B------:R-:W-:-:S04]  /*b440*/  IMAD.HI.U32 R183, R2, R186, RZ ;  /* 0x000000ba02b77227 */ /* 0x000fc800078e00ff */
[----:B------:R-:W-:Y:S02]  /*b450*/  IMAD.MOV R183, RZ, RZ, -R183 ;  /* 0x000000ffffb77224 */ /* 0x000fe400078e0ab7 */
[----:B------:R-:W-:Y:S01]  /*b460*/  @!P0 IMAD.MOV R172, RZ, RZ, -R172 ;  /* 0x000000ffffac8224 */ /* 0x000fe200078e0aac */
[----:B------:R-:W-:Y:S01]  /*b470*/  ISETP.GT.U32.AND P0, PT, R0, R178, PT ;  /* 0x000000b20000720c */ /* 0x000fe20003f04070 */
[--C-:B------:R-:W-:Y:S01]  /*b480*/  @!P4 IMAD.IADD R180, R180, 0x1, -R0.reuse ;  /* 0x00000001b4b4c824 */ /* 0x100fe200078e0a00 */
[----:B------:R-:W-:Y:S01]  /*b490*/  ISETP.GT.U32.AND P4, PT, R0, R182, PT ;  /* 0x000000b60000720c */ /* 0x000fe20003f84070 */
[----:B------:R-:W-:Y:S01]  /*b4a0*/  @!P3 IMAD.IADD R176, R176, 0x1, -R0 ;  /* 0x00000001b0b0b824 */ /* 0x000fe200078e0a00 */
[C---:B------:R-:W-:Y:S01]  /*b4b0*/  ISETP.GT.U32.AND P3, PT, R0.reuse, R179, PT ;  /* 0x000000b30000720c */ /* 0x040fe20003f64070 */
[----:B------:R-:W-:Y:S01]  /*b4c0*/  IMAD R183, R0, R183, R186 ;  /* 0x000000b700b77224 */ /* 0x000fe200078e02ba */
[----:B------:R-:W-:Y:S01]  /*b4d0*/  IABS R186, R201 ;  /* 0x000000c900ba7213 */ /* 0x000fe20000000000 */
[----:B------:R-:W-:-:S04]  /*b4e0*/  IMAD.HI.U32 R114, R2, R187, RZ ;  /* 0x000000bb02727227 */ /* 0x000fc800078e00ff */
[----:B------:R-:W-:Y:S02]  /*b4f0*/  IMAD.MOV R4, RZ, RZ, -R114 ;  /* 0x000000ffff047224 */ /* 0x000fe400078e0a72 */
[--C-:B------:R-:W-:Y:S01]  /*b500*/  @!P0 IMAD.IADD R178, R178, 0x1, -R0.reuse ;  /* 0x00000001b2b28824 */ /* 0x100fe200078e0a00 */
[----:B------:R-:W-:Y:S01]  /*b510*/  ISETP.GT.U32.AND P0, PT, R0, R181, PT ;  /* 0x000000b50000720c */ /* 0x000fe20003f04070 */
[--C-:B------:R-:W-:Y:S01]  /*b520*/  @!P4 IMAD.IADD R182, R182, 0x1, -R0.reuse ;  /* 0x00000001b6b6c824 */ /* 0x100fe200078e0a00 */
[----:B------:R-:W-:Y:S01]  /*b530*/  ISETP.GT.U32.AND P4, PT, R0, R183, PT ;  /* 0x000000b70000720c */ /* 0x000fe20003f84070 */
[----:B------:R-:W-:Y:S01]  /*b540*/  @!P3 IMAD.IADD R179, R179, 0x1, -R0 ;  /* 0x00000001b3b3b824 */ /* 0x000fe200078e0a00 */
[----:B------:R-:W-:Y:S01]  /*b550*/  ISETP.GE.AND P3, PT, R252, RZ, PT ;  /* 0x000000fffc00720c */ /* 0x000fe20003f66270 */
[----:B------:R-:W-:Y:S01]  /*b560*/  IMAD R187, R0, R4, R187 ;  /* 0x0000000400bb7224 */ /* 0x000fe200078e02bb */
[----:B------:R-:W-:Y:S01]  /*b570*/  IABS R252, R199 ;  /* 0x000000c700fc7213 */ /* 0x000fe20000000000 */
[----:B------:R-:W-:Y:S01]  /*b580*/  IMAD.HI.U32 R5, R2, R185, RZ ;  /* 0x000000b902057227 */ /* 0x000fe200078e00ff */
[----:B------:R-:W-:-:S03]  /*b590*/  IABS R4, R174 ;  /* 0x000000ae00047213 */ /* 0x000fc60000000000 */
[----:B---3--:R-:W-:-:S04]  /*b5a0*/  IMAD.HI.U32 R208, R2, R252, RZ ;  /* 0x000000fc02d07227 */ /* 0x008fc800078e00ff */
[----:B------:R-:W-:Y:S01]  /*b5b0*/  @!P4 IMAD.IADD R183, R183, 0x1, -R0 ;  /* 0x00000001b7b7c824 */ /* 0x000fe200078e0a00 */
[C---:B------:R-:W-:Y:S01]  /*b5c0*/  ISETP.GT.U32.AND P4, PT, R0.reuse, R187, PT ;  /* 0x000000bb0000720c */ /* 0x040fe20003f84070 */
[----:B------:R-:W-:Y:S02]  /*b5d0*/  @!P3 IMAD.MOV R177, RZ, RZ, -R177 ;  /* 0x000000ffffb1b224 */ /* 0x000fe400078e0ab1 */
[----:B------:R-:W-:Y:S01]  /*b5e0*/  IMAD.MOV R208, RZ, RZ, -R208 ;  /* 0x000000ffffd07224 */ /* 0x000fe200078e0ad0 */
[C---:B------:R-:W-:Y:S01]  /*b5f0*/  ISETP.GT.U32.AND P3, PT, R0.reuse, R183, PT ;  /* 0x000000b70000720c */ /* 0x040fe20003f64070 */
[----:B------:R-:W-:Y:S01]  /*b600*/  @!P0 IMAD.IADD R181, R181, 0x1, -R0 ;  /* 0x00000001b5b58824 */ /* 0x000fe200078e0a00 */
[----:B------:R-:W-:Y:S01]  /*b610*/  ISETP.GE.AND P0, PT, R251, RZ, PT ;  /* 0x000000fffb00720c */ /* 0x000fe20003f06270 */
[----:B------:R-:W-:Y:S01]  /*b620*/  IMAD R252, R0, R208, R252 ;  /* 0x000000d000fc7224 */ /* 0x000fe200078e02fc */
[----:B------:R-:W-:Y:S01]  /*b630*/  IABS R251, R200 ;  /* 0x000000c800fb7213 */ /* 0x000fe20000000000 */
[----:B------:R-:W2:Y:S01]  /*b640*/  LDL.LU R208, [R1+0x1890] ;  /* 0x0018900001d07983 */ /* 0x000ea20000300800 */
[----:B------:R-:W-:-:S02]  /*b650*/  IMAD.MOV R5, RZ, RZ, -R5 ;  /* 0x000000ffff057224 */ /* 0x000fc400078e0a05 */
[----:B------:R-:W-:-:S04]  /*b660*/  IMAD.HI.U32 R3, R2, R186, RZ ;  /* 0x000000ba02037227 */ /* 0x000fc800078e00ff */
[----:B------:R-:W-:-:S04]  /*b670*/  IMAD.HI.U32 R114, R2, R251, RZ ;  /* 0x000000fb02727227 */ /* 0x000fc800078e00ff */
[----:B------:R-:W-:Y:S01]  /*b680*/  @!P3 IMAD.IADD R183, R183, 0x1, -R0 ;  /* 0x00000001b7b7b824 */ /* 0x000fe200078e0a00 */
[----:B------:R-:W-:Y:S01]  /*b690*/  ISETP.GE.AND P3, PT, R192, RZ, PT ;  /* 0x000000ffc000720c */ /* 0x000fe20003f66270 */
[----:B------:R-:W-:Y:S01]  /*b6a0*/  IMAD.MOV R114, RZ, RZ, -R114 ;  /* 0x000000ffff727224 */ /* 0x000fe200078e0a72 */
[----:B------:R-:W3:Y:S01]  /*b6b0*/  LDL R192, [R1+0x44] ;  /* 0x0000440001c07983 */ /* 0x000ee20000100800 */
[C---:B------:R-:W-:Y:S01]  /*b6c0*/  IMAD R185, R0.reuse, R5, R185 ;  /* 0x0000000500b97224 */ /* 0x040fe200078e02b9 */
[----:B------:R-:W-:Y:S01]  /*b6d0*/  IABS R5, R6 ;  /* 0x0000000600057213 */ /* 0x000fe20000000000 */
[----:B------:R-:W-:Y:S02]  /*b6e0*/  IMAD.MOV R3, RZ, RZ, -R3 ;  /* 0x000000ffff037224 */ /* 0x000fe400078e0a03 */
[C---:B------:R-:W-:Y:S02]  /*b6f0*/  IMAD R251, R0.reuse, R114, R251 ;  /* 0x0000007200fb7224 */ /* 0x040fe400078e02fb */
[----:B------:R-:W-:Y:S01]  /*b700*/  IMAD R186, R0, R3, R186 ;  /* 0x0000000300ba7224 */ /* 0x000fe200078e02ba */
[----:B------:R-:W1:Y:S01]  /*b710*/  S2R R114, SR_TID.X ;  /* 0x0000000000727919 */ /* 0x000e620000002100 */
[----:B------:R-:W-:-:S04]  /*b720*/  IMAD.HI.U32 R3, R2, R4, RZ ;  /* 0x0000000402037227 */ /* 0x000fc800078e00ff */
[----:B------:R-:W-:-:S04]  /*b730*/  IMAD.HI.U32 R2, R2, R5, RZ ;  /* 0x0000000502027227 */ /* 0x000fc800078e00ff */
        /* <DEDUP_REMOVED lines=8> */
[----:B------:R-:W-:Y:S02]  /*b7c0*/  IMAD.MOV R3, RZ, RZ, -R3 ;  /* 0x000000ffff037224 */ /* 0x000fe400078e0a03 */
[----:B------:R-:W-:-:S02]  /*b7d0*/  IMAD.MOV R2, RZ, RZ, -R2 ;  /* 0x000000ffff027224 */ /* 0x000fc400078e0a02 */
[C---:B------:R-:W-:Y:S02]  /*b7e0*/  IMAD R4, R0.reuse, R3, R4 ;  /* 0x0000000300047224 */ /* 0x040fe400078e0204 */
[C---:B------:R-:W-:Y:S02]  /*b7f0*/  IMAD R5, R0.reuse, R2, R5 ;  /* 0x0000000200057224 */ /* 0x040fe400078e0205 */
[----:B------:R-:W4:Y:S01]  /*b800*/  LDC.64 R2, c[0x0][0x238] ;  /* 0x00008e00ff027b82 */ /* 0x000f220000000a00 */
[----:B------:R-:W-:Y:S01]  /*b810*/  @!P0 IMAD.MOV R178, RZ, RZ, -R178 ;  /* 0x000000ffffb28224 */ /* 0x000fe200078e0ab2 */
[C---:B------:R-:W-:Y:S01]  /*b820*/  ISETP.GT.U32.AND P0, PT, R0.reuse, R185, PT ;  /* 0x000000b90000720c */ /* 0x040fe20003f04070 */
[--C-:B------:R-:W-:Y:S01]  /*b830*/  @!P2 IMAD.IADD R179, R179, 0x1, -R0.reuse ;  /* 0x00000001b3b3a824 */ /* 0x100fe200078e0a00 */
[----:B------:R-:W-:Y:S01]  /*b840*/  ISETP.GT.U32.AND P2, PT, R0, R186, PT ;  /* 0x000000ba0000720c */ /* 0x000fe20003f44070 */
[--C-:B------:R-:W-:Y:S01]  /*b850*/  @!P1 IMAD.IADD R180, R180, 0x1, -R0.reuse ;  /* 0x00000001b4b49824 */ /* 0x100fe200078e0a00 */
[C---:B------:R-:W-:Y:S01]  /*b860*/  ISETP.GT.U32.AND P1, PT, R0.reuse, R251, PT ;  /* 0x000000fb0000720c */ /* 0x040fe20003f24070 */
[--C-:B------:R-:W-:Y:S01]  /*b870*/  @!P4 IMAD.IADD R181, R181, 0x1, -R0.reuse ;  /* 0x00000001b5b5c824 */ /* 0x100fe200078e0a00 */
[----:B------:R-:W-:Y:S01]  /*b880*/  ISETP.GT.U32.AND P4, PT, R0, R252, PT ;  /* 0x000000fc0000720c */ /* 0x000fe20003f84070 */
[----:B------:R-:W-:Y:S01]  /*b890*/  @!P5 IMAD.IADD R182, R182, 0x1, -R0 ;  /* 0x00000001b6b6d824 */ /* 0x000fe200078e0a00 */
[----:B------:R-:W-:Y:S01]  /*b8a0*/  ISETP.GT.U32.AND P5, PT, R0, R4, PT ;  /* 0x000000040000720c */ /* 0x000fe20003fa4070 */
[----:B-1----:R-:W-:-:S04]  /*b8b0*/  IMAD.SHL.U32 R114, R114, 0x400, RZ ;  /* 0x0000040072727824 */ /* 0x002fc800078e00ff */
[--C-:B------:R-:W-:Y:S01]  /*b8c0*/  @!P0 IMAD.IADD R185, R185, 0x1, -R0.reuse ;  /* 0x00000001b9b98824 */ /* 0x100fe200078e0a00 */
[----:B------:R-:W-:Y:S01]  /*b8d0*/  ISETP.GE.AND P0, PT, R207, RZ, PT ;  /* 0x000000ffcf00720c */ /* 0x000fe20003f06270 */
[--C-:B------:R-:W-:Y:S01]  /*b8e0*/  @!P2 IMAD.IADD R186, R186, 0x1, -R0.reuse ;  /* 0x00000001babaa824 */ /* 0x100fe200078e0a00 */
[----:B------:R-:W2:Y:S01]  /*b8f0*/  LDL.LU R207, [R1+0x188c] ;  /* 0x00188c0001cf7983 */ /* 0x000ea20000300800 */
[----:B------:R-:W-:Y:S01]  /*b900*/  ISETP.GE.AND P2, PT, R206, RZ, PT ;  /* 0x000000ffce00720c */ /* 0x000fe20003f46270 */
[--C-:B------:R-:W-:Y:S01]  /*b910*/  @!P1 IMAD.IADD R251, R251, 0x1, -R0.reuse ;  /* 0x00000001fbfb9824 */ /* 0x100fe200078e0a00 */
[----:B------:R-:W-:Y:S01]  /*b920*/  ISETP.GE.AND P1, PT, R205, RZ, PT ;  /* 0x000000ffcd00720c */ /* 0x000fe20003f26270 */
[----:B------:R-:W2:Y:S01]  /*b930*/  LDL.LU R206, [R1+0x1888] ;  /* 0x0018880001ce7983 */ /* 0x000ea20000300800 */
[--C-:B------:R-:W-:Y:S01]  /*b940*/  @!P4 IMAD.IADD R252, R252, 0x1, -R0.reuse ;  /* 0x00000001fcfcc824 */ /* 0x100fe200078e0a00 */
[----:B------:R-:W-:Y:S01]  /*b950*/  ISETP.GE.AND P4, PT, R204, RZ, PT ;  /* 0x000000ffcc00720c */ /* 0x000fe20003f86270 */
[----:B------:R-:W-:Y:S01]  /*b960*/  @!P5 IMAD.IADD R4, R4, 0x1, -R0 ;  /* 0x000000010404d824 */ /* 0x000fe200078e0a00 */
[----:B------:R-:W2:Y:S01]  /*b970*/  LDL.LU R205, [R1+0x1884] ;  /* 0x0018840001cd7983 */ /* 0x000ea20000300800 */
[----:B------:R-:W-:-:S03]  /*b980*/  ISETP.GE.AND P5, PT, R203, RZ, PT ;  /* 0x000000ffcb00720c */ /* 0x000fc60003fa6270 */
[----:B------:R-:W2:Y:S04]  /*b990*/  LDL.LU R204, [R1+0x1880] ;  /* 0x0018800001cc7983 */ /* 0x000ea80000300800 */
[----:B------:R-:W2:Y:S04]  /*b9a0*/  LDL.LU R203, [R1+0x187c] ;  /* 0x00187c0001cb7983 */ /* 0x000ea80000300800 */
[----:B----4-:R3:W-:Y:S02]  /*b9b0*/  STL [R1+0x1850], R2 ;  /* 0x0018500201007387 */ /* 0x0107e40000100800 */
[----:B---3--:R-:W-:-:S02]  /*b9c0*/  LOP3.LUT R2, R192, 0x8000, R114, 0xf8, !PT ;  /* 0x00008000c0027812 */ /* 0x008fc400078ef872 */
[----:B------:R-:W3:Y:S01]  /*b9d0*/  LDL R192, [R1+0x1110] ;  /* 0x0011100001c07983 */ /* 0x000ee20000100800 */
[----:B------:R-:W-:Y:S01]  /*b9e0*/  @!P6 IMAD.MOV R176, RZ, RZ, -R176 ;  /* 0x000000ffffb0e224 */ /* 0x000fe200078e0ab0 */
[C---:B------:R-:W-:Y:S01]  /*b9f0*/  ISETP.GT.U32.AND P6, PT, R0.reuse, R187, PT ;  /* 0x000000bb0000720c */ /* 0x040fe20003fc4070 */
[----:B------:R-:W1:Y:S01]  /*ba00*/  S2R R114, SR_TID.X ;  /* 0x0000000000727919 */ /* 0x000e620000002100 */
[----:B------:R-:W-:Y:S01]  /*ba10*/  @!P3 IMAD.MOV R179, RZ, RZ, -R179 ;  /* 0x000000ffffb3b224 */ /* 0x000fe200078e0ab3 */
[----:B------:R-:W-:-:S10]  /*ba20*/  ISETP.GT.U32.AND P3, PT, R0, R185, PT ;  /* 0x000000b90000720c */ /* 0x000fd40003f64070 */
[----:B------:R-:W-:Y:S01]  /*ba30*/  @!P6 IMAD.IADD R187, R187, 0x1, -R0 ;  /* 0x00000001bbbbe824 */ /* 0x000fe200078e0a00 */
[C---:B------:R-:W-:Y:S01]  /*ba40*/  ISETP.GT.U32.AND P6, PT, R0.reuse, R5, PT ;  /* 0x000000050000720c */ /* 0x040fe20003fc4070 */
[----:B------:R-:W-:Y:S01]  /*ba50*/  @!P0 IMAD.MOV R180, RZ, RZ, -R180 ;  /* 0x000000ffffb48224 */ /* 0x000fe200078e0ab4 */
[C---:B------:R-:W-:Y:S01]  /*ba60*/  ISETP.GT.U32.AND P0, PT, R0.reuse, R186, PT ;  /* 0x000000ba0000720c */ /* 0x040fe20003f04070 */
[----:B------:R-:W-:Y:S01]  /*ba70*/  @!P2 IMAD.MOV R181, RZ, RZ, -R181 ;  /* 0x000000ffffb5a224 */ /* 0x000fe200078e0ab5 */
[C---:B------:R-:W-:Y:S01]  /*ba80*/  ISETP.GT.U32.AND P2, PT, R0.reuse, R251, PT ;  /* 0x000000fb0000720c */ /* 0x040fe20003f44070 */
[----:B------:R-:W-:Y:S01]  /*ba90*/  @!P1 IMAD.MOV R182, RZ, RZ, -R182 ;  /* 0x000000ffffb69224 */ /* 0x000fe200078e0ab6 */
[C---:B------:R-:W-:Y:S01]  /*baa0*/  ISETP.GT.U32.AND P1, PT, R0.reuse, R252, PT ;  /* 0x000000fc0000720c */ /* 0x040fe20003f24070 */
[----:B------:R-:W-:Y:S01]  /*bab0*/  @!P4 IMAD.MOV R183, RZ, RZ, -R183 ;  /* 0x000000ffffb7c224 */ /* 0x000fe200078e0ab7 */
[----:B------:R-:W-:-:S05]  /*bac0*/  ISETP.GT.U32.AND P4, PT, R0, R4, PT ;  /* 0x000000040000720c */ /* 0x000fca0003f84070 */
[--C-:B------:R-:W-:Y:S02]  /*bad0*/  @!P6 IMAD.IADD R5, R5, 0x1, -R0.reuse ;  /* 0x000000010505e824 */ /* 0x100fe400078e0a00 */
[----:B------:R-:W-:-:S03]  /*bae0*/  @!P3 IMAD.IADD R185, R185, 0x1, -R0 ;  /* 0x00000001b9b9b824 */ /* 0x000fc600078e0a00 */
[----:B------:R-:W-:Y:S01]  /*baf0*/  ISETP.GT.U32.AND P6, PT, R0, R5, PT ;  /* 0x000000050000720c */ /* 0x000fe20003fc4070 */
[----:B------:R-:W-:Y:S01]  /*bb00*/  @!P5 IMAD.MOV R187, RZ, RZ, -R187 ;  /* 0x000000ffffbbd224 */ /* 0x000fe200078e0abb */
[----:B------:R-:W-:Y:S01]  /*bb10*/  ISETP.GE.AND P3, PT, R201, RZ, PT ;  /* 0x000000ffc900720c */ /* 0x000fe20003f66270 */
[----:B------:R4:W-:Y:S01]  /*bb20*/  STL [R1+0xe3c], R2 ;  /* 0x000e3c0201007387 */ /* 0x0009e20000100800 */
[----:B------:R-:W-:Y:S01]  /*bb30*/  ISETP.GE.AND P5, PT, R202, RZ, PT ;  /* 0x000000ffca00720c */ /* 0x000fe20003fa6270 */
[--C-:B------:R-:W-:Y:S01]  /*bb40*/  @!P0 IMAD.IADD R186, R186, 0x1, -R0.reuse ;  /* 0x00000001baba8824 */ /* 0x100fe200078e0a00 */
[----:B------:R-:W-:Y:S01]  /*bb50*/  ISETP.GE.AND P0, PT, R200, RZ, PT ;  /* 0x000000ffc800720c */ /* 0x000fe20003f06270 */
[----:B------:R-:W2:Y:S01]  /*bb60*/  LDL.LU R202, [R1+0x1878] ;  /* 0x0018780001ca7983 */ /* 0x000ea20000300800 */
[--C-:B------:R-:W-:Y:S01]  /*bb70*/  @!P2 IMAD.IADD R251, R251, 0x1, -R0.reuse ;  /* 0x00000001fbfba824 */ /* 0x100fe200078e0a00 */
[----:B-1----:R-:W-:Y:S01]  /*bb80*/  LOP3.LUT R114, R114, 0x3f, RZ, 0xc0, !PT ;  /* 0x0000003f72727812 */ /* 0x002fe200078ec0ff */
[--C-:B------:R-:W-:Y:S01]  /*bb90*/  @!P1 IMAD.IADD R252, R252, 0x1, -R0.reuse ;  /* 0x00000001fcfc9824 */ /* 0x100fe200078e0a00 */
[----:B------:R-:W2:Y:S01]  /*bba0*/  LDL.LU R201, [R1+0x1874] ;  /* 0x0018740001c97983 */ /* 0x000ea20000300800 */
[----:B------:R-:W-:Y:S01]  /*bbb0*/  ISETP.GE.AND P2, PT, R199, RZ, PT ;  /* 0x000000ffc700720c */ /* 0x000fe20003f46270 */
[----:B------:R-:W-:Y:S01]  /*bbc0*/  @!P4 IMAD.IADD R4, R4, 0x1, -R0 ;  /* 0x000000010404c824 */ /* 0x000fe200078e0a00 */
[----:B------:R-:W-:Y:S01]  /*bbd0*/  ISETP.GE.AND P1, PT, R174, RZ, PT ;  /* 0x000000ffae00720c */ /* 0x000fe20003f26270 */
[----:B------:R-:W2:Y:S01]  /*bbe0*/  LDL.LU R200, [R1+0x1870] ;  /* 0x0018700001c87983 */ /* 0x000ea20000300800 */
[----:B------:R-:W-:-:S03]  /*bbf0*/  ISETP.GE.AND P4, PT, R6, RZ, PT ;  /* 0x000000ff0600720c */ /* 0x000fc60003f86270 */
[----:B------:R-:W2:Y:S01]  /*bc00*/  LDL.LU R199, [R1+0x20] ;  /* 0x0000200001c77983 */ /* 0x000ea20000300800 */
[----:B------:R-:W-:-:S03]  /*bc10*/  @!P6 IMAD.IADD R5, R5, 0x1, -R0 ;  /* 0x000000010505e824 */ /* 0x000fc600078e0a00 */
[----:B------:R-:W2:Y:S01]  /*bc20*/  LDL.LU R174, [R1+0x1c] ;  /* 0x00001c0001ae7983 */ /* 0x000ea20000300800 */
[----:B------:R-:W-:-:S03]  /*bc30*/  IMAD R114, R114, R3, RZ ;  /* 0x0000000372727224 */ /* 0x000fc600078e02ff */
[----:B------:R-:W2:Y:S04]  /*bc40*/  LDL.LU R6, [R1+0x18] ;  /* 0x0000180001067983 */ /* 0x000ea80000300800 */
[----:B----4-:R-:W4:Y:S01]  /*bc50*/  LDL.LU R2, [R1+0xc] ;  /* 0x00000c0001027983 */ /* 0x010f220000300800 */
[----:B------:R-:W-:-:S03]  /*bc60*/  @!P3 IMAD.MOV R186, RZ, RZ, -R186 ;  /* 0x000000ffffbab224 */ /* 0x000fc600078e0aba */
[----:B------:R-:W2:Y:S04]  /*bc70*/  LDL R0, [R1+0x1114] ;  /* 0x0011140001007983 */ /* 0x000ea80000100800 */
[----:B------:R-:W4:Y:S04]  /*bc80*/  LDL R3, [R1+0xf60] ;  /* 0x000f600001037983 */ /* 0x000f280000100800 */
[----:B------:R1:W-:Y:S01]  /*bc90*/  STL [R1+0x28], R114 ;  /* 0x0000287201007387 */ /* 0x0003e20000100800 */
[----:B---3--:R-:W-:-:S03]  /*bca0*/  ISETP.NE.AND P3, PT, R192, RZ, PT ;  /* 0x000000ffc000720c */ /* 0x008fc60003f65270 */
[----:B------:R-:W3:Y:S01]  /*bcb0*/  LDL.LU R192, [R1+0x186c] ;  /* 0x00186c0001c07983 */ /* 0x000ee20000300800 */
[----:B------:R-:W-:Y:S02]  /*bcc0*/  @!P5 IMAD.MOV R185, RZ, RZ, -R185 ;  /* 0x000000ffffb9d224 */ /* 0x000fe400078e0ab9 */
[----:B------:R-:W-:Y:S01]  /*bcd0*/  @!P0 IMAD.MOV R251, RZ, RZ, -R251 ;  /* 0x000000fffffb8224 */ /* 0x000fe200078e0afb */
[----:B-1----:R-:W-:-:S05]  /*bce0*/  LEA R114, P0, R114, UR10, 0x2 ;  /* 0x0000000a72727c11 */ /* 0x002fca000f8010ff */
[----:B------:R1:W-:Y:S04]  /*bcf0*/  STL [R1+0x1854], R114 ;  /* 0x0018547201007387 */ /* 0x0003e80000100800 */
[----:B-1----:R-:W3:Y:S01]  /*bd00*/  LDL.LU R114, [R1+0x10] ;  /* 0x0000100001727983 */ /* 0x002ee20000300800 */
[----:B--2---:R-:W-:Y:S02]  /*bd10*/  ISETP.NE.AND P5, PT, R0, RZ, PT ;  /* 0x000000ff0000720c */ /* 0x004fe40003fa5270 */
[----:B------:R-:W-:Y:S02]  /*bd20*/  LOP3.LUT R0, RZ, R0, RZ, 0x33, !PT ;  /* 0x00000000ff007212 */ /* 0x000fe400078e33ff */
[----:B----4-:R-:W-:Y:S01]  /*bd30*/  ISETP.GE.AND P6, PT, R3, RZ, PT ;  /* 0x000000ff0300720c */ /* 0x010fe20003fc6270 */
[----:B------:R-:W-:-:S02]  /*bd40*/  IMAD.MOV.U32 R3, RZ, RZ, R252 ;  /* 0x000000ffff037224 */ /* 0x000fc400078e00fc */
[----:B------:R-:W2:Y:S01]  /*bd50*/  LDL R252, [R1+0x4] ;  /* 0x0000040001fc7983 */ /* 0x000ea20000100800 */
[----:B---3--:R-:W-:-:S05]  /*bd60*/  SEL R192, R0, R192, !P5 ;  /* 0x000000c000c07207 */ /* 0x008fca0006800000 */
[----:B------:R1:W-:Y:S04]  /*bd70*/  STL [R1+0x24], R192 ;  /* 0x000024c001007387 */ /* 0x0003e80000100800 */
[----:B-1----:R-:W3:Y:S01]  /*bd80*/  LDL.LU R192, [R1+0x1868] ;  /* 0x0018680001c07983 */ /* 0x002ee20000300800 */
[C---:B------:R-:W-:Y:S02]  /*bd90*/  SEL R199, R0.reuse, R199, !P5 ;  /* 0x000000c700c77207 */ /* 0x040fe40006800000 */
[C---:B------:R-:W-:Y:S02]  /*bda0*/  SEL R174, R0.reuse, R174, !P5 ;  /* 0x000000ae00ae7207 */ /* 0x040fe40006800000 */
[----:B---3--:R-:W-:-:S05]  /*bdb0*/  SEL R192, R0, R192, !P5 ;  /* 0x000000c000c07207 */ /* 0x008fca0006800000 */
[----:B------:R1:W-:Y:S04]  /*bdc0*/  STL [R1+0x15c], R192 ;  /* 0x00015cc001007387 */ /* 0x0003e80000100800 */
[----:B-1----:R-:W3:Y:S04]  /*bdd0*/  LDL.LU R192, [R1+0x14] ;  /* 0x0000140001c07983 */ /* 0x002ee80000300800 */
[----:B------:R1:W-:Y:S04]  /*bde0*/  STL [R1+0x20], R199 ;  /* 0x000020c701007387 */ /* 0x0003e80000100800 */
[----:B-1----:R-:W4:Y:S04]  /*bdf0*/  LDL.LU R199, [R1+0x1864] ;  /* 0x0018640001c77983 */ /* 0x002f280000300800 */
[----:B------:R1:W-:Y:S04]  /*be00*/  STL [R1+0x1c], R174 ;  /* 0x00001cae01007387 */ /* 0x0003e80000100800 */
[----:B-1----:R-:W2:Y:S01]  /*be10*/  LDL.LU R174, [R1+0x1860] ;  /* 0x0018600001ae7983 */ /* 0x002ea20000300800 */
[----:B------:R-:W-:-:S02]  /*be20*/  SEL R6, R0, R6, !P5 ;  /* 0x0000000600067207 */ /* 0x000fc40006800000 */
[----:B------:R-:W-:-:S03]  /*be30*/  SEL R194, R0, R194, !P5 ;  /* 0x000000c200c27207 */ /* 0x000fc60006800000 */
[----:B------:R1:W-:Y:S01]  /*be40*/  STL [R1+0x18], R6 ;  /* 0x0000180601007387 */ /* 0x0003e20000100800 */
[----:B------:R-:W-:-:S03]  /*be50*/  SEL R7, R0, R7, !P5 ;  /* 0x0000000700077207 */ /* 0x000fc60006800000 */
[----:B-1----:R-:W4:Y:S01]  /*be60*/  LDL.LU R6, [R1+0x185c] ;  /* 0x00185c0001067983 */ /* 0x002f220000300800 */
[----:B---3--:R-:W-:-:S05]  /*be70*/  SEL R192, R0, R192, !P5 ;  /* 0x000000c000c07207 */ /* 0x008fca0006800000 */
[----:B------:R2:W-:Y:S02]  /*be80*/  STL [R1+0x14], R192 ;  /* 0x000014c001007387 */ /* 0x0005e40000100800 */
[C---:B--2---:R-:W-:Y:S02]  /*be90*/  SEL R192, R0.reuse, R174, !P5 ;  /* 0x000000ae00c07207 */ /* 0x044fe40006800000 */
[----:B------:R-:W2:Y:S04]  /*bea0*/  LDL.LU R174, [R1+0x1858] ;  /* 0x0018580001ae7983 */ /* 0x000ea80000300800 */
[----:B------:R1:W-:Y:S04]  /*beb0*/  STL [R1+0x158], R194 ;  /* 0x000158c201007387 */ /* 0x0003e80000100800 */
[----:B------:R3:W-:Y:S01]  /*bec0*/  STL [R1+0x154], R7 ;  /* 0x0001540701007387 */ /* 0x0007e20000100800 */
[----:B-1----:R-:W-:-:S02]  /*bed0*/  SEL R194, R0, R8, !P5 ;  /* 0x0000000800c27207 */ /* 0x002fc40006800000 */
[C---:B------:R-:W-:Y:S02]  /*bee0*/  SEL R8, R0.reuse, R9, !P5 ;  /* 0x0000000900087207 */ /* 0x040fe40006800000 */
[C---:B---3--:R-:W-:Y:S01]  /*bef0*/  SEL R7, R0.reuse, R10, !P5 ;  /* 0x0000000a00077207 */ /* 0x048fe20006800000 */
[----:B------:R-:W-:Y:S01]  /*bf00*/  STL [R1+0x150], R194 ;  /* 0x000150c201007387 */ /* 0x000fe20000100800 */
[----:B------:R-:W-:-:S03]  /*bf10*/  SEL R9, R0, R11, !P5 ;  /* 0x0000000b00097207 */ /* 0x000fc60006800000 */
[----:B------:R1:W-:Y:S04]  /*bf20*/  STL [R1+0x14c], R8 ;  /* 0x00014c0801007387 */ /* 0x0003e80000100800 */
[----:B------:R3:W-:Y:S01]  /*bf30*/  STL [R1+0x148], R7 ;  /* 0x0001480701007387 */ /* 0x0007e20000100800 */
[----:B-1----:R-:W-:-:S03]  /*bf40*/  SEL R8, R0, R12, !P5 ;  /* 0x0000000c00087207 */ /* 0x002fc60006800000 */
[----:B------:R1:W-:Y:S01]  /*bf50*/  STL [R1+0x144], R9 ;  /* 0x0001440901007387 */ /* 0x0003e20000100800 */
[----:B---3--:R-:W-:-:S03]  /*bf60*/  SEL R7, R0, R13, !P5 ;  /* 0x0000000d00077207 */ /* 0x008fc60006800000 */
[----:B------:R3:W-:Y:S04]  /*bf70*/  STL [R1+0x140], R8 ;  /* 0x0001400801007387 */ /* 0x0007e80000100800 */
[----:B------:R4:W-:Y:S01]  /*bf80*/  STL [R1+0x13c], R7 ;  /* 0x00013c0701007387 */ /* 0x0009e20000100800 */
[C---:B-1----:R-:W-:Y:S02]  /*bf90*/  SEL R9, R0.reuse, R14, !P5 ;  /* 0x0000000e00097207 */ /* 0x042fe40006800000 */
[----:B---3--:R-:W-:-:S03]  /*bfa0*/  SEL R8, R0, R15, !P5 ;  /* 0x0000000f00087207 */ /* 0x008fc60006800000 */
[----:B------:R1:W-:Y:S01]  /*bfb0*/  STL [R1+0x138], R9 ;  /* 0x0001380901007387 */ /* 0x0003e20000100800 */
[----:B----4-:R-:W-:-:S03]  /*bfc0*/  SEL R7, R0, R16, !P5 ;  /* 0x0000001000077207 */ /* 0x010fc60006800000 */
[----:B------:R3:W-:Y:S04]  /*bfd0*/  STL [R1+0x134], R8 ;  /* 0x0001340801007387 */ /* 0x0007e80000100800 */
[----:B------:R4:W-:Y:S01]  /*bfe0*/  STL [R1+0x130], R7 ;  /* 0x0001300701007387 */ /* 0x0009e20000100800 */
[C---:B-1----:R-:W-:Y:S02]  /*bff0*/  SEL R9, R0.reuse, R17, !P5 ;  /* 0x0000001100097207 */ /* 0x042fe40006800000 */
[----:B---3--:R-:W-:-:S03]  /*c000*/  SEL R8, R0, R18, !P5 ;  /* 0x0000001200087207 */ /* 0x008fc60006800000 */
[----:B------:R-:W-:Y:S01]  /*c010*/  STL [R1+0x12c], R9 ;  /* 0x00012c0901007387 */ /* 0x000fe20000100800 */
[----:B----4-:R-:W-:-:S03]  /*c020*/  SEL R7, R0, R19, !P5 ;  /* 0x0000001300077207 */ /* 0x010fc60006800000 */
[----:B------:R1:W-:Y:S04]  /*c030*/  STL [R1+0x128], R8 ;  /* 0x0001280801007387 */ /* 0x0003e80000100800 */
[----:B------:R3:W-:Y:S01]  /*c040*/  STL [R1+0x124], R7 ;  /* 0x0001240701007387 */ /* 0x0007e20000100800 */
[C---:B-1----:R-:W-:Y:S02]  /*c050*/  SEL R8, R0.reuse, R28, !P5 ;  /* 0x0000001c00087207 */ /* 0x042fe40006800000 */
[----:B---3--:R-:W-:-:S03]  /*c060*/  SEL R7, R0, R29, !P5 ;  /* 0x0000001d00077207 */ /* 0x008fc60006800000 */
[----:B------:R1:W-:Y:S01]  /*c070*/  STL [R1+0x120], R8 ;  /* 0x0001200801007387 */ /* 0x0003e20000100800 */
[----:B------:R-:W-:-:S03]  /*c080*/  SEL R9, R0, R30, !P5 ;  /* 0x0000001e00097207 */ /* 0x000fc60006800000 */
        /* <DEDUP_REMOVED lines=22> */
[----:B------:R-:W-:Y:S04]  /*c1f0*/  STL [R1+0xe8], R8 ;  /* 0x0000e80801007387 */ /* 0x000fe80000100800 */
[----:B------:R1:W-:Y:S02]  /*c200*/  STL [R1+0xe0], R7 ;  /* 0x0000e00701007387 */ /* 0x0003e40000100800 */
[----:B-1----:R-:W-:-:S05]  /*c210*/  SEL R7, R0, R55, !P5 ;  /* 0x0000003700077207 */ /* 0x002fca0006800000 */
[----:B------:R1:W-:Y:S02]  /*c220*/  STL [R1+0xd4], R7 ;  /* 0x0000d40701007387 */ /* 0x0003e40000100800 */
[----:B-1----:R-:W-:-:S05]  /*c230*/  SEL R7, R0, R58, !P5 ;  /* 0x0000003a00077207 */ /* 0x002fca0006800000 */
[----:B------:R1:W-:Y:S02]  /*c240*/  STL [R1+0xc8], R7 ;  /* 0x0000c80701007387 */ /* 0x0003e40000100800 */
[----:B-1----:R-:W-:-:S05]  /*c250*/  SEL R7, R0, R61, !P5 ;  /* 0x0000003d00077207 */ /* 0x002fca0006800000 */
[----:B------:R1:W-:Y:S02]  /*c260*/  STL [R1+0xbc], R7 ;  /* 0x0000bc0701007387 */ /* 0x0003e40000100800 */
[----:B-1----:R-:W-:-:S05]  /*c270*/  SEL R7, R0, R63, !P5 ;  /* 0x0000003f00077207 */ /* 0x002fca0006800000 */
[----:B------:R1:W-:Y:S01]  /*c280*/  STL [R1+0xb4], R7 ;  /* 0x0000b40701007387 */ /* 0x0003e20000100800 */
[C---:B------:R-:W-:Y:S02]  /*c290*/  SEL R8, R0.reuse, R68, !P5 ;  /* 0x0000004400087207 */ /* 0x040fe40006800000 */
[----:B-1----:R-:W-:-:S05]  /*c2a0*/  SEL R7, R0, R66, !P5 ;  /* 0x0000004200077207 */ /* 0x002fca0006800000 */
[----:B------:R1:W-:Y:S04]  /*c2b0*/  STL [R1+0xa8], R7 ;  /* 0x0000a80701007387 */ /* 0x0003e80000100800 */
[----:B------:R-:W-:Y:S01]  /*c2c0*/  STL [R1+0xa0], R8 ;  /* 0x0000a00801007387 */ /* 0x000fe20000100800 */
[----:B-1----:R-:W-:-:S05]  /*c2d0*/  SEL R7, R0, R70, !P5 ;  /* 0x0000004600077207 */ /* 0x002fca0006800000 */
[----:B------:R1:W-:Y:S02]  /*c2e0*/  STL [R1+0x98], R7 ;  /* 0x0000980701007387 */ /* 0x0003e40000100800 */
[----:B-1----:R-:W-:-:S05]  /*c2f0*/  SEL R7, R0, R72, !P5 ;  /* 0x0000004800077207 */ /* 0x002fca0006800000 */
[----:B------:R1:W-:Y:S01]  /*c300*/  STL [R1+0x90], R7 ;  /* 0x0000900701007387 */ /* 0x0003e20000100800 */
[C---:B------:R-:W-:Y:S02]  /*c310*/  SEL R8, R0.reuse, R75, !P5 ;  /* 0x0000004b00087207 */ /* 0x040fe40006800000 */
[----:B-1----:R-:W-:-:S05]  /*c320*/  SEL R7, R0, R74, !P5 ;  /* 0x0000004a00077207 */ /* 0x002fca0006800000 */
[----:B------:R1:W-:Y:S01]  /*c330*/  STL [R1+0x88], R7 ;  /* 0x0000880701007387 */ /* 0x0003e20000100800 */
[----:B------:R-:W-:-:S03]  /*c340*/  SEL R16, R0, R23, !P5 ;  /* 0x0000001700107207 */ /* 0x000fc60006800000 */
[----:B------:R-:W-:Y:S01]  /*c350*/  STL [R1+0x84], R8 ;  /* 0x0000840801007387 */ /* 0x000fe20000100800 */
[----:B-1----:R-:W-:-:S05]  /*c360*/  SEL R7, R0, R76, !P5 ;  /* 0x0000004c00077207 */ /* 0x002fca0006800000 */
[----:B------:R1:W-:Y:S04]  /*c370*/  STL [R1+0x80], R7 ;  /* 0x0000800701007387 */ /* 0x0003e80000100800 */
[----:B------:R-:W3:Y:S01]  /*c380*/  LDL R23, [R1+0x1110] ;  /* 0x0011100001177983 */ /* 0x000ee20000100800 */
[----:B--2---:R-:W-:Y:S01]  /*c390*/  @!P6 IMAD.MOV R174, RZ, RZ, -R174 ;  /* 0x000000ffffaee224 */ /* 0x004fe200078e0aae */
[C---:B------:R-:W-:Y:S02]  /*c3a0*/  SEL R31, R0.reuse, R37, !P5 ;  /* 0x00000025001f7207 */ /* 0x040fe40006800000 */
[C---:B-1----:R-:W-:Y:S01]  /*c3b0*/  SEL R7, R0.reuse, R82, !P5 ;  /* 0x0000005200077207 */ /* 0x042fe20006800000 */
[----:B------:R-:W-:Y:S01]  /*c3c0*/  @!P4 IMAD.MOV R5, RZ, RZ, -R5 ;  /* 0x000000ffff05c224 */ /* 0x000fe200078e0a05 */
[----:B------:R-:W-:-:S02]  /*c3d0*/  SEL R37, R0, R40, !P5 ;  /* 0x0000002800257207 */ /* 0x000fc40006800000 */
[----:B------:R-:W2:Y:S01]  /*c3e0*/  LDL.LU R40, [R1+0x28] ;  /* 0x0000280001287983 */ /* 0x000ea20000300800 */
[----:B------:R-:W-:-:S03]  /*c3f0*/  SEL R114, R0, R114, !P5 ;  /* 0x0000007200727207 */ /* 0x000fc60006800000 */
[----:B------:R1:W-:Y:S01]  /*c400*/  STL [R1+0x68], R7 ;  /* 0x0000680701007387 */ /* 0x0003e20000100800 */
[----:B------:R-:W-:-:S03]  /*c410*/  SEL R12, R0, R27, !P5 ;  /* 0x0000001b000c7207 */ /* 0x000fc60006800000 */
[----:B------:R-:W4:Y:S01]  /*c420*/  LDL.LU R11, [R1+0x24] ;  /* 0x00002400010b7983 */ /* 0x000f220000300800 */
[----:B------:R-:W-:-:S03]  /*c430*/  SEL R27, R0, R5, !P5 ;  /* 0x00000005001b7207 */ /* 0x000fc60006800000 */
[----:B------:R-:W2:Y:S04]  /*c440*/  LDL.LU R10, [R1+0x20] ;  /* 0x00002000010a7983 */ /* 0x000ea80000300800 */
[----:B------:R-:W2:Y:S04]  /*c450*/  LDL.LU R9, [R1+0x1c] ;  /* 0x00001c0001097983 */ /* 0x000ea80000300800 */
[----:B------:R-:W2:Y:S04]  /*c460*/  LDL.LU R8, [R1+0x18] ;  /* 0x0000180001087983 */ /* 0x000ea80000300800 */
[----:B-1----:R-:W2:Y:S01]  /*c470*/  LDL.LU R7, [R1+0x14] ;  /* 0x0000140001077983 */ /* 0x002ea20000300800 */
[----:B---3--:R-:W-:-:S05]  /*c480*/  @!P3 LOP3.LUT R174, RZ, R23, RZ, 0x33, !PT ;  /* 0x00000017ffaeb212 */ /* 0x008fca00078e33ff */
[----:B------:R-:W-:Y:S01]  /*c490*/  IMAD R174, R174, UR4, RZ ;  /* 0x00000004aeae7c24 */ /* 0x000fe2000f8e02ff */
[----:B------:R-:W-:Y:S02]  /*c4a0*/  ULDC UR4, c[0x0][0x240] ;  /* 0x0000900000047ab9 */ /* 0x000fe40000000800 */
[----:B------:R-:W-:Y:S02]  /*c4b0*/  IMAD R5, R114, UR4, RZ ;  /* 0x0000000472057c24 */ /* 0x000fe4000f8e02ff */
[----:B------:R-:W3:Y:S01]  /*c4c0*/  LDL.LU R114, [R1+0x1854] ;  /* 0x0018540001727983 */ /* 0x000ee20000300800 */
[----:B------:R-:W-:Y:S02]  /*c4d0*/  @!P2 IMAD.MOV R3, RZ, RZ, -R3 ;  /* 0x000000ffff03a224 */ /* 0x000fe400078e0a03 */
[----:B------:R-:W-:Y:S01]  /*c4e0*/  @!P1 IMAD.MOV R4, RZ, RZ, -R4 ;  /* 0x000000ffff049224 */ /* 0x000fe200078e0a04 */
[C---:B------:R-:W-:Y:S02]  /*c4f0*/  SEL R29, R0.reuse, R36, !P5 ;  /* 0x00000024001d7207 */ /* 0x040fe40006800000 */
[C---:B------:R-:W-:Y:S01]  /*c500*/  SEL R18, R0.reuse, R21, !P5 ;  /* 0x0000001500127207 */ /* 0x040fe20006800000 */
[----:B----4-:R-:W-:Y:S01]  /*c510*/  IMAD R11, R11, UR4, RZ ;  /* 0x000000040b0b7c24 */ /* 0x010fe2000f8e02ff */
[----:B------:R-:W-:-:S02]  /*c520*/  SEL R13, R0, R26, !P5 ;  /* 0x0000001a000d7207 */ /* 0x000fc40006800000 */
[C---:B------:R-:W-:Y:S02]  /*c530*/  SEL R33, R0.reuse, R38, !P5 ;  /* 0x0000002600217207 */ /* 0x040fe40006800000 */
[C---:B------:R-:W-:Y:S02]  /*c540*/  SEL R35, R0.reuse, R39, !P5 ;  /* 0x0000002700237207 */ /* 0x040fe40006800000 */
[C---:B------:R-:W-:Y:S01]  /*c550*/  SEL R36, R0.reuse, R45, !P5 ;  /* 0x0000002d00247207 */ /* 0x040fe20006800000 */
[----:B--2---:R-:W-:Y:S01]  /*c560*/  IMAD R9, R9, UR4, RZ ;  /* 0x0000000409097c24 */ /* 0x004fe2000f8e02ff */
[----:B------:R-:W-:Y:S01]  /*c570*/  SEL R32, R0, R51, !P5 ;  /* 0x0000003300207207 */ /* 0x000fe20006800000 */
[----:B------:R-:W-:Y:S01]  /*c580*/  IMAD R10, R10, UR4, RZ ;  /* 0x000000040a0a7c24 */ /* 0x000fe2000f8e02ff */
[C---:B------:R-:W-:Y:S02]  /*c590*/  SEL R19, R0.reuse, R20, !P5 ;  /* 0x0000001400137207 */ /* 0x040fe40006800000 */
[----:B------:R-:W-:-:S02]  /*c5a0*/  SEL R17, R0, R22, !P5 ;  /* 0x0000001600117207 */ /* 0x000fc40006800000 */
[C---:B------:R-:W-:Y:S02]  /*c5b0*/  SEL R15, R0.reuse, R24, !P5 ;  /* 0x00000018000f7207 */ /* 0x040fe40006800000 */
[C---:B------:R-:W-:Y:S02]  /*c5c0*/  SEL R14, R0.reuse, R25, !P5 ;  /* 0x00000019000e7207 */ /* 0x040fe40006800000 */
[C---:B------:R-:W-:Y:S02]  /*c5d0*/  SEL R39, R0.reuse, R41, !P5 ;  /* 0x0000002900277207 */ /* 0x040fe40006800000 */
[C---:B------:R-:W-:Y:S02]  /*c5e0*/  SEL R38, R0.reuse, R44, !P5 ;  /* 0x0000002c00267207 */ /* 0x040fe40006800000 */
[C---:B------:R-:W-:Y:S02]  /*c5f0*/  SEL R45, R0.reuse, R54, !P5 ;  /* 0x00000036002d7207 */ /* 0x040fe40006800000 */
[----:B------:R-:W-:-:S02]  /*c600*/  SEL R47, R0, R59, !P5 ;  /* 0x0000003b002f7207 */ /* 0x000fc40006800000 */
[C---:B------:R-:W-:Y:S02]  /*c610*/  SEL R51, R0.reuse, R64, !P5 ;  /* 0x0000004000337207 */ /* 0x040fe40006800000 */
[C---:B------:R-:W-:Y:S02]  /*c620*/  SEL R61, R0.reuse, R69, !P5 ;  /* 0x00000045003d7207 */ /* 0x040fe40006800000 */
[C---:B------:R-:W-:Y:S02]  /*c630*/  SEL R66, R0.reuse, R71, !P5 ;  /* 0x0000004700427207 */ /* 0x040fe40006800000 */
[C---:B------:R-:W-:Y:S02]  /*c640*/  SEL R21, R0.reuse, R73, !P5 ;  /* 0x0000004900157207 */ /* 0x040fe40006800000 */
[C---:B------:R-:W-:Y:S02]  /*c650*/  SEL R30, R0.reuse, R78, !P5 ;  /* 0x0000004e001e7207 */ /* 0x040fe40006800000 */
[----:B------:R-:W-:Y:S01]  /*c660*/  SEL R26, R0, R79, !P5 ;  /* 0x0000004f001a7207 */ /* 0x000fe20006800000 */
[----:B------:R-:W-:Y:S01]  /*c670*/  IMAD R8, R8, UR4, RZ ;  /* 0x0000000408087c24 */ /* 0x000fe2000f8e02ff */
        /* <DEDUP_REMOVED lines=181> */
[----:B------:R-:W-:Y:S01]  /*d1d0*/  SEL R25, R0, R4, !P5 ;  /* 0x0000000400197207 */ /* 0x000fe20006800000 */
[----:B------:R-:W-:Y:S01]  /*d1e0*/  IMAD R7, R7, UR4, RZ ;  /* 0x0000000407077c24 */ /* 0x000fe2000f8e02ff */
[----:B------:R-:W-:Y:S02]  /*d1f0*/  LEA R138, P1, R174, UR8, 0x2 ;  /* 0x00000008ae8a7c11 */ /* 0x000fe4000f8210ff */
[----:B------:R-:W-:Y:S02]  /*d200*/  LEA.HI.X.SX32 R0, R40, UR11, 0x2, P0 ;  /* 0x0000000b28007c11 */ /* 0x000fe400080f16ff */
[-C--:B---3--:R-:W-:Y:S02]  /*d210*/  LEA R92, P0, R11, R114.reuse, 0x2 ;  /* 0x000000720b5c7211 */ /* 0x088fe400078010ff */
[----:B------:R-:W-:Y:S02]  /*d220*/  LEA R88, P2, R9, R114, 0x2 ;  /* 0x0000007209587211 */ /* 0x000fe400078410ff */
[----:B------:R-:W-:-:S02]  /*d230*/  LEA.HI.X.SX32 R139, R174, UR9, 0x2, P1 ;  /* 0x00000009ae8b7c11 */ /* 0x000fc400088f16ff */
[----:B------:R-:W-:Y:S01]  /*d240*/  LEA R94, P3, R10, R114, 0x2 ;  /* 0x000000720a5e7211 */ /* 0x000fe200078610ff */
[----:B------:R-:W-:Y:S01]  /*d250*/  IMAD R4, R2, UR4, RZ ;  /* 0x0000000402047c24 */ /* 0x000fe2000f8e02ff */
[----:B------:R-:W-:Y:S01]  /*d260*/  LEA.HI.X.SX32 R93, R11, R0, 0x2, P0 ;  /* 0x000000000b5d7211 */ /* 0x000fe200000f16ff */
[----:B------:R-:W-:Y:S01]  /*d270*/  IMAD R3, R6, UR4, RZ ;  /* 0x0000000406037c24 */ /* 0x000fe2000f8e02ff */
[-C--:B------:R-:W-:Y:S01]  /*d280*/  LEA R80, P1, R8, R114.reuse, 0x2 ;  /* 0x0000007208507211 */ /* 0x080fe200078210ff */
[----:B------:R-:W2:Y:S01]  /*d290*/  LDL.LU R2, [R1+0x1850] ;  /* 0x0018500001027983 */ /* 0x000ea20000300800 */
[----:B------:R-:W-:Y:S01]  /*d2a0*/  LEA R90, P6, R7, R114, 0x2 ;  /* 0x00000072075a7211 */ /* 0x000fe200078c10ff */
[----:B------:R-:W-:Y:S01]  /*d2b0*/  IMAD R252, R252, UR4, RZ ;  /* 0x00000004fcfc7c24 */ /* 0x000fe2000f8e02ff */
[-C--:B------:R-:W-:Y:S01]  /*d2c0*/  LEA.HI.X.SX32 R89, R9, R0.reuse, 0x2, P2 ;  /* 0x0000000009597211 */ /* 0x080fe200010f16ff */
[----:B------:R-:W3:Y:S01]  /*d2d0*/  LDL.LU R6, [R1+0x184c] ;  /* 0x00184c0001067983 */ /* 0x000ee20000300800 */
[----:B------:R-:W-:Y:S01]  /*d2e0*/  LEA.HI.X.SX32 R95, R10, R0, 0x2, P3 ;  /* 0x000000000a5f7211 */ /* 0x000fe200018f16ff */
[----:B------:R-:W-:Y:S01]  /*d2f0*/  IMAD R192, R192, UR4, RZ ;  /* 0x00000004c0c07c24 */ /* 0x000fe2000f8e02ff */
[----:B------:R-:W-:Y:S01]  /*d300*/  LEA R76, P5, R5, R114, 0x2 ;  /* 0x00000072054c7211 */ /* 0x000fe200078a10ff */
[----:B------:R-:W-:Y:S01]  /*d310*/  IMAD R199, R199, UR4, RZ ;  /* 0x00000004c7c77c24 */ /* 0x000fe2000f8e02ff */
[----:B------:R-:W-:Y:S01]  /*d320*/  LEA.HI.X.SX32 R81, R8, R0, 0x2, P1 ;  /* 0x0000000008517211 */ /* 0x000fe200008f16ff */
[----:B------:R-:W-:Y:S01]  /*d330*/  STL.64 [R1+0x648], R92 ;  /* 0x0006485c01007387 */ /* 0x000fe20000100a00 */
[----:B------:R-:W-:Y:S01]  /*d340*/  IMAD R200, R200, UR4, RZ ;  /* 0x00000004c8c87c24 */ /* 0x000fe2000f8e02ff */
[-C--:B------:R-:W-:Y:S01]  /*d350*/  LEA R62, P0, R4, R114.reuse, 0x2 ;  /* 0x00000072043e7211 */ /* 0x080fe200078010ff */
[----:B------:R-:W-:Y:S01]  /*d360*/  IMAD.MOV.U32 R9, RZ, RZ, R91 ;  /* 0x000000ffff097224 */ /* 0x000fe200078e005b */
[----:B------:R-:W-:Y:S01]  /*d370*/  STL [R1+0x628], R90 ;  /* 0x0006285a01007387 */ /* 0x000fe20000100800 */
[----:B------:R-:W-:Y:S01]  /*d380*/  LEA R56, P4, R3, R114, 0x2 ;  /* 0x0000007203387211 */ /* 0x000fe200078810ff */
[----:B------:R-:W-:Y:S01]  /*d390*/  IMAD R201, R201, UR4, RZ ;  /* 0x00000004c9c97c24 */ /* 0x000fe2000f8e02ff */
[----:B------:R-:W-:Y:S01]  /*d3a0*/  LEA.HI.X.SX32 R9, R7, R0, 0x2, P6 ;  /* 0x0000000007097211 */ /* 0x000fe200030f16ff */
[----:B------:R1:W-:Y:S01]  /*d3b0*/  STL.64 [R1+0x638], R88 ;  /* 0x0006385801007387 */ /* 0x0003e20000100a00 */
[----:B------:R-:W-:Y:S01]  /*d3c0*/  LEA R98, P3, R252, R114, 0x2 ;  /* 0x00000072fc627211 */ /* 0x000fe200078610ff */
[----:B------:R-:W-:Y:S01]  /*d3d0*/  IMAD R202, R202, UR4, RZ ;  /* 0x00000004caca7c24 */ /* 0x000fe2000f8e02ff */
[-C--:B------:R-:W-:Y:S01]  /*d3e0*/  LEA.HI.X.SX32 R77, R5, R0.reuse, 0x2, P5 ;  /* 0x00000000054d7211 */ /* 0x080fe200028f16ff */
[----:B------:R-:W-:Y:S01]  /*d3f0*/  STL.64 [R1+0x640], R94 ;  /* 0x0006405e01007387 */ /* 0x000fe20000100a00 */
[----:B------:R-:W-:Y:S01]  /*d400*/  LEA.HI.X.SX32 R63, R4, R0, 0x2, P0 ;  /* 0x00000000043f7211 */ /* 0x000fe200000f16ff */
[----:B------:R-:W-:-:S02]  /*d410*/  IMAD R203, R203, UR4, RZ ;  /* 0x00000004cbcb7c24 */ /* 0x000fc4000f8e02ff */
[----:B------:R4:W-:Y:S01]  /*d420*/  STL.64 [R1+0x630], R80 ;  /* 0x0006305001007387 */ /* 0x0009e20000100a00 */
[-C--:B------:R-:W-:Y:S02]  /*d430*/  LEA R10, P6, R200, R114.reuse, 0x2 ;  /* 0x00000072c80a7211 */ /* 0x080fe400078c10ff */
[----:B-1----:R-:W-:Y:S01]  /*d440*/  LEA R88, P2, R192, R114, 0x2 ;  /* 0x00000072c0587211 */ /* 0x002fe200078410ff */
[----:B------:R-:W-:Y:S01]  /*d450*/  IMAD R204, R204, UR4, RZ ;  /* 0x00000004cccc7c24 */ /* 0x000fe2000f8e02ff */
[-C--:B------:R-:W-:Y:S01]  /*d460*/  LEA.HI.X.SX32 R57, R3, R0.reuse, 0x2, P4 ;  /* 0x0000000003397211 */ /* 0x080fe200020f16ff */
[----:B------:R-:W-:Y:S01]  /*d470*/  STL [R1+0x62c], R9 ;  /* 0x00062c0901007387 */ /* 0x000fe20000100800 */
[----:B------:R-:W-:Y:S01]  /*d480*/  LEA.HI.X.SX32 R99, R252, R0, 0x2, P3 ;  /* 0x00000000fc637211 */ /* 0x000fe200018f16ff */
[----:B------:R-:W-:Y:S01]  /*d490*/  IMAD R205, R205, UR4, RZ ;  /* 0x00000004cdcd7c24 */ /* 0x000fe2000f8e02ff */
[-C--:B----4-:R-:W-:Y:S01]  /*d4a0*/  LEA R80, P1, R199, R114.reuse, 0x2 ;  /* 0x00000072c7507211 */ /* 0x090fe200078210ff */
[----:B------:R1:W-:Y:S01]  /*d4b0*/  STL.64 [R1+0x620], R76 ;  /* 0x0006204c01007387 */ /* 0x0003e20000100a00 */
[----:B------:R-:W-:Y:S01]  /*d4c0*/  LEA R96, P5, R201, R114, 0x2 ;  /* 0x00000072c9607211 */ /* 0x000fe200078a10ff */
[----:B------:R-:W-:Y:S01]  /*d4d0*/  IMAD R206, R206, UR4, RZ ;  /* 0x00000004cece7c24 */ /* 0x000fe2000f8e02ff */
[-C--:B------:R-:W-:Y:S01]  /*d4e0*/  LEA.HI.X.SX32 R89, R192, R0.reuse, 0x2, P2 ;  /* 0x00000000c0597211 */ /* 0x080fe200010f16ff */
[----:B------:R-:W-:Y:S01]  /*d4f0*/  IMAD R209, R209, UR4, RZ ;  /* 0x00000004d1d17c24 */ /* 0x000fe2000f8e02ff */
[-C--:B------:R-:W-:Y:S01]  /*d500*/  LEA.HI.X.SX32 R81, R199, R0.reuse, 0x2, P1 ;  /* 0x00000000c7517211 */ /* 0x080fe200008f16ff */
[----:B------:R-:W-:Y:S01]  /*d510*/  IMAD R207, R207, UR4, RZ ;  /* 0x00000004cfcf7c24 */ /* 0x000fe2000f8e02ff */
[----:B------:R4:W-:Y:S01]  /*d520*/  STL.64 [R1+0x618], R62 ;  /* 0x0006183e01007387 */ /* 0x0009e20000100a00 */
[----:B------:R-:W-:Y:S01]  /*d530*/  LEA.HI.X.SX32 R11, R200, R0, 0x2, P6 ;  /* 0x00000000c80b7211 */ /* 0x000fe200030f16ff */
[----:B------:R-:W-:Y:S01]  /*d540*/  IMAD R208, R208, UR4, RZ ;  /* 0x00000004d0d07c24 */ /* 0x000fe2000f8e02ff */
[----:B-1----:R-:W-:Y:S01]  /*d550*/  LEA R76, P0, R202, R114, 0x2 ;  /* 0x00000072ca4c7211 */ /* 0x002fe200078010ff */
[----:B------:R1:W-:Y:S01]  /*d560*/  STL.64 [R1+0x610], R56 ;  /* 0x0006103801007387 */ /* 0x0003e20000100a00 */
[----:B------:R-:W-:-:S02]  /*d570*/  LEA.HI.X.SX32 R97, R201, R0, 0x2, P5 ;  /* 0x00000000c9617211 */ /* 0x000fc400028f16ff */
[-C--:B------:R-:W-:Y:S01]  /*d580*/  LEA R94, P2, R205, R114.reuse, 0x2 ;  /* 0x00000072cd5e7211 */ /* 0x080fe200078410ff */
[----:B------:R-:W-:Y:S01]  /*d590*/  STL.64 [R1+0x608], R98 ;  /* 0x0006086201007387 */ /* 0x000fe20000100a00 */
[----:B----4-:R-:W-:-:S03]  /*d5a0*/  LEA R62, P4, R203, R114, 0x2 ;  /* 0x00000072cb3e7211 */ /* 0x010fc600078810ff */
[----:B------:R4:W-:Y:S01]  /*d5b0*/  STL.64 [R1+0x600], R88 ;  /* 0x0006005801007387 */ /* 0x0009e20000100a00 */
[----:B------:R-:W-:Y:S02]  /*d5c0*/  LEA.HI.X.SX32 R77, R202, R0, 0x2, P0 ;  /* 0x00000000ca4d7211 */ /* 0x000fe400000f16ff */
[-C--:B-1----:R-:W-:Y:S01]  /*d5d0*/  LEA R56, P3, R204, R114.reuse, 0x2 ;  /* 0x00000072cc387211 */ /* 0x082fe200078610ff */
[----:B------:R1:W-:Y:S01]  /*d5e0*/  STL.64 [R1+0x5f8], R80 ;  /* 0x0005f85001007387 */ /* 0x0003e20000100a00 */
[----:B------:R-:W-:Y:S01]  /*d5f0*/  LEA R4, P0, R209, R114, 0x2 ;  /* 0x00000072d1047211 */ /* 0x000fe200078010ff */
[----:B------:R-:W-:Y:S01]  /*d600*/  IMAD R210, R210, UR4, RZ ;  /* 0x00000004d2d27c24 */ /* 0x000fe2000f8e02ff */
[-C--:B------:R-:W-:Y:S01]  /*d610*/  LEA.HI.X.SX32 R63, R203, R0.reuse, 0x2, P4 ;  /* 0x00000000cb3f7211 */ /* 0x080fe200020f16ff */
[----:B------:R1:W-:Y:S01]  /*d620*/  STL.64 [R1+0x5f0], R10 ;  /* 0x0005f00a01007387 */ /* 0x0003e20000100a00 */
[----:B------:R-:W-:Y:S02]  /*d630*/  LEA.HI.X.SX32 R57, R204, R0, 0x2, P3 ;  /* 0x00000000cc397211 */ /* 0x000fe400018f16ff */
[----:B----4-:R-:W-:Y:S01]  /*d640*/  LEA R88, P1, R206, R114, 0x2 ;  /* 0x00000072ce587211 */ /* 0x010fe200078210ff */
[----:B------:R-:W-:Y:S01]  /*d650*/  IMAD R211, R211, UR4, RZ ;  /* 0x00000004d3d37c24 */ /* 0x000fe2000f8e02ff */
[----:B------:R-:W-:Y:S01]  /*d660*/  STL.64 [R1+0x5e8], R96 ;  /* 0x0005e86001007387 */ /* 0x000fe20000100a00 */
[----:B------:R-:W-:-:S02]  /*d670*/  LEA.HI.X.SX32 R95, R205, R0, 0x2, P2 ;  /* 0x00000000cd5f7211 */ /* 0x000fc400010f16ff */
[-C--:B-1----:R-:W-:Y:S01]  /*d680*/  LEA R80, P6, R207, R114.reuse, 0x2 ;  /* 0x00000072cf507211 */ /* 0x082fe200078c10ff */
[----:B------:R-:W-:Y:S01]  /*d690*/  IMAD R212, R212, UR4, RZ ;  /* 0x00000004d4d47c24 */ /* 0x000fe2000f8e02ff */
[----:B------:R1:W-:Y:S01]  /*d6a0*/  STL.64 [R1+0x5e0], R76 ;  /* 0x0005e04c01007387 */ /* 0x0003e20000100a00 */
[----:B------:R-:W-:Y:S01]  /*d6b0*/  LEA R10, P5, R208, R114, 0x2 ;  /* 0x00000072d00a7211 */ /* 0x000fe200078a10ff */
[----:B------:R-:W-:Y:S01]  /*d6c0*/  IMAD R213, R213, UR4, RZ ;  /* 0x00000004d5d57c24 */ /* 0x000fe2000f8e02ff */
[-C--:B------:R-:W-:Y:S01]  /*d6d0*/  LEA.HI.X.SX32 R89, R206, R0.reuse, 0x2, P1 ;  /* 0x00000000ce597211 */ /* 0x080fe200008f16ff */
[----:B------:R-:W-:Y:S01]  /*d6e0*/  STL [R1+0x5a8], R4 ;  /* 0x0005a80401007387 */ /* 0x000fe20000100800 */
[-C--:B------:R-:W-:Y:S01]  /*d6f0*/  LEA.HI.X.SX32 R81, R207, R0.reuse, 0x2, P6 ;  /* 0x00000000cf517211 */ /* 0x080fe200030f16ff */
[----:B------:R-:W-:Y:S01]  /*d700*/  IMAD R214, R214, UR4, RZ ;  /* 0x00000004d6d67c24 */ /* 0x000fe2000f8e02ff */
[----:B------:R-:W-:Y:S01]  /*d710*/  LEA.HI.X.SX32 R11, R208, R0, 0x2, P5 ;  /* 0x00000000d00b7211 */ /* 0x000fe200028f16ff */
[----:B------:R4:W-:Y:S01]  /*d720*/  STL.64 [R1+0x5d8], R62 ;  /* 0x0005d83e01007387 */ /* 0x0009e20000100a00 */
[----:B------:R-:W-:Y:S01]  /*d730*/  IMAD R215, R215, UR4, RZ ;  /* 0x00000004d7d77c24 */ /* 0x000fe2000f8e02ff */
[----:B-1----:R-:W-:-:S02]  /*d740*/  LEA R76, P4, R210, R114, 0x2 ;  /* 0x00000072d24c7211 */ /* 0x002fc400078810ff */
[----:B------:R1:W-:Y:S01]  /*d750*/  STL.64 [R1+0x5d0], R56 ;  /* 0x0005d03801007387 */ /* 0x0003e20000100a00 */
[----:B------:R-:W-:Y:S01]  /*d760*/  IMAD R216, R216, UR4, RZ ;  /* 0x00000004d8d87c24 */ /* 0x000fe2000f8e02ff */
[----:B------:R-:W-:Y:S01]  /*d770*/  LEA R204, P1, R213, R114, 0x2 ;  /* 0x00000072d5cc7211 */ /* 0x000fe200078210ff */
[----:B------:R-:W-:Y:S01]  /*d780*/  IMAD.MOV.U32 R207, RZ, RZ, R5 ;  /* 0x000000ffffcf7224 */ /* 0x000fe200078e0005 */
[----:B------:R-:W-:Y:S01]  /*d790*/  STL.64 [R1+0x5c8], R94 ;  /* 0x0005c85e01007387 */ /* 0x000fe20000100a00 */
[----:B------:R-:W-:Y:S02]  /*d7a0*/  LEA.HI.X.SX32 R207, R209, R0, 0x2, P0 ;  /* 0x00000000d1cf7211 */ /* 0x000fe400000f16ff */
[-C--:B----4-:R-:W-:Y:S01]  /*d7b0*/  LEA R62, P3, R211, R114.reuse, 0x2 ;  /* 0x00000072d33e7211 */ /* 0x090fe200078610ff */
[----:B------:R-:W-:Y:S01]  /*d7c0*/  STL.64 [R1+0x5c0], R88 ;  /* 0x0005c05801007387 */ /* 0x000fe20000100a00 */
[----:B------:R-:W-:Y:S01]  /*d7d0*/  IMAD R217, R217, UR4, RZ ;  /* 0x00000004d9d97c24 */ /* 0x000fe2000f8e02ff */
[----:B-1----:R-:W-:-:S02]  /*d7e0*/  LEA R56, P2, R212, R114, 0x2 ;  /* 0x00000072d4387211 */ /* 0x002fc400078410ff */
[----:B------:R1:W-:Y:S01]  /*d7f0*/  STL.64 [R1+0x5b8], R80 ;  /* 0x0005b85001007387 */ /* 0x0003e20000100a00 */
[-C--:B------:R-:W-:Y:S01]  /*d800*/  LEA.HI.X.SX32 R77, R210, R0.reuse, 0x2, P4 ;  /* 0x00000000d24d7211 */ /* 0x080fe200020f16ff */
[----:B------:R-:W-:Y:S01]  /*d810*/  IMAD R218, R218, UR4, RZ ;  /* 0x00000004dada7c24 */ /* 0x000fe2000f8e02ff */
[-C--:B------:R-:W-:Y:S01]  /*d820*/  LEA.HI.X.SX32 R63, R211, R0.reuse, 0x2, P3 ;  /* 0x00000000d33f7211 */ /* 0x080fe200018f16ff */
[----:B------:R4:W-:Y:S01]  /*d830*/  STL.64 [R1+0x5b0], R10 ;  /* 0x0005b00a01007387 */ /* 0x0009e20000100a00 */
[--C-:B------:R-:W-:Y:S01]  /*d840*/  IMAD.MOV.U32 R206, RZ, RZ, R4.reuse ;  /* 0x000000ffffce7224 */ /* 0x100fe200078e0004 */
[-C--:B------:R-:W-:Y:S01]  /*d850*/  LEA.HI.X.SX32 R57, R212, R0.reuse, 0x2, P2 ;  /* 0x00000000d4397211 */ /* 0x080fe200010f16ff */
[----:B------:R-:W-:Y:S01]  /*d860*/  IMAD R219, R219, UR4, RZ ;  /* 0x00000004dbdb7c24 */ /* 0x000fe2000f8e02ff */
[----:B------:R-:W-:Y:S01]  /*d870*/  LEA.HI.X.SX32 R205, R213, R0, 0x2, P1 ;  /* 0x00000000d5cd7211 */ /* 0x000fe200008f16ff */
[----:B------:R-:W-:Y:S01]  /*d880*/  IMAD.MOV.U32 R206, RZ, RZ, R4 ;  /* 0x000000ffffce7224 */ /* 0x000fe200078e0004 */
[-C--:B-1----:R-:W-:Y:S01]  /*d890*/  LEA R80, P6, R214, R114.reuse, 0x2 ;  /* 0x00000072d6507211 */ /* 0x082fe200078c10ff */
[----:B------:R-:W-:Y:S01]  /*d8a0*/  IMAD R220, R220, UR4, RZ ;  /* 0x00000004dcdc7c24 */ /* 0x000fe2000f8e02ff */
[----:B------:R-:W-:-:S02]  /*d8b0*/  LEA R4, P0, R216, R114, 0x2 ;  /* 0x00000072d8047211 */ /* 0x000fc400078010ff */
[----:B----4-:R-:W-:Y:S01]  /*d8c0*/  LEA R10, P5, R215, R114, 0x2 ;  /* 0x00000072d70a7211 */ /* 0x010fe200078a10ff */
[----:B------:R-:W-:Y:S01]  /*d8d0*/  IMAD R221, R221, UR4, RZ ;  /* 0x00000004dddd7c24 */ /* 0x000fe2000f8e02ff */
[----:B------:R-:W-:Y:S01]  /*d8e0*/  STL [R1+0x5ac], R207 ;  /* 0x0005accf01007387 */ /* 0x000fe20000100800 */
[----:B------:R-:W-:Y:S01]  /*d8f0*/  LEA.HI.X.SX32 R81, R214, R0, 0x2, P6 ;  /* 0x00000000d6517211 */ /* 0x000fe200030f16ff */
[----:B------:R-:W-:Y:S01]  /*d900*/  IMAD R222, R222, UR4, RZ ;  /* 0x00000004dede7c24 */ /* 0x000fe2000f8e02ff */
[----:B------:R-:W-:Y:S01]  /*d910*/  LEA R202, P4, R217, R114, 0x2 ;  /* 0x00000072d9ca7211 */ /* 0x000fe200078810ff */
[----:B------:R1:W-:Y:S01]  /*d920*/  STL.64 [R1+0x5a0], R76 ;  /* 0x0005a04c01007387 */ /* 0x0003e20000100a00 */
[-C--:B------:R-:W-:Y:S01]  /*d930*/  LEA.HI.X.SX32 R11, R215, R0.reuse, 0x2, P5 ;  /* 0x00000000d70b7211 */ /* 0x080fe200028f16ff */
[----:B------:R-:W-:Y:S01]  /*d940*/  IMAD R223, R223, UR4, RZ ;  /* 0x00000004dfdf7c24 */ /* 0x000fe2000f8e02ff */
[----:B------:R-:W-:Y:S01]  /*d950*/  LEA.HI.X.SX32 R5, R216, R0, 0x2, P0 ;  /* 0x00000000d8057211 */ /* 0x000fe200000f16ff */
[----:B------:R4:W-:Y:S01]  /*d960*/  STL.64 [R1+0x598], R62 ;  /* 0x0005983e01007387 */ /* 0x0009e20000100a00 */
[----:B------:R-:W-:Y:S01]  /*d970*/  IMAD R224, R224, UR4, RZ ;  /* 0x00000004e0e07c24 */ /* 0x000fe2000f8e02ff */
[----:B------:R-:W-:-:S02]  /*d980*/  LEA R200, P6, R221, R114, 0x2 ;  /* 0x00000072ddc87211 */ /* 0x000fc400078c10ff */
[----:B------:R4:W-:Y:S01]  /*d990*/  STL.64 [R1+0x590], R56 ;  /* 0x0005903801007387 */ /* 0x0009e20000100a00 */
[----:B------:R-:W-:Y:S02]  /*d9a0*/  LEA.HI.X.SX32 R203, R217, R0, 0x2, P4 ;  /* 0x00000000d9cb7211 */ /* 0x000fe400020f16ff */
[-C--:B-1----:R-:W-:Y:S01]  /*d9b0*/  LEA R76, P3, R218, R114.reuse, 0x2 ;  /* 0x00000072da4c7211 */ /* 0x082fe200078610ff */
[----:B------:R-:W-:Y:S01]  /*d9c0*/  STL.64 [R1+0x588], R204 ;  /* 0x000588cc01007387 */ /* 0x000fe20000100a00 */
[----:B----4-:R-:W-:-:S03]  /*d9d0*/  LEA R62, P2, R219, R114, 0x2 ;  /* 0x00000072db3e7211 */ /* 0x010fc600078410ff */
[----:B------:R1:W-:Y:S01]  /*d9e0*/  STL.64 [R1+0x580], R80 ;  /* 0x0005805001007387 */ /* 0x0003e20000100a00 */
[----:B------:R-:W-:Y:S02]  /*d9f0*/  LEA.HI.X.SX32 R77, R218, R0, 0x2, P3 ;  /* 0x00000000da4d7211 */ /* 0x000fe400018f16ff */
[C---:B------:R-:W-:Y:S01]  /*da00*/  LEA R56, P1, R220.reuse, R114, 0x2 ;  /* 0x00000072dc387211 */ /* 0x040fe200078210ff */
[----:B------:R4:W-:Y:S01]  /*da10*/  STL.64 [R1+0x578], R10 ;  /* 0x0005780a01007387 */ /* 0x0009e20000100a00 */
[-C--:B------:R-:W-:Y:S01]  /*da20*/  LEA.HI.X.SX32 R63, R219, R0.reuse, 0x2, P2 ;  /* 0x00000000db3f7211 */ /* 0x080fe200010f16ff */
[----:B------:R-:W-:Y:S01]  /*da30*/  IMAD R225, R225, UR4, RZ ;  /* 0x00000004e1e17c24 */ /* 0x000fe2000f8e02ff */
[----:B------:R-:W-:Y:S01]  /*da40*/  LEA.HI.X.SX32 R57, R220, R0, 0x2, P1 ;  /* 0x00000000dc397211 */ /* 0x000fe200008f16ff */
[----:B------:R4:W-:Y:S01]  /*da50*/  STL.64 [R1+0x570], R4 ;  /* 0x0005700401007387 */ /* 0x0009e20000100a00 */
[----:B------:R-:W-:Y:S01]  /*da60*/  IMAD R226, R226, UR4, RZ ;  /* 0x00000004e2e27c24 */ /* 0x000fe2000f8e02ff */
[----:B-1----:R-:W-:Y:S01]  /*da70*/  LEA R80, P5, R222, R114, 0x2 ;  /* 0x00000072de507211 */ /* 0x002fe200078a10ff */
[----:B------:R-:W-:Y:S01]  /*da80*/  IMAD R227, R227, UR4, RZ ;  /* 0x00000004e3e37c24 */ /* 0x000fe2000f8e02ff */
[----:B------:R-:W-:-:S02]  /*da90*/  LEA.HI.X.SX32 R201, R221, R0, 0x2, P6 ;  /* 0x00000000ddc97211 */ /* 0x000fc400030f16ff */
[C---:B----4-:R-:W-:Y:S01]  /*daa0*/  LEA R10, P0, R223.reuse, R114, 0x2 ;  /* 0x00000072df0a7211 */ /* 0x050fe200078010ff */
[----:B------:R-:W-:Y:S01]  /*dab0*/  STL.64 [R1+0x568], R202 ;  /* 0x000568ca01007387 */ /* 0x000fe20000100a00 */
[----:B------:R-:W-:Y:S02]  /*dac0*/  LEA.HI.X.SX32 R81, R222, R0, 0x2, P5 ;  /* 0x00000000de517211 */ /* 0x000fe400028f16ff */
[----:B------:R-:W-:Y:S01]  /*dad0*/  LEA R4, P4, R224, R114, 0x2 ;  /* 0x00000072e0047211 */ /* 0x000fe200078810ff */
[----:B------:R-:W-:Y:S01]  /*dae0*/  IMAD R228, R228, UR4, RZ ;  /* 0x00000004e4e47c24 */ /* 0x000fe2000f8e02ff */
[----:B------:R1:W-:Y:S01]  /*daf0*/  STL.64 [R1+0x560], R76 ;  /* 0x0005604c01007387 */ /* 0x0003e20000100a00 */
[----:B------:R-:W-:Y:S01]  /*db00*/  LEA.HI.X.SX32 R11, R223, R0, 0x2, P0 ;  /* 0x00000000df0b7211 */ /* 0x000fe200000f16ff */
[----:B------:R-:W-:Y:S01]  /*db10*/  IMAD R230, R230, UR4, RZ ;  /* 0x00000004e6e67c24 */ /* 0x000fe2000f8e02ff */
[----:B------:R-:W-:Y:S01]  /*db20*/  LEA R210, P3, R225, R114, 0x2 ;  /* 0x00000072e1d27211 */ /* 0x000fe200078610ff */
[----:B------:R4:W-:Y:S01]  /*db30*/  STL.64 [R1+0x558], R62 ;  /* 0x0005583e01007387 */ /* 0x0009e20000100a00 */
[----:B------:R-:W-:Y:S01]  /*db40*/  IMAD R229, R229, UR4, RZ ;  /* 0x00000004e5e57c24 */ /* 0x000fe2000f8e02ff */
[-C--:B------:R-:W-:Y:S01]  /*db50*/  LEA.HI.X.SX32 R5, R224, R0.reuse, 0x2, P4 ;  /* 0x00000000e0057211 */ /* 0x080fe200020f16ff */
[----:B------:R-:W-:Y:S01]  /*db60*/  IMAD R231, R231, UR4, RZ ;  /* 0x00000004e7e77c24 */ /* 0x000fe2000f8e02ff */
[----:B------:R4:W-:Y:S01]  /*db70*/  STL.64 [R1+0x550], R56 ;  /* 0x0005503801007387 */ /* 0x0009e20000100a00 */
[----:B------:R-:W-:-:S02]  /*db80*/  LEA.HI.X.SX32 R211, R225, R0, 0x2, P3 ;  /* 0x00000000e1d37211 */ /* 0x000fc400018f16ff */
[-C--:B-1----:R-:W-:Y:S01]  /*db90*/  LEA R76, P2, R226, R114.reuse, 0x2 ;  /* 0x00000072e24c7211 */ /* 0x082fe200078410ff */
[----:B------:R-:W-:Y:S01]  /*dba0*/  STL.64 [R1+0x548], R200 ;  /* 0x000548c801007387 */ /* 0x000fe20000100a00 */
[----:B----4-:R-:W-:-:S03]  /*dbb0*/  LEA R62, P1, R227, R114, 0x2 ;  /* 0x00000072e33e7211 */ /* 0x010fc600078210ff */
[----:B------:R-:W-:Y:S01]  /*dbc0*/  STL.64 [R1+0x540], R80 ;  /* 0x0005405001007387 */ /* 0x000fe20000100a00 */
[----:B------:R-:W-:Y:S01]  /*dbd0*/  IMAD R232, R232, UR4, RZ ;  /* 0x00000004e8e87c24 */ /* 0x000fe2000f8e02ff */
[-C--:B------:R-:W-:Y:S02]  /*dbe0*/  LEA R56, P6, R228, R114.reuse, 0x2 ;  /* 0x00000072e4387211 */ /* 0x080fe400078c10ff */
[----:B------:R1:W-:Y:S01]  /*dbf0*/  STL.64 [R1+0x538], R10 ;  /* 0x0005380a01007387 */ /* 0x0003e20000100a00 */
[----:B------:R-:W-:Y:S01]  /*dc00*/  LEA R212, P5, R229, R114, 0x2 ;  /* 0x00000072e5d47211 */ /* 0x000fe200078a10ff */
[----:B------:R-:W-:Y:S01]  /*dc10*/  IMAD R233, R233, UR4, RZ ;  /* 0x00000004e9e97c24 */ /* 0x000fe2000f8e02ff */
[-C--:B------:R-:W-:Y:S01]  /*dc20*/  LEA.HI.X.SX32 R77, R226, R0.reuse, 0x2, P2 ;  /* 0x00000000e24d7211 */ /* 0x080fe200010f16ff */
[----:B------:R4:W-:Y:S01]  /*dc30*/  STL.64 [R1+0x530], R4 ;  /* 0x0005300401007387 */ /* 0x0009e20000100a00 */
[-C--:B------:R-:W-:Y:S01]  /*dc40*/  LEA.HI.X.SX32 R63, R227, R0.reuse, 0x2, P1 ;  /* 0x00000000e33f7211 */ /* 0x080fe200008f16ff */
[----:B------:R-:W-:Y:S01]  /*dc50*/  IMAD R234, R234, UR4, RZ ;  /* 0x00000004eaea7c24 */ /* 0x000fe2000f8e02ff */
[----:B------:R-:W-:Y:S01]  /*dc60*/  LEA.HI.X.SX32 R57, R228, R0, 0x2, P6 ;  /* 0x00000000e4397211 */ /* 0x000fe200030f16ff */
[----:B------:R-:W-:Y:S01]  /*dc70*/  IMAD R235, R235, UR4, RZ ;  /* 0x00000004ebeb7c24 */ /* 0x000fe2000f8e02ff */
[-C--:B-1----:R-:W-:Y:S01]  /*dc80*/  LEA R10, P0, R230, R114.reuse, 0x2 ;  /* 0x00000072e60a7211 */ /* 0x082fe200078010ff */
[----:B------:R-:W-:Y:S01]  /*dc90*/  IMAD R236, R236, UR4, RZ ;  /* 0x00000004ecec7c24 */ /* 0x000fe2000f8e02ff */
[----:B----4-:R-:W-:Y:S01]  /*dca0*/  LEA R4, P4, R231, R114, 0x2 ;  /* 0x00000072e7047211 */ /* 0x010fe200078810ff */
[----:B------:R-:W-:Y:S01]  /*dcb0*/  STL.64 [R1+0x528], R210 ;  /* 0x000528d201007387 */ /* 0x000fe20000100a00 */
[-C--:B------:R-:W-:Y:S01]  /*dcc0*/  LEA.HI.X.SX32 R11, R230, R0.reuse, 0x2, P0 ;  /* 0x00000000e60b7211 */ /* 0x080fe200000f16ff */
[----:B------:R-:W-:Y:S01]  /*dcd0*/  IMAD R237, R237, UR4, RZ ;  /* 0x00000004eded7c24 */ /* 0x000fe2000f8e02ff */
[----:B------:R-:W-:Y:S01]  /*dce0*/  LEA.HI.X.SX32 R213, R229, R0, 0x2, P5 ;  /* 0x00000000e5d57211 */ /* 0x000fe200028f16ff */
[----:B------:R1:W-:Y:S01]  /*dcf0*/  STL.64 [R1+0x520], R76 ;  /* 0x0005204c01007387 */ /* 0x0003e20000100a00 */
[----:B------:R-:W-:Y:S01]  /*dd00*/  LEA R88, P3, R232, R114, 0x2 ;  /* 0x00000072e8587211 */ /* 0x000fe200078610ff */
[----:B------:R-:W-:Y:S01]  /*dd10*/  IMAD R238, R238, UR4, RZ ;  /* 0x00000004eeee7c24 */ /* 0x000fe2000f8e02ff */
[----:B------:R-:W-:Y:S01]  /*dd20*/  LEA.HI.X.SX32 R5, R231, R0, 0x2, P4 ;  /* 0x00000000e7057211 */ /* 0x000fe200020f16ff */
[----:B------:R4:W-:Y:S01]  /*dd30*/  STL.64 [R1+0x518], R62 ;  /* 0x0005183e01007387 */ /* 0x0009e20000100a00 */
[----:B------:R-:W-:-:S03]  /*dd40*/  LEA R80, P2, R233, R114, 0x2 ;  /* 0x00000072e9507211 */ /* 0x000fc600078410ff */
[----:B------:R4:W-:Y:S01]  /*dd50*/  STL.64 [R1+0x510], R56 ;  /* 0x0005103801007387 */ /* 0x0009e20000100a00 */
[----:B------:R-:W-:Y:S02]  /*dd60*/  LEA.HI.X.SX32 R89, R232, R0, 0x2, P3 ;  /* 0x00000000e8597211 */ /* 0x000fe400018f16ff */
[-C--:B-1----:R-:W-:Y:S01]  /*dd70*/  LEA R76, P1, R234, R114.reuse, 0x2 ;  /* 0x00000072ea4c7211 */ /* 0x082fe200078210ff */
[----:B------:R1:W-:Y:S01]  /*dd80*/  STL.64 [R1+0x500], R10 ;  /* 0x0005000a01007387 */ /* 0x0003e20000100a00 */
[----:B------:R-:W-:Y:S01]  /*dd90*/  IMAD R239, R239, UR4, RZ ;  /* 0x00000004efef7c24 */ /* 0x000fe2000f8e02ff */
[----:B----4-:R-:W-:Y:S02]  /*dda0*/  LEA R62, P6, R235, R114, 0x2 ;  /* 0x00000072eb3e7211 */ /* 0x010fe400078c10ff */
[----:B------:R-:W-:Y:S01]  /*ddb0*/  STL.64 [R1+0x508], R212 ;  /* 0x000508d401007387 */ /* 0x000fe20000100a00 */
[----:B------:R-:W-:Y:S02]  /*ddc0*/  LEA.HI.X.SX32 R81, R233, R0, 0x2, P2 ;  /* 0x00000000e9517211 */ /* 0x000fe400010f16ff */
[----:B------:R-:W-:Y:S01]  /*ddd0*/  LEA R56, P5, R236, R114, 0x2 ;  /* 0x00000072ec387211 */ /* 0x000fe200078a10ff */
[----:B------:R4:W-:Y:S01]  /*dde0*/  STL.64 [R1+0x4f8], R4 ;  /* 0x0004f80401007387 */ /* 0x0009e20000100a00 */
[----:B------:R-:W-:Y:S01]  /*ddf0*/  IMAD R240, R240, UR4, RZ ;  /* 0x00000004f0f07c24 */ /* 0x000fe2000f8e02ff */
[----:B------:R-:W-:-:S02]  /*de00*/  LEA.HI.X.SX32 R77, R234, R0, 0x2, P1 ;  /* 0x00000000ea4d7211 */ /* 0x000fc400008f16ff */
[----:B-1----:R-:W-:Y:S01]  /*de10*/  LEA R10, P0, R237, R114, 0x2 ;  /* 0x00000072ed0a7211 */ /* 0x002fe200078010ff */
[----:B------:R-:W-:Y:S01]  /*de20*/  IMAD R241, R241, UR4, RZ ;  /* 0x00000004f1f17c24 */ /* 0x000fe2000f8e02ff */
[-C--:B------:R-:W-:Y:S01]  /*de30*/  LEA.HI.X.SX32 R63, R235, R0.reuse, 0x2, P6 ;  /* 0x00000000eb3f7211 */ /* 0x080fe200030f16ff */
[----:B------:R-:W-:Y:S01]  /*de40*/  IMAD R242, R242, UR4, RZ ;  /* 0x00000004f2f27c24 */ /* 0x000fe2000f8e02ff */
[----:B------:R-:W-:Y:S01]  /*de50*/  LEA.HI.X.SX32 R57, R236, R0, 0x2, P5 ;  /* 0x00000000ec397211 */ /* 0x000fe200028f16ff */
[----:B------:R-:W-:Y:S01]  /*de60*/  IMAD R243, R243, UR4, RZ ;  /* 0x00000004f3f37c24 */ /* 0x000fe2000f8e02ff */
[----:B----4-:R-:W-:Y:S01]  /*de70*/  LEA R4, P4, R238, R114, 0x2 ;  /* 0x00000072ee047211 */ /* 0x010fe200078810ff */
[----:B------:R1:W-:Y:S01]  /*de80*/  STL.64 [R1+0x4f0], R88 ;  /* 0x0004f05801007387 */ /* 0x0003e20000100a00 */
[-C--:B------:R-:W-:Y:S01]  /*de90*/  LEA.HI.X.SX32 R11, R237, R0.reuse, 0x2, P0 ;  /* 0x00000000ed0b7211 */ /* 0x080fe200000f16ff */
[----:B------:R-:W-:Y:S01]  /*dea0*/  IMAD R244, R244, UR4, RZ ;  /* 0x00000004f4f47c24 */ /* 0x000fe2000f8e02ff */
[----:B------:R-:W-:Y:S01]  /*deb0*/  LEA.HI.X.SX32 R5, R238, R0, 0x2, P4 ;  /* 0x00000000ee057211 */ /* 0x000fe200020f16ff */
[----:B------:R4:W-:Y:S01]  /*dec0*/  STL.64 [R1+0x4e8], R80 ;  /* 0x0004e85001007387 */ /* 0x0009e20000100a00 */
[----:B------:R-:W-:-:S03]  /*ded0*/  IMAD R245, R245, UR4, RZ ;  /* 0x00000004f5f57c24 */ /* 0x000fc6000f8e02ff */
[----:B------:R4:W-:Y:S01]  /*dee0*/  STL.64 [R1+0x4e0], R76 ;  /* 0x0004e04c01007387 */ /* 0x0009e20000100a00 */
[----:B-1----:R-:W-:-:S03]  /*def0*/  LEA R88, P3, R239, R114, 0x2 ;  /* 0x00000072ef587211 */ /* 0x002fc600078610ff */
[----:B------:R1:W-:Y:S01]  /*df00*/  STL.64 [R1+0x4d8], R62 ;  /* 0x0004d83e01007387 */ /* 0x0003e20000100a00 */
[----:B----4-:R-:W-:-:S03]  /*df10*/  LEA R80, P2, R240, R114, 0x2 ;  /* 0x00000072f0507211 */ /* 0x010fc600078410ff */
[----:B------:R4:W-:Y:S01]  /*df20*/  STL.64 [R1+0x4d0], R56 ;  /* 0x0004d03801007387 */ /* 0x0009e20000100a00 */
[----:B------:R-:W-:Y:S02]  /*df30*/  LEA.HI.X.SX32 R89, R239, R0, 0x2, P3 ;  /* 0x00000000ef597211 */ /* 0x000fe400018f16ff */
[----:B------:R-:W-:Y:S01]  /*df40*/  LEA R76, P1, R241, R114, 0x2 ;  /* 0x00000072f14c7211 */ /* 0x000fe200078210ff */
[----:B------:R4:W-:Y:S01]  /*df50*/  STL.64 [R1+0x4c8], R10 ;  /* 0x0004c80a01007387 */ /* 0x0009e20000100a00 */
[----:B------:R-:W-:Y:S01]  /*df60*/  IMAD R246, R246, UR4, RZ ;  /* 0x00000004f6f67c24 */ /* 0x000fe2000f8e02ff */
[----:B------:R-:W-:Y:S02]  /*df70*/  LEA.HI.X.SX32 R81, R240, R0, 0x2, P2 ;  /* 0x00000000f0517211 */ /* 0x000fe400010f16ff */
[-C--:B-1----:R-:W-:Y:S01]  /*df80*/  LEA R62, P6, R242, R114.reuse, 0x2 ;  /* 0x00000072f23e7211 */ /* 0x082fe200078c10ff */
[----:B------:R1:W-:Y:S01]  /*df90*/  STL.64 [R1+0x4c0], R4 ;  /* 0x0004c00401007387 */ /* 0x0003e20000100a00 */
[----:B------:R-:W-:Y:S01]  /*dfa0*/  IMAD R247, R247, UR4, RZ ;  /* 0x00000004f7f77c24 */ /* 0x000fe2000f8e02ff */
[----:B----4-:R-:W-:Y:S01]  /*dfb0*/  LEA R56, P5, R243, R114, 0x2 ;  /* 0x00000072f3387211 */ /* 0x010fe200078a10ff */
[----:B------:R-:W-:Y:S01]  /*dfc0*/  IMAD R248, R248, UR4, RZ ;  /* 0x00000004f8f87c24 */ /* 0x000fe2000f8e02ff */
[----:B------:R-:W-:-:S02]  /*dfd0*/  LEA.HI.X.SX32 R77, R241, R0, 0x2, P1 ;  /* 0x00000000f14d7211 */ /* 0x000fc400008f16ff */
[----:B------:R-:W-:Y:S01]  /*dfe0*/  LEA R10, P0, R244, R114, 0x2 ;  /* 0x00000072f40a7211 */ /* 0x000fe200078010ff */
[----:B------:R-:W-:Y:S01]  /*dff0*/  IMAD R249, R249, UR4, RZ ;  /* 0x00000004f9f97c24 */ /* 0x000fe2000f8e02ff */
[----:B------:R-:W-:Y:S02]  /*e000*/  LEA.HI.X.SX32 R63, R242, R0, 0x2, P6 ;  /* 0x00000000f23f7211 */ /* 0x000fe400030f16ff */
[----:B-1----:R-:W-:Y:S01]  /*e010*/  LEA R4, P4, R245, R114, 0x2 ;  /* 0x00000072f5047211 */ /* 0x002fe200078810ff */
[----:B------:R-:W-:Y:S01]  /*e020*/  IMAD R250, R250, UR4, RZ ;  /* 0x00000004fafa7c24 */ /* 0x000fe2000f8e02ff */
[-C--:B------:R-:W-:Y:S01]  /*e030*/  LEA.HI.X.SX32 R57, R243, R0.reuse, 0x2, P5 ;  /* 0x00000000f3397211 */ /* 0x080fe200028f16ff */
        /* <DEDUP_REMOVED lines=12> */
[C---:B--2---:R-:W-:Y:S01]  /*e100*/  LEA R76, P1, R248.reuse, R114, 0x2 ;  /* 0x00000072f84c7211 */ /* 0x044fe200078210ff */
[----:B------:R2:W-:Y:S01]  /*e110*/  STL.64 [R1+0x490], R10 ;  /* 0x0004900a01007387 */ /* 0x0005e20000100a00 */
[----:B------:R-:W-:Y:S02]  /*e120*/  LEA.HI.X.SX32 R81, R247, R0, 0x2, P2 ;  /* 0x00000000f7517211 */ /* 0x000fe400010f16ff */
[C---:B-1----:R-:W-:Y:S01]  /*e130*/  LEA R62, P6, R249.reuse, R114, 0x2 ;  /* 0x00000072f93e7211 */ /* 0x042fe200078c10ff */
[----:B------:R1:W-:Y:S01]  /*e140*/  STL.64 [R1+0x488], R4 ;  /* 0x0004880401007387 */ /* 0x0003e20000100a00 */
[----:B------:R-:W-:Y:S02]  /*e150*/  LEA.HI.X.SX32 R77, R248, R0, 0x2, P1 ;  /* 0x00000000f84d7211 */ /* 0x000fe400008f16ff */
[----:B----4-:R-:W-:Y:S01]  /*e160*/  LEA R56, P5, R250, R114, 0x2 ;  /* 0x00000072fa387211 */ /* 0x010fe200078a10ff */
[----:B------:R-:W-:Y:S01]  /*e170*/  IMAD R190, R190, UR4, RZ ;  /* 0x00000004bebe7c24 */ /* 0x000fe2000f8e02ff */
[----:B------:R-:W-:-:S02]  /*e180*/  LEA.HI.X.SX32 R63, R249, R0, 0x2, P6 ;  /* 0x00000000f93f7211 */ /* 0x000fc400030f16ff */
[----:B--2---:R-:W-:Y:S01]  /*e190*/  LEA R10, P0, R188, R114, 0x2 ;  /* 0x00000072bc0a7211 */ /* 0x004fe200078010ff */
[----:B------:R-:W-:Y:S01]  /*e1a0*/  IMAD R191, R191, UR4, RZ ;  /* 0x00000004bfbf7c24 */ /* 0x000fe2000f8e02ff */
[----:B------:R-:W-:Y:S02]  /*e1b0*/  LEA.HI.X.SX32 R57, R250, R0, 0x2, P5 ;  /* 0x00000000fa397211 */ /* 0x000fe400028f16ff */
[C---:B-1----:R-:W-:Y:S01]  /*e1c0*/  LEA R4, P4, R189.reuse, R114, 0x2 ;  /* 0x00000072bd047211 */ /* 0x042fe200078810ff */
[----:B------:R-:W-:Y:S01]  /*e1d0*/  IMAD R196, R196, UR4, RZ ;  /* 0x00000004c4c47c24 */ /* 0x000fe2000f8e02ff */
[----:B------:R1:W-:Y:S01]  /*e1e0*/  STL.64 [R1+0x480], R88 ;  /* 0x0004805801007387 */ /* 0x0003e20000100a00 */
[-C--:B------:R-:W-:Y:S01]  /*e1f0*/  LEA.HI.X.SX32 R11, R188, R0.reuse, 0x2, P0 ;  /* 0x00000000bc0b7211 */ /* 0x080fe200000f16ff */
[----:B------:R-:W-:Y:S01]  /*e200*/  IMAD R198, R198, UR4, RZ ;  /* 0x00000004c6c67c24 */ /* 0x000fe2000f8e02ff */
[----:B------:R-:W-:Y:S01]  /*e210*/  LEA.HI.X.SX32 R5, R189, R0, 0x2, P4 ;  /* 0x00000000bd057211 */ /* 0x000fe200020f16ff */
[----:B------:R2:W-:Y:S01]  /*e220*/  STL.64 [R1+0x478], R80 ;  /* 0x0004785001007387 */ /* 0x0005e20000100a00 */
[----:B------:R-:W-:-:S02]  /*e230*/  IMAD R195, R195, UR4, RZ ;  /* 0x00000004c3c37c24 */ /* 0x000fc4000f8e02ff */
[----:B------:R-:W-:Y:S01]  /*e240*/  IMAD R197, R197, UR4, RZ ;  /* 0x00000004c5c57c24 */ /* 0x000fe2000f8e02ff */
[----:B------:R4:W-:Y:S01]  /*e250*/  STL.64 [R1+0x470], R76 ;  /* 0x0004704c01007387 */ /* 0x0009e20000100a00 */
[----:B------:R-:W-:Y:S01]  /*e260*/  IMAD R193, R193, UR4, RZ ;  /* 0x00000004c1c17c24 */ /* 0x000fe2000f8e02ff */
[-C--:B-1----:R-:W-:Y:S02]  /*e270*/  LEA R88, P3, R190, R114.reuse, 0x2 ;  /* 0x00000072be587211 */ /* 0x082fe400078610ff */
[----:B------:R1:W-:Y:S01]  /*e280*/  STL.64 [R1+0x468], R62 ;  /* 0x0004683e01007387 */ /* 0x0003e20000100a00 */
[----:B--2---:R-:W-:-:S03]  /*e290*/  LEA R80, P2, R191, R114, 0x2 ;  /* 0x00000072bf507211 */ /* 0x004fc600078410ff */
[----:B------:R2:W-:Y:S01]  /*e2a0*/  STL.64 [R1+0x460], R56 ;  /* 0x0004603801007387 */ /* 0x0005e20000100a00 */
[----:B------:R-:W-:Y:S02]  /*e2b0*/  LEA.HI.X.SX32 R89, R190, R0, 0x2, P3 ;  /* 0x00000000be597211 */ /* 0x000fe400018f16ff */
[----:B----4-:R-:W-:Y:S01]  /*e2c0*/  LEA R76, P1, R196, R114, 0x2 ;  /* 0x00000072c44c7211 */ /* 0x010fe200078210ff */
[----:B------:R4:W-:Y:S01]  /*e2d0*/  STL.64 [R1+0x458], R10 ;  /* 0x0004580a01007387 */ /* 0x0009e20000100a00 */
[----:B------:R-:W-:Y:S02]  /*e2e0*/  LEA.HI.X.SX32 R81, R191, R0, 0x2, P2 ;  /* 0x00000000bf517211 */ /* 0x000fe400010f16ff */
[----:B-1----:R-:W-:Y:S01]  /*e2f0*/  LEA R62, P6, R198, R114, 0x2 ;  /* 0x00000072c63e7211 */ /* 0x002fe200078c10ff */
[----:B------:R1:W-:Y:S01]  /*e300*/  STL.64 [R1+0x450], R4 ;  /* 0x0004500401007387 */ /* 0x0003e20000100a00 */
[----:B------:R-:W-:Y:S02]  /*e310*/  LEA.HI.X.SX32 R77, R196, R0, 0x2, P1 ;  /* 0x00000000c44d7211 */ /* 0x000fe400008f16ff */
[----:B--2---:R-:W-:-:S02]  /*e320*/  LEA R56, P5, R197, R114, 0x2 ;  /* 0x00000072c5387211 */ /* 0x004fc400078a10ff */
[----:B------:R-:W-:Y:S02]  /*e330*/  LEA.HI.X.SX32 R63, R198, R0, 0x2, P6 ;  /* 0x00000000c63f7211 */ /* 0x000fe400030f16ff */
[-C--:B----4-:R-:W-:Y:S02]  /*e340*/  LEA R10, P0, R193, R114.reuse, 0x2 ;  /* 0x00000072c10a7211 */ /* 0x090fe400078010ff */
[----:B-1----:R-:W-:Y:S01]  /*e350*/  LEA R4, P4, R195, R114, 0x2 ;  /* 0x00000072c3047211 */ /* 0x002fe200078810ff */
[----:B------:R1:W-:Y:S01]  /*e360*/  STL.64 [R1+0x448], R88 ;  /* 0x0004485801007387 */ /* 0x0003e20000100a00 */
[-C--:B------:R-:W-:Y:S02]  /*e370*/  LEA.HI.X.SX32 R57, R197, R0.reuse, 0x2, P5 ;  /* 0x00000000c5397211 */ /* 0x080fe400028f16ff */
[-C--:B------:R-:W-:Y:S01]  /*e380*/  LEA.HI.X.SX32 R5, R195, R0.reuse, 0x2, P4 ;  /* 0x00000000c3057211 */ /* 0x080fe200020f16ff */
[----:B------:R-:W-:Y:S01]  /*e390*/  STL.64 [R1+0x440], R80 ;  /* 0x0004405001007387 */ /* 0x000fe20000100a00 */
[----:B------:R-:W-:-:S03]  /*e3a0*/  LEA.HI.X.SX32 R11, R193, R0, 0x2, P0 ;  /* 0x00000000c10b7211 */ /* 0x000fc600000f16ff */
[----:B------:R-:W-:Y:S04]  /*e3b0*/  STL.64 [R1+0x438], R76 ;  /* 0x0004384c01007387 */ /* 0x000fe80000100a00 */
[----:B------:R-:W-:Y:S04]  /*e3c0*/  STL.64 [R1+0x430], R62 ;  /* 0x0004303e01007387 */ /* 0x000fe80000100a00 */
[----:B------:R-:W-:Y:S04]  /*e3d0*/  STL.64 [R1+0x418], R4 ;  /* 0x0004180401007387 */ /* 0x000fe80000100a00 */
[----:B------:R2:W-:Y:S04]  /*e3e0*/  STL.64 [R1+0x428], R56 ;  /* 0x0004283801007387 */ /* 0x0005e80000100a00 */
[----:B------:R4:W-:Y:S01]  /*e3f0*/  STL.64 [R1+0x420], R10 ;  /* 0x0004200a01007387 */ /* 0x0009e20000100a00 */
[----:B------:R-:W-:-:S02]  /*e400*/  IMAD.MOV.U32 R8, RZ, RZ, R90 ;  /* 0x000000ffff087224 */ /* 0x000fc400078e005a */
[----:B------:R-:W-:Y:S01]  /*e410*/  IMAD.MOV.U32 R8, RZ, RZ, R90 ;  /* 0x000000ffff087224 */ /* 0x000fe200078e005a */
[----:B------:R-:W4:Y:S01]  /*e420*/  LDL.LU R42, [R1+0x154] ;  /* 0x00015400012a7983 */ /* 0x000f220000300800 */
[----:B-1----:R-:W-:Y:S02]  /*e430*/  IMAD.MOV.U32 R88, RZ, RZ, R87 ;  /* 0x000000ffff587224 */ /* 0x002fe400078e0057 */
[----:B--2---:R-:W-:Y:S01]  /*e440*/  IMAD.MOV.U32 R57, RZ, RZ, R45 ;  /* 0x000000ffff397224 */ /* 0x004fe200078e002d */
[----:B------:R-:W2:Y:S01]  /*e450*/  LDL.LU R40, [R1+0x150] ;  /* 0x0001500001287983 */ /* 0x000ea20000300800 */
[----:B------:R-:W-:Y:S02]  /*e460*/  IMAD.MOV.U32 R62, RZ, RZ, R47 ;  /* 0x000000ffff3e7224 */ /* 0x000fe400078e002f */
[----:B------:R-:W-:Y:S01]  /*e470*/  IMAD.MOV.U32 R68, RZ, RZ, R54 ;  /* 0x000000ffff447224 */ /* 0x000fe200078e0036 */
[----:B------:R-:W4:Y:S01]  /*e480*/  LDL.LU R82, [R1+0x120] ;  /* 0x0001200001527983 */ /* 0x000f220000300800 */
[----:B------:R-:W-:Y:S01]  /*e490*/  MOV R60, R28 ;  /* 0x0000001c003c7202 */ /* 0x000fe20000000f00 */
[----:B------:R-:W-:Y:S01]  /*e4a0*/  IMAD.MOV.U32 R65, RZ, RZ, R24 ;  /* 0x000000ffff417224 */ /* 0x000fe200078e0018 */
[----:B------:R-:W-:Y:S01]  /*e4b0*/  ULDC UR45, c[0x0][0x240] ;  /* 0x00009000002d7ab9 */ /* 0x000fe20000000800 */
[----:B------:R-:W2:Y:S01]  /*e4c0*/  LDL.LU R81, [R1+0x104] ;  /* 0x0001040001517983 */ /* 0x000ea20000300800 */
[----:B------:R-:W-:Y:S01]  /*e4d0*/  IMAD.MOV.U32 R76, RZ, RZ, R21 ;  /* 0x000000ffff4c7224 */ /* 0x000fe200078e0015 */
[----:B------:R-:W-:Y:S01]  /*e4e0*/  ULDC UR53, c[0x0][0x240] ;  /* 0x0000900000357ab9 */ /* 0x000fe20000000800 */
[----:B------:R-:W-:Y:S01]  /*e4f0*/  IMAD.MOV.U32 R67, RZ, RZ, R51 ;  /* 0x000000ffff437224 */ /* 0x000fe200078e0033 */
        /* <DEDUP_REMOVED lines=8> */
[----:B------:R-:W2:Y:S01]  /*e580*/  LDL R55, [R1+0xe3c] ;  /* 0x000e3c0001377983 */ /* 0x000ea20000100800 */
[----:B------:R-:W-:Y:S01]  /*e590*/  IMAD.MOV.U32 R84, RZ, RZ, R83 ;  /* 0x000000ffff547224 */ /* 0x000fe200078e0053 */
[----:B------:R-:W-:Y:S01]  /*e5a0*/  ULDC UR44, c[0x0][0x240] ;  /* 0x00009000002c7ab9 */ /* 0x000fe20000000800 */
[----:B------:R-:W-:Y:S01]  /*e5b0*/  IMAD.MOV.U32 R88, RZ, RZ, R87 ;  /* 0x000000ffff587224 */ /* 0x000fe200078e0057 */
[----:B------:R-:W2:Y:S01]  /*e5c0*/  LDL.LU R77, [R1+0x15c] ;  /* 0x00015c00014d7983 */ /* 0x000ea20000300800 */
[----:B------:R-:W-:Y:S01]  /*e5d0*/  IMAD.MOV.U32 R87, RZ, RZ, R86 ;  /* 0x000000ffff577224 */ /* 0x000fe200078e0056 */
[----:B------:R-:W-:Y:S01]  /*e5e0*/  ULDC UR55, c[0x0][0x240] ;  /* 0x0000900000377ab9 */ /* 0x000fe20000000800 */
        /* <DEDUP_REMOVED lines=30> */
[----:B------:R-:W-:Y:S01]  /*e7d0*/  IMAD R189, R194, UR4, RZ ;  /* 0x00000004c2bd7c24 */ /* 0x000fe2000f8e02ff */
[----:B------:R-:W-:Y:S01]  /*e7e0*/  ULDC UR16, c[0x0][0x240] ;  /* 0x0000900000107ab9 */ /* 0x000fe20000000800 */
[----:B------:R-:W-:Y:S01]  /*e7f0*/  IMAD R19, R19, UR4, RZ ;  /* 0x0000000413137c24 */ /* 0x000fe2000f8e02ff */
        /* <DEDUP_REMOVED lines=20> */
[----:B---3--:R-:W-:Y:S01]  /*e940*/  STL [R1+0x18c0], R6 ;  /* 0x0018c00601007387 */ /* 0x008fe20000100800 */
[----:B------:R-:W-:Y:S01]  /*e950*/  IMAD R35, R35, UR4, RZ ;  /* 0x0000000423237c24 */ /* 0x000fe2000f8e02ff */
[----:B------:R-:W-:Y:S01]  /*e960*/  ULDC UR22, c[0x0][0x240] ;  /* 0x0000900000167ab9 */ /* 0x000fe20000000800 */
        /* <DEDUP_REMOVED lines=55> */
[----:B------:R-:W1:Y:S01]  /*ece0*/  LDC R249, c[0x0][0x230] ;  /* 0x00008c00fff97b82 */ /* 0x000e620000000800 */
[----:B------:R-:W-:-:S02]  /*ecf0*/  IMAD R126, R126, UR4, RZ ;  /* 0x000000047e7e7c24 */ /* 0x000fc4000f8e02ff */
[----:B------:R-:W-:Y:S02]  /*ed00*/  IMAD R127, R127, UR4, RZ ;  /* 0x000000047f7f7c24 */ /* 0x000fe4000f8e02ff */
[----:B------:R-:W-:Y:S02]  /*ed10*/  IMAD R128, R128, UR4, RZ ;  /* 0x0000000480807c24 */ /* 0x000fe4000f8e02ff */
[----:B------:R-:W-:Y:S01]  /*ed20*/  IMAD R129, R129, UR4, RZ ;  /* 0x0000000481817c24 */ /* 0x000fe2000f8e02ff */
[----:B------:R-:W3:Y:S01]  /*ed30*/  LDC R247, c[0x0][0x230] ;  /* 0x00008c00fff77b82 */ /* 0x000ee20000000800 */
[----:B------:R-:W-:Y:S02]  /*ed40*/  IMAD R130, R130, UR4, RZ ;  /* 0x0000000482827c24 */ /* 0x000fe4000f8e02ff */
[----:B------:R-:W-:Y:S02]  /*ed50*/  IMAD R132, R132, UR4, RZ ;  /* 0x0000000484847c24 */ /* 0x000fe4000f8e02ff */
[----:B------:R-:W-:-:S02]  /*ed60*/  IMAD R131, R131, UR4, RZ ;  /* 0x0000000483837c24 */ /* 0x000fc4000f8e02ff */
[----:B------:R-:W-:Y:S01]  /*ed70*/  IMAD R137, R137, UR4, RZ ;  /* 0x0000000489897c24 */ /* 0x000fe2000f8e02ff */
[----:B------:R-:W3:Y:S01]  /*ed80*/  LDC R248, c[0x0][0x230] ;  /* 0x00008c00fff87b82 */ /* 0x000ee20000000800 */
[----:B------:R-:W-:Y:S02]  /*ed90*/  IMAD R46, R46, UR4, RZ ;  /* 0x000000042e2e7c24 */ /* 0x000fe4000f8e02ff */
[----:B------:R-:W-:Y:S02]  /*eda0*/  IMAD R133, R133, UR4, RZ ;  /* 0x0000000485857c24 */ /* 0x000fe4000f8e02ff */
[----:B------:R-:W-:Y:S02]  /*edb0*/  IMAD R134, R134, UR4, RZ ;  /* 0x0000000486867c24 */ /* 0x000fe4000f8e02ff */
[----:B------:R-:W-:Y:S01]  /*edc0*/  IMAD R135, R135, UR4, RZ ;  /* 0x0000000487877c24 */ /* 0x000fe2000f8e02ff */
[----:B------:R-:W3:Y:S01]  /*edd0*/  LDC R250, c[0x0][0x230] ;  /* 0x00008c00fffa7b82 */ /* 0x000ee20000000800 */
[----:B----4-:R-:W-:-:S02]  /*ede0*/  IMAD.MOV.U32 R83, RZ, RZ, R82 ;  /* 0x000000ffff537224 */ /* 0x010fc400078e0052 */
[----:B--2---:R-:W-:Y:S02]  /*edf0*/  IMAD.MOV.U32 R82, RZ, RZ, R81 ;  /* 0x000000ffff527224 */ /* 0x004fe400078e0051 */
[----:B------:R-:W-:Y:S02]  /*ee00*/  IMAD.MOV.U32 R84, RZ, RZ, R83 ;  /* 0x000000ffff547224 */ /* 0x000fe400078e0053 */
[----:B------:R-:W-:Y:S02]  /*ee10*/  IMAD.MOV.U32 R83, RZ, RZ, R82 ;  /* 0x000000ffff537224 */ /* 0x000fe400078e0052 */
[----:B------:R-:W-:Y:S02]  /*ee20*/  IMAD.MOV.U32 R81, RZ, RZ, R80 ;  /* 0x000000ffff517224 */ /* 0x000fe400078e0050 */
[----:B------:R-:W-:Y:S02]  /*ee30*/  IMAD.MOV.U32 R85, RZ, RZ, R84 ;  /* 0x000000ffff557224 */ /* 0x000fe400078e0054 */
[----:B------:R-:W-:-:S02]  /*ee40*/  IMAD.MOV.U32 R82, RZ, RZ, R81 ;  /* 0x000000ffff527224 */ /* 0x000fc400078e0051 */
[----:B------:R-:W-:Y:S02]  /*ee50*/  IMAD.MOV.U32 R84, RZ, RZ, R83 ;  /* 0x000000ffff547224 */ /* 0x000fe400078e0053 */
        /* <DEDUP_REMOVED lines=8> */
[----:B------:R-:W-:Y:S01]  /*eee0*/  IMAD.MOV.U32 R174, RZ, RZ, R100 ;  /* 0x000000ffffae7224 */ /* 0x000fe200078e0064 */
[----:B------:R-:W2:Y:S01]  /*eef0*/  LDL.LU R34, [R1+0x144] ;  /* 0x0001440001227983 */ /* 0x000ea20000300800 */
[----:B------:R-:W-:Y:S02]  /*ef00*/  IMAD.MOV.U32 R81, RZ, RZ, R30 ;  /* 0x000000ffff517224 */ /* 0x000fe400078e001e */
[----:B------:R-:W-:Y:S01]  /*ef10*/  IMAD.MOV.U32 R100, RZ, RZ, R85 ;  /* 0x000000ffff647224 */ /* 0x000fe200078e0055 */
[----:B------:R-:W4:Y:S01]  /*ef20*/  LDL.LU R30, [R1+0x13c] ;  /* 0x00013c00011e7983 */ /* 0x000f220000300800 */
[----:B------:R-:W-:-:S02]  /*ef30*/  IMAD.MOV.U32 R82, RZ, RZ, R26 ;  /* 0x000000ffff527224 */ /* 0x000fc400078e001a */
[----:B------:R-:W-:Y:S01]  /*ef40*/  IMAD.MOV.U32 R83, RZ, RZ, R22 ;  /* 0x000000ffff537224 */ /* 0x000fe200078e0016 */
[----:B------:R-:W3:Y:S01]  /*ef50*/  LDL.LU R26, [R1+0x134] ;  /* 0x00013400011a7983 */ /* 0x000ee20000300800 */
[----:B------:R-:W-:-:S03]  /*ef60*/  IMAD.MOV.U32 R84, RZ, RZ, R20 ;  /* 0x000000ffff547224 */ /* 0x000fc600078e0014 */
[----:B------:R-:W3:Y:S01]  /*ef70*/  LDL.LU R22, [R1+0x12c] ;  /* 0x00012c0001167983 */ /* 0x000ee20000300800 */
[----:B------:R-:W-:-:S03]  /*ef80*/  IMAD R10, R100, UR4, RZ ;  /* 0x00000004640a7c24 */ /* 0x000fc6000f8e02ff */
[----:B------:R-:W3:Y:S04]  /*ef90*/  LDL.LU R20, [R1+0x124] ;  /* 0x0001240001147983 */ /* 0x000ee80000300800 */
[----:B------:R-:W3:Y:S04]  /*efa0*/  LDL.LU R85, [R1+0x68] ;  /* 0x0000680001557983 */ /* 0x000ee80000300800 */
[----:B------:R-:W2:Y:S02]  /*efb0*/  LDL.LU R100, [R1+0x118] ;  /* 0x0001180001647983 */ /* 0x000ea40000300800 */
[----:B--2---:R-:W-:-:S02]  /*efc0*/  IMAD R9, R100, UR4, RZ ;  /* 0x0000000464097c24 */ /* 0x004fc4000f8e02ff */
[----:B------:R-:W2:Y:S02]  /*efd0*/  LDL.LU R100, [R1+0x114] ;  /* 0x0001140001647983 */ /* 0x000ea40000300800 */
[----:B--2---:R-:W-:Y:S02]  /*efe0*/  IMAD R8, R100, UR4, RZ ;  /* 0x0000000464087c24 */ /* 0x004fe4000f8e02ff */
[----:B------:R-:W2:Y:S02]  /*eff0*/  LDL.LU R100, [R1+0x110] ;  /* 0x0001100001647983 */ /* 0x000ea40000300800 */
[----:B--2---:R-:W-:Y:S02]  /*f000*/  IMAD R7, R100, UR4, RZ ;  /* 0x0000000464077c24 */ /* 0x004fe4000f8e02ff */
[----:B------:R-:W2:Y:S01]  /*f010*/  LDL.LU R100, [R1+0x10c] ;  /* 0x00010c0001647983 */ /* 0x000ea20000300800 */
[----:B------:R-:W-:Y:S02]  /*f020*/  IMAD.MOV.U32 R209, RZ, RZ, R5 ;  /* 0x000000ffffd17224 */ /* 0x000fe400078e0005 */
[----:B------:R-:W-:-:S02]  /*f030*/  IMAD R3, R91, UR4, RZ ;  /* 0x000000045b037c24 */ /* 0x000fc4000f8e02ff */
        /* <DEDUP_REMOVED lines=11> */
[----:B--2---:R-:W-:-:S02]  /*f0f0*/  IMAD R5, R100, UR4, RZ ;  /* 0x0000000464057c24 */ /* 0x004fc4000f8e02ff */
[----:B------:R-:W2:Y:S04]  /*f100*/  LDL.LU R100, [R1+0x108] ;  /* 0x0001080001647983 */ /* 0x000ea80000300800 */
[----:B------:R-:W3:Y:S01]  /*f110*/  LDL.LU R48, [R1+0xf8] ;  /* 0x0000f80001307983 */ /* 0x000ee20000300800 */
[----:B------:R-:W-:-:S03]  /*f120*/  IMAD.MOV.U32 R61, RZ, RZ, R55 ;  /* 0x000000ffff3d7224 */ /* 0x000fc600078e0037 */
[----:B------:R-:W3:Y:S01]  /*f130*/  LDL.LU R52, [R1+0xec] ;  /* 0x0000ec0001347983 */ /* 0x000ee20000300800 */
[----:B------:R-:W-:-:S03]  /*f140*/  IMAD.MOV.U32 R216, RZ, RZ, R214 ;  /* 0x000000ffffd87224 */ /* 0x000fc600078e00d6 */
[----:B------:R-:W3:Y:S01]  /*f150*/  LDL.LU R55, [R1+0xe0] ;  /* 0x0000e00001377983 */ /* 0x000ee20000300800 */
[----:B------:R-:W-:Y:S02]  /*f160*/  IMAD.MOV.U32 R217, RZ, RZ, R215 ;  /* 0x000000ffffd97224 */ /* 0x000fe400078e00d7 */
[----:B------:R-:W-:Y:S02]  /*f170*/  IMAD.MOV.U32 R214, RZ, RZ, R208 ;  /* 0x000000ffffd67224 */ /* 0x000fe400078e00d0 */
[----:B------:R-:W-:Y:S02]  /*f180*/  IMAD.MOV.U32 R215, RZ, RZ, R209 ;  /* 0x000000ffffd77224 */ /* 0x000fe400078e00d1 */
[----:B------:R-:W-:Y:S02]  /*f190*/  IMAD.MOV.U32 R208, RZ, RZ, R94 ;  /* 0x000000ffffd07224 */ /* 0x000fe400078e005e */
[----:B------:R-:W-:Y:S02]  /*f1a0*/  IMAD.MOV.U32 R209, RZ, RZ, R95 ;  /* 0x000000ffffd17224 */ /* 0x000fe400078e005f */
[----:B------:R-:W-:-:S02]  /*f1b0*/  IMAD.MOV.U32 R94, RZ, RZ, R58 ;  /* 0x000000ffff5e7224 */ /* 0x000fc400078e003a */
[----:B------:R-:W3:Y:S01]  /*f1c0*/  LDL.LU R58, [R1+0xd4] ;  /* 0x0000d400013a7983 */ /* 0x000ee20000300800 */
[----:B------:R-:W-:Y:S02]  /*f1d0*/  IMAD.MOV.U32 R95, RZ, RZ, R74 ;  /* 0x000000ffff5f7224 */ /* 0x000fe400078e004a */
[----:B------:R-:W-:Y:S02]  /*f1e0*/  IMAD.MOV.U32 R74, RZ, RZ, R66 ;  /* 0x000000ffff4a7224 */ /* 0x000fe400078e0042 */
[----:B------:R-:W-:Y:S02]  /*f1f0*/  IMAD.MOV.U32 R66, RZ, RZ, R61 ;  /* 0x000000ffff427224 */ /* 0x000fe400078e003d */
[----:B------:R-:W-:Y:S01]  /*f200*/  IMAD.MOV.U32 R218, RZ, RZ, R216 ;  /* 0x000000ffffda7224 */ /* 0x000fe200078e00d8 */
[----:B------:R-:W3:Y:S01]  /*f210*/  LDL.LU R61, [R1+0xc8] ;  /* 0x0000c800013d7983 */ /* 0x000ee20000300800 */
[----:B------:R-:W-:Y:S02]  /*f220*/  IMAD.MOV.U32 R216, RZ, RZ, R214 ;  /* 0x000000ffffd87224 */ /* 0x000fe400078e00d6 */
[----:B------:R-:W-:-:S02]  /*f230*/  IMAD.MOV.U32 R214, RZ, RZ, R96 ;  /* 0x000000ffffd67224 */ /* 0x000fc400078e0060 */
[----:B------:R-:W-:Y:S02]  /*f240*/  IMAD.MOV.U32 R96, RZ, RZ, R64 ;  /* 0x000000ffff607224 */ /* 0x000fe400078e0040 */
[----:B------:R-:W-:Y:S01]  /*f250*/  IMAD.MOV.U32 R219, RZ, RZ, R217 ;  /* 0x000000ffffdb7224 */ /* 0x000fe200078e00d9 */
[----:B------:R-:W3:Y:S01]  /*f260*/  LDL.LU R64, [R1+0xbc] ;  /* 0x0000bc0001407983 */ /* 0x000ee20000300800 */
        /* <DEDUP_REMOVED lines=8> */
[----:B------:R-:W-:Y:S02]  /*f2f0*/  IMAD.MOV.U32 R98, RZ, RZ, R69 ;  /* 0x000000ffff627224 */ /* 0x000fe400078e0045 */
[----:B------:R-:W-:Y:S01]  /*f300*/  IMAD.MOV.U32 R217, RZ, RZ, R99 ;  /* 0x000000ffffd97224 */ /* 0x000fe200078e0063 */
[----:B------:R-:W3:Y:S01]  /*f310*/  LDL.LU R69, [R1+0xa8] ;  /* 0x0000a80001457983 */ /* 0x000ee20000300800 */
[----:B------:R-:W-:-:S03]  /*f320*/  IMAD.MOV.U32 R99, RZ, RZ, R71 ;  /* 0x000000ffff637224 */ /* 0x000fc600078e0047 */
[----:B------:R-:W3:Y:S01]  /*f330*/  LDL.LU R71, [R1+0xa0] ;  /* 0x0000a00001477983 */ /* 0x000ee20000300800 */
[----:B------:R-:W-:Y:S02]  /*f340*/  IMAD.MOV.U32 R79, RZ, RZ, R78 ;  /* 0x000000ffff4f7224 */ /* 0x000fe400078e004e */
[----:B------:R-:W-:Y:S02]  /*f350*/  IMAD.MOV.U32 R78, RZ, RZ, R77 ;  /* 0x000000ffff4e7224 */ /* 0x000fe400078e004d */
[----:B------:R-:W-:Y:S02]  /*f360*/  IMAD R11, R174, UR4, RZ ;  /* 0x00000004ae0b7c24 */ /* 0x000fe4000f8e02ff */
[----:B------:R-:W-:Y:S02]  /*f370*/  IMAD.MOV.U32 R174, RZ, RZ, R75 ;  /* 0x000000ffffae7224 */ /* 0x000fe400078e004b */
[----:B------:R-:W-:Y:S02]  /*f380*/  IMAD.MOV.U32 R192, RZ, RZ, R252 ;  /* 0x000000ffffc07224 */ /* 0x000fe400078e00fc */
[----:B------:R-:W-:Y:S01]  /*f390*/  IMAD.MOV.U32 R252, RZ, RZ, R79 ;  /* 0x000000fffffc7224 */ /* 0x000fe200078e004f */
[----:B------:R-:W-:Y:S01]  /*f3a0*/  MOV R79, R78 ;  /* 0x0000004e004f7202 */ /* 0x000fe20000000f00 */
[----:B------:R-:W-:-:S04]  /*f3b0*/  IMAD.MOV.U32 R199, RZ, RZ, R192 ;  /* 0x000000ffffc77224 */ /* 0x000fc800078e00c0 */
[----:B------:R-:W-:Y:S02]  /*f3c0*/  IMAD.MOV.U32 R192, RZ, RZ, R79 ;  /* 0x000000ffffc07224 */ /* 0x000fe400078e004f */
[----:B------:R-:W-:Y:S02]  /*f3d0*/  IMAD R44, R44, UR4, RZ ;  /* 0x000000042c2c7c24 */ /* 0x000fe4000f8e02ff */
[----:B------:R-:W-:Y:S02]  /*f3e0*/  IMAD R42, R42, UR4, RZ ;  /* 0x000000042a2a7c24 */ /* 0x000fe4000f8e02ff */
[----:B--2---:R-:W-:Y:S02]  /*f3f0*/  IMAD R4, R100, UR4, RZ ;  /* 0x0000000464047c24 */ /* 0x004fe4000f8e02ff */
[----:B------:R-:W-:Y:S02]  /*f400*/  IMAD.MOV.U32 R100, RZ, RZ, R73 ;  /* 0x000000ffff647224 */ /* 0x000fe400078e0049 */
[----:B------:R-:W2:Y:S04]  /*f410*/  LDL.LU R73, [R1+0x98] ;  /* 0x0000980001497983 */ /* 0x000ea80000300800 */
[----:B------:R-:W2:Y:S04]  /*f420*/  LDL.LU R75, [R1+0x90] ;  /* 0x00009000014b7983 */ /* 0x000ea80000300800 */
[----:B------:R-:W2:Y:S04]  /*f430*/  LDL.LU R77, [R1+0x88] ;  /* 0x00008800014d7983 */ /* 0x000ea80000300800 */
[----:B------:R-:W2:Y:S04]  /*f440*/  LDL.LU R78, [R1+0x84] ;  /* 0x00008400014e7983 */ /* 0x000ea80000300800 */
[----:B------:R-:W2:Y:S01]  /*f450*/  LDL.LU R79, [R1+0x80] ;  /* 0x00008000014f7983 */ /* 0x000ea20000300800 */
[----:B------:R-:W-:-:S02]  /*f460*/  IMAD R40, R40, UR4, RZ ;  /* 0x0000000428287c24 */ /* 0x000fc4000f8e02ff */
[----:B------:R-:W-:Y:S01]  /*f470*/  IMAD R38, R38, UR4, RZ ;  /* 0x0000000426267c24 */ /* 0x000fe2000f8e02ff */
[-C--:B------:R-:W-:Y:S01]  /*f480*/  LEA R228, P0, R44, R114.reuse, 0x2 ;  /* 0x000000722ce47211 */ /* 0x080fe200078010ff */
[----:B------:R-:W-:Y:S01]  /*f490*/  IMAD R36, R36, UR4, RZ ;  /* 0x0000000424247c24 */ /* 0x000fe2000f8e02ff */
[-C--:B------:R-:W-:Y:S01]  /*f4a0*/  LEA R226, P1, R42, R114.reuse, 0x2 ;  /* 0x000000722ae27211 */ /* 0x080fe200078210ff */
[----:B------:R-:W-:Y:S01]  /*f4b0*/  IMAD R34, R34, UR4, RZ ;  /* 0x0000000422227c24 */ /* 0x000fe2000f8e02ff */
[-C--:B------:R-:W-:Y:S01]  /*f4c0*/  LEA R224, P2, R40, R114.reuse, 0x2 ;  /* 0x0000007228e07211 */ /* 0x080fe200078410ff */
[----:B------:R-:W-:Y:S01]  /*f4d0*/  IMAD R32, R32, UR4, RZ ;  /* 0x0000000420207c24 */ /* 0x000fe2000f8e02ff */
[-C--:B------:R-:W-:Y:S01]  /*f4e0*/  LEA R222, P3, R38, R114.reuse, 0x2 ;  /* 0x0000007226de7211 */ /* 0x080fe200078610ff */
[----:B------:R-:W-:Y:S01]  /*f4f0*/  IMAD R188, R199, UR4, RZ ;  /* 0x00000004c7bc7c24 */ /* 0x000fe2000f8e02ff */
[----:B------:R-:W-:Y:S01]  /*f500*/  LEA R198, P4, R36, R114, 0x2 ;  /* 0x0000007224c67211 */ /* 0x000fe200078810ff */
[----:B------:R-:W-:Y:S01]  /*f510*/  IMAD.MOV.U32 R199, RZ, RZ, R192 ;  /* 0x000000ffffc77224 */ /* 0x000fe200078e00c0 */
[----:B------:R-:W-:Y:S01]  /*f520*/  LEA.HI.X.SX32 R229, R44, R0, 0x2, P0 ;  /* 0x000000002ce57211 */ /* 0x000fe200000f16ff */
[----:B----4-:R-:W-:Y:S01]  /*f530*/  IMAD R30, R30, UR4, RZ ;  /* 0x000000041e1e7c24 */ /* 0x010fe2000f8e02ff */
[----:B------:R-:W-:Y:S01]  /*f540*/  LEA R196, P5, R34, R114, 0x2 ;  /* 0x0000007222c47211 */ /* 0x000fe200078a10ff */
[----:B------:R-:W-:Y:S01]  /*f550*/  IMAD R192, R180, UR45, RZ ;  /* 0x0000002db4c07c24 */ /* 0x000fe2000f8e02ff */
[-C--:B------:R-:W-:Y:S01]  /*f560*/  LEA.HI.X.SX32 R227, R42, R0.reuse, 0x2, P1 ;  /* 0x000000002ae37211 */ /* 0x080fe200008f16ff */
[----:B------:R-:W-:Y:S01]  /*f570*/  IMAD R28, R28, UR4, RZ ;  /* 0x000000041c1c7c24 */ /* 0x000fe2000f8e02ff */
[----:B------:R-:W-:Y:S01]  /*f580*/  LEA.HI.X.SX32 R225, R40, R0, 0x2, P2 ;  /* 0x0000000028e17211 */ /* 0x000fe200010f16ff */
[----:B------:R-:W-:Y:S01]  /*f590*/  IMAD R180, R23, UR53, RZ ;  /* 0x0000003517b47c24 */ /* 0x000fe2000f8e02ff */
[----:B------:R-:W-:Y:S01]  /*f5a0*/  LEA R194, P6, R32, R114, 0x2 ;  /* 0x0000007220c27211 */ /* 0x000fe200078c10ff */
[----:B---3--:R-:W-:Y:S01]  /*f5b0*/  IMAD R26, R26, UR4, RZ ;  /* 0x000000041a1a7c24 */ /* 0x008fe2000f8e02ff */
[-C--:B------:R-:W-:Y:S01]  /*f5c0*/  LEA.HI.X.SX32 R223, R38, R0.reuse, 0x2, P3 ;  /* 0x0000000026df7211 */ /* 0x080fe200018f16ff */
[----:B------:R-:W-:Y:S01]  /*f5d0*/  IMAD R23, R199, UR56, RZ ;  /* 0x00000038c7177c24 */ /* 0x000fe2000f8e02ff */
[-C--:B------:R-:W-:Y:S01]  /*f5e0*/  LEA.HI.X.SX32 R199, R36, R0.reuse, 0x2, P4 ;  /* 0x0000000024c77211 */ /* 0x080fe200020f16ff */
[----:B------:R-:W-:Y:S01]  /*f5f0*/  IMAD R24, R24, UR4, RZ ;  /* 0x0000000418187c24 */ /* 0x000fe2000f8e02ff */
[----:B------:R3:W-:Y:S01]  /*f600*/  STL.64 [R1+0x410], R228 ;  /* 0x000410e401007387 */ /* 0x0007e20000100a00 */
[----:B------:R-:W-:Y:S01]  /*f610*/  IMAD R22, R22, UR4, RZ ;  /* 0x0000000416167c24 */ /* 0x000fe2000f8e02ff */
[-C--:B------:R-:W-:Y:S01]  /*f620*/  LEA.HI.X.SX32 R197, R34, R0.reuse, 0x2, P5 ;  /* 0x0000000022c57211 */ /* 0x080fe200028f16ff */
[----:B------:R-:W-:Y:S01]  /*f630*/  IMAD R21, R21, UR4, RZ ;  /* 0x0000000415157c24 */ /* 0x000fe2000f8e02ff */
[----:B------:R4:W-:Y:S01]  /*f640*/  STL.64 [R1+0x408], R226 ;  /* 0x000408e201007387 */ /* 0x0009e20000100a00 */
[----:B------:R-:W-:Y:S01]  /*f650*/  LEA.HI.X.SX32 R195, R32, R0, 0x2, P6 ;  /* 0x0000000020c37211 */ /* 0x000fe200030f16ff */
[----:B------:R-:W-:-:S02]  /*f660*/  IMAD R20, R20, UR4, RZ ;  /* 0x0000000414147c24 */ /* 0x000fc4000f8e02ff */
[----:B------:R1:W-:Y:S01]  /*f670*/  STL.64 [R1+0x3f8], R224 ;  /* 0x0003f8e001007387 */ /* 0x0003e20000100a00 */
[----:B---3--:R-:W-:-:S03]  /*f680*/  LEA R228, P0, R30, R114, 0x2 ;  /* 0x000000721ee47211 */ /* 0x008fc600078010ff */
[----:B------:R3:W-:Y:S01]  /*f690*/  STL.64 [R1+0x3f0], R222 ;  /* 0x0003f0de01007387 */ /* 0x0007e20000100a00 */
[----:B----4-:R-:W-:-:S03]  /*f6a0*/  LEA R226, P1, R28, R114, 0x2 ;  /* 0x000000721ce27211 */ /* 0x010fc600078210ff */
[----:B------:R4:W-:Y:S01]  /*f6b0*/  STL.64 [R1+0x3e8], R198 ;  /* 0x0003e8c601007387 */ /* 0x0009e20000100a00 */
[----:B------:R-:W-:Y:S02]  /*f6c0*/  LEA.HI.X.SX32 R229, R30, R0, 0x2, P0 ;  /* 0x000000001ee57211 */ /* 0x000fe400000f16ff */
[----:B-1----:R-:W-:Y:S01]  /*f6d0*/  LEA R224, P2, R26, R114, 0x2 ;  /* 0x000000721ae07211 */ /* 0x002fe200078410ff */
[----:B------:R1:W-:Y:S01]  /*f6e0*/  STL.64 [R1+0x3e0], R196 ;  /* 0x0003e0c401007387 */ /* 0x0003e20000100a00 */
[----:B------:R-:W-:Y:S02]  /*f6f0*/  LEA.HI.X.SX32 R227, R28, R0, 0x2, P1 ;  /* 0x000000001ce37211 */ /* 0x000fe400008f16ff */
[----:B---3--:R-:W-:Y:S01]  /*f700*/  LEA R222, P3, R24, R114, 0x2 ;  /* 0x0000007218de7211 */ /* 0x008fe200078610ff */
[----:B------:R3:W-:Y:S01]  /*f710*/  STL.64 [R1+0x3d8], R194 ;  /* 0x0003d8c201007387 */ /* 0x0007e20000100a00 */
[----:B------:R-:W-:Y:S02]  /*f720*/  LEA.HI.X.SX32 R225, R26, R0, 0x2, P2 ;  /* 0x000000001ae17211 */ /* 0x000fe400010f16ff */
[----:B----4-:R-:W-:-:S02]  /*f730*/  LEA R198, P4, R22, R114, 0x2 ;  /* 0x0000007216c67211 */ /* 0x010fc400078810ff */
[----:B------:R-:W-:Y:S02]  /*f740*/  LEA.HI.X.SX32 R223, R24, R0, 0x2, P3 ;  /* 0x0000000018df7211 */ /* 0x000fe400018f16ff */
[C---:B-1----:R-:W-:Y:S01]  /*f750*/  LEA R196, P5, R21.reuse, R114, 0x2 ;  /* 0x0000007215c47211 */ /* 0x042fe200078a10ff */
[----:B------:R1:W-:Y:S01]  /*f760*/  STL.64 [R1+0x3d0], R228 ;  /* 0x0003d0e401007387 */ /* 0x0003e20000100a00 */
[----:B------:R-:W-:Y:S02]  /*f770*/  LEA.HI.X.SX32 R199, R22, R0, 0x2, P4 ;  /* 0x0000000016c77211 */ /* 0x000fe400020f16ff */
[C---:B---3--:R-:W-:Y:S01]  /*f780*/  LEA R194, P6, R20.reuse, R114, 0x2 ;  /* 0x0000007214c27211 */ /* 0x048fe200078c10ff */
[----:B------:R3:W-:Y:S01]  /*f790*/  STL.64 [R1+0x3c8], R226 ;  /* 0x0003c8e201007387 */ /* 0x0007e20000100a00 */
[-C--:B------:R-:W-:Y:S02]  /*f7a0*/  LEA.HI.X.SX32 R197, R21, R0.reuse, 0x2, P5 ;  /* 0x0000000015c57211 */ /* 0x080fe400028f16ff */
[----:B------:R-:W-:Y:S01]  /*f7b0*/  LEA.HI.X.SX32 R195, R20, R0, 0x2, P6 ;  /* 0x0000000014c37211 */ /* 0x000fe200030f16ff */
[----:B------:R4:W-:Y:S01]  /*f7c0*/  STL.64 [R1+0x3c0], R224 ;  /* 0x0003c0e001007387 */ /* 0x0009e20000100a00 */
[----:B-1----:R-:W-:-:S03]  /*f7d0*/  LEA R228, P0, R19, R114, 0x2 ;  /* 0x0000007213e47211 */ /* 0x002fc600078010ff */
[----:B------:R1:W-:Y:S01]  /*f7e0*/  STL.64 [R1+0x3b8], R222 ;  /* 0x0003b8de01007387 */ /* 0x0003e20000100a00 */
[----:B---3--:R-:W-:-:S03]  /*f7f0*/  LEA R226, P1, R18, R114, 0x2 ;  /* 0x0000007212e27211 */ /* 0x008fc600078210ff */
[----:B------:R3:W-:Y:S01]  /*f800*/  STL.64 [R1+0x3b0], R198 ;  /* 0x0003b0c601007387 */ /* 0x0007e20000100a00 */
[----:B------:R-:W-:Y:S02]  /*f810*/  LEA.HI.X.SX32 R229, R19, R0, 0x2, P0 ;  /* 0x0000000013e57211 */ /* 0x000fe400000f16ff */
[C---:B----4-:R-:W-:Y:S01]  /*f820*/  LEA R224, P2, R17.reuse, R114, 0x2 ;  /* 0x0000007211e07211 */ /* 0x050fe200078410ff */
[----:B------:R4:W-:Y:S01]  /*f830*/  STL.64 [R1+0x3a8], R196 ;  /* 0x0003a8c401007387 */ /* 0x0009e20000100a00 */
[----:B------:R-:W-:Y:S02]  /*f840*/  LEA.HI.X.SX32 R227, R18, R0, 0x2, P1 ;  /* 0x0000000012e37211 */ /* 0x000fe400008f16ff */
[----:B-1----:R-:W-:Y:S01]  /*f850*/  LEA R222, P3, R16, R114, 0x2 ;  /* 0x0000007210de7211 */ /* 0x002fe200078610ff */
[----:B------:R1:W-:Y:S01]  /*f860*/  STL.64 [R1+0x3a0], R194 ;  /* 0x0003a0c201007387 */ /* 0x0003e20000100a00 */
[----:B------:R-:W-:Y:S02]  /*f870*/  LEA.HI.X.SX32 R225, R17, R0, 0x2, P2 ;  /* 0x0000000011e17211 */ /* 0x000fe400010f16ff */
[----:B---3--:R-:W-:-:S02]  /*f880*/  LEA R198, P4, R15, R114, 0x2 ;  /* 0x000000720fc67211 */ /* 0x008fc400078810ff */
[-C--:B----4-:R-:W-:Y:S02]  /*f890*/  LEA R196, P5, R14, R114.reuse, 0x2 ;  /* 0x000000720ec47211 */ /* 0x090fe400078a10ff */
[-C--:B------:R-:W-:Y:S02]  /*f8a0*/  LEA R26, P0, R12, R114.reuse, 0x2 ;  /* 0x000000720c1a7211 */ /* 0x080fe400078010ff */
[----:B-1----:R-:W-:Y:S02]  /*f8b0*/  LEA R194, P6, R13, R114, 0x2 ;  /* 0x000000720dc27211 */ /* 0x002fe400078c10ff */
[----:B------:R-:W-:Y:S01]  /*f8c0*/  LEA.HI.X.SX32 R223, R16, R0, 0x2, P3 ;  /* 0x0000000010df7211 */ /* 0x000fe200018f16ff */
[----:B------:R-:W-:Y:S01]  /*f8d0*/  IMAD R190, R178, UR43, RZ ;  /* 0x0000002bb2be7c24 */ /* 0x000fe2000f8e02ff */
[----:B------:R-:W-:Y:S01]  /*f8e0*/  LEA R24, P1, R11, R114, 0x2 ;  /* 0x000000720b187211 */ /* 0x000fe200078210ff */
[----:B------:R-:W-:Y:S01]  /*f8f0*/  STL.64 [R1+0x398], R228 ;  /* 0x000398e401007387 */ /* 0x000fe20000100a00 */
[----:B------:R-:W-:Y:S01]  /*f900*/  LEA.HI.X.SX32 R197, R14, R0, 0x2, P5 ;  /* 0x000000000ec57211 */ /* 0x000fe200028f16ff */
[----:B------:R-:W-:Y:S01]  /*f910*/  IMAD R191, R179, UR44, RZ ;  /* 0x0000002cb3bf7c24 */ /* 0x000fe2000f8e02ff */
[----:B------:R-:W-:Y:S01]  /*f920*/  LEA R20, P2, R10, R114, 0x2 ;  /* 0x000000720a147211 */ /* 0x000fe200078410ff */
[----:B------:R-:W-:Y:S01]  /*f930*/  IMAD R178, R27, UR55, RZ ;  /* 0x000000371bb27c24 */ /* 0x000fe2000f8e02ff */
[----:B------:R-:W-:Y:S01]  /*f940*/  LEA.HI.X.SX32 R199, R15, R0, 0x2, P4 ;  /* 0x000000000fc77211 */ /* 0x000fe200020f16ff */
[----:B------:R-:W-:Y:S01]  /*f950*/  STL.64 [R1+0x390], R226 ;  /* 0x000390e201007387 */ /* 0x000fe20000100a00 */
        /* <DEDUP_REMOVED lines=8> */
[-C--:B------:R-:W-:Y:S01]  /*f9e0*/  LEA.HI.X.SX32 R25, R11, R0.reuse, 0x2, P1 ;  /* 0x000000000b197211 */ /* 0x080fe200008f16ff */
[----:B------:R-:W-:Y:S01]  /*f9f0*/  IMAD R47, R47, UR4, RZ ;  /* 0x000000042f2f7c24 */ /* 0x000fe2000f8e02ff */
[-C--:B------:R-:W-:Y:S01]  /*fa00*/  LEA.HI.X.SX32 R21, R10, R0.reuse, 0x2, P2 ;  /* 0x000000000a157211 */ /* 0x080fe200010f16ff */
[----:B------:R3:W-:Y:S01]  /*fa10*/  STL.64 [R1+0x370], R196 ;  /* 0x000370c401007387 */ /* 0x0007e20000100a00 */
[-C--:B------:R-:W-:Y:S01]  /*fa20*/  LEA.HI.X.SX32 R19, R9, R0.reuse, 0x2, P3 ;  /* 0x0000000009137211 */ /* 0x080fe200018f16ff */
[----:B------:R-:W-:Y:S01]  /*fa30*/  IMAD R48, R48, UR4, RZ ;  /* 0x0000000430307c24 */ /* 0x000fe2000f8e02ff */
[----:B------:R-:W-:Y:S01]  /*fa40*/  LEA.HI.X.SX32 R17, R8, R0, 0x2, P4 ;  /* 0x0000000008117211 */ /* 0x000fe200020f16ff */
[----:B------:R-:W-:Y:S01]  /*fa50*/  STL.64 [R1+0x378], R198 ;  /* 0x000378c601007387 */ /* 0x000fe20000100a00 */
[----:B------:R-:W-:Y:S01]  /*fa60*/  IMAD R50, R50, UR4, RZ ;  /* 0x0000000432327c24 */ /* 0x000fe2000f8e02ff */
[----:B-1----:R-:W1:Y:S02]  /*fa70*/  LDC R224, c[0x0][0x230] ;  /* 0x00008c00ffe07b82 */ /* 0x002e640000000800 */
[----:B------:R4:W-:Y:S01]  /*fa80*/  STL.64 [R1+0x368], R194 ;  /* 0x000368c201007387 */ /* 0x0009e20000100a00 */
[----:B---3--:R-:W-:-:S03]  /*fa90*/  LEA R196, P5, R7, R114, 0x2 ;  /* 0x0000007207c47211 */ /* 0x008fc600078a10ff */
[----:B------:R3:W-:Y:S01]  /*faa0*/  STL.64 [R1+0x360], R26 ;  /* 0x0003601a01007387 */ /* 0x0007e20000100a00 */
[----:B------:R-:W-:Y:S01]  /*fab0*/  IMAD R51, R51, UR4, RZ ;  /* 0x0000000433337c24 */ /* 0x000fe2000f8e02ff */
[----:B------:R-:W1:Y:S02]  /*fac0*/  LDC R222, c[0x0][0x230] ;  /* 0x00008c00ffde7b82 */ /* 0x000e640000000800 */
[----:B------:R3:W-:Y:S01]  /*fad0*/  STL.64 [R1+0x358], R24 ;  /* 0x0003581801007387 */ /* 0x0007e20000100a00 */
[----:B----4-:R-:W-:-:S03]  /*fae0*/  LEA R194, P6, R5, R114, 0x2 ;  /* 0x0000007205c27211 */ /* 0x010fc600078c10ff */
[----:B------:R4:W-:Y:S01]  /*faf0*/  STL.64 [R1+0x350], R20 ;  /* 0x0003501401007387 */ /* 0x0009e20000100a00 */
[----:B------:R-:W-:Y:S01]  /*fb00*/  LEA.HI.X.SX32 R197, R7, R0, 0x2, P5 ;  /* 0x0000000007c57211 */ /* 0x000fe200028f16ff */
[----:B------:R-:W-:Y:S01]  /*fb10*/  IMAD R52, R52, UR4, RZ ;  /* 0x0000000434347c24 */ /* 0x000fe2000f8e02ff */
[----:B------:R-:W1:Y:S01]  /*fb20*/  LDC R199, c[0x0][0x230] ;  /* 0x00008c00ffc77b82 */ /* 0x000e620000000800 */
[C---:B---3--:R-:W-:Y:S01]  /*fb30*/  LEA R26, P0, R4.reuse, R114, 0x2 ;  /* 0x00000072041a7211 */ /* 0x048fe200078010ff */
[----:B------:R3:W-:Y:S01]  /*fb40*/  STL.64 [R1+0x348], R18 ;  /* 0x0003481201007387 */ /* 0x0007e20000100a00 */
[----:B------:R-:W-:Y:S02]  /*fb50*/  LEA.HI.X.SX32 R195, R5, R0, 0x2, P6 ;  /* 0x0000000005c37211 */ /* 0x000fe400030f16ff */
[----:B------:R-:W-:Y:S01]  /*fb60*/  LEA R24, P1, R3, R114, 0x2 ;  /* 0x0000007203187211 */ /* 0x000fe200078210ff */
[----:B------:R3:W-:Y:S01]  /*fb70*/  STL.64 [R1+0x340], R16 ;  /* 0x0003401001007387 */ /* 0x0007e20000100a00 */
[----:B------:R-:W-:Y:S01]  /*fb80*/  LEA.HI.X.SX32 R27, R4, R0, 0x2, P0 ;  /* 0x00000000041b7211 */ /* 0x000fe200000f16ff */
[----:B------:R-:W-:Y:S01]  /*fb90*/  IMAD R53, R53, UR4, RZ ;  /* 0x0000000435357c24 */ /* 0x000fe2000f8e02ff */
[-C--:B----4-:R-:W-:Y:S01]  /*fba0*/  LEA R20, P2, R29, R114.reuse, 0x2 ;  /* 0x000000721d147211 */ /* 0x090fe200078410ff */
[----:B------:R-:W-:Y:S01]  /*fbb0*/  IMAD R54, R54, UR4, RZ ;  /* 0x0000000436367c24 */ /* 0x000fe2000f8e02ff */
[----:B------:R-:W-:Y:S01]  /*fbc0*/  LEA R14, P5, R35, R114, 0x2 ;  /* 0x00000072230e7211 */ /* 0x000fe200078a10ff */
[----:B------:R-:W-:Y:S01]  /*fbd0*/  IMAD R55, R55, UR4, RZ ;  /* 0x0000000437377c24 */ /* 0x000fe2000f8e02ff */
[----:B------:R-:W-:Y:S01]  /*fbe0*/  LEA.HI.X.SX32 R25, R3, R0, 0x2, P1 ;  /* 0x0000000003197211 */ /* 0x000fe200008f16ff */
[----:B------:R-:W-:Y:S01]  /*fbf0*/  IMAD R56, R56, UR4, RZ ;  /* 0x0000000438387c24 */ /* 0x000fe2000f8e02ff */
[-C--:B---3--:R-:W-:Y:S01]  /*fc00*/  LEA R18, P3, R31, R114.reuse, 0x2 ;  /* 0x000000721f127211 */ /* 0x088fe200078610ff */
[----:B------:R-:W-:Y:S01]  /*fc10*/  IMAD R57, R57, UR4, RZ ;  /* 0x0000000439397c24 */ /* 0x000fe2000f8e02ff */
[----:B------:R-:W3:Y:S01]  /*fc20*/  LDC R223, c[0x0][0x230] ;  /* 0x00008c00ffdf7b82 */ /* 0x000ee20000000800 */
[-C--:B------:R-:W-:Y:S01]  /*fc30*/  LEA R16, P4, R33, R114.reuse, 0x2 ;  /* 0x0000007221107211 */ /* 0x080fe200078810ff */
[----:B------:R-:W-:Y:S01]  /*fc40*/  STL.64 [R1+0x338], R196 ;  /* 0x000338c401007387 */ /* 0x000fe20000100a00 */
[----:B------:R-:W-:-:S02]  /*fc50*/  LEA R8, P6, R37, R114, 0x2 ;  /* 0x0000007225087211 */ /* 0x000fc400078c10ff */
[-C--:B------:R-:W-:Y:S01]  /*fc60*/  LEA.HI.X.SX32 R21, R29, R0.reuse, 0x2, P2 ;  /* 0x000000001d157211 */ /* 0x080fe200010f16ff */
[----:B------:R-:W-:Y:S01]  /*fc70*/  STL.64 [R1+0x330], R194 ;  /* 0x000330c201007387 */ /* 0x000fe20000100a00 */
[-C--:B------:R-:W-:Y:S01]  /*fc80*/  LEA.HI.X.SX32 R17, R33, R0.reuse, 0x2, P4 ;  /* 0x0000000021117211 */ /* 0x080fe200020f16ff */
[----:B------:R-:W-:Y:S01]  /*fc90*/  IMAD R58, R58, UR4, RZ ;  /* 0x000000043a3a7c24 */ /* 0x000fe2000f8e02ff */
[-C--:B------:R-:W-:Y:S01]  /*fca0*/  LEA.HI.X.SX32 R19, R31, R0.reuse, 0x2, P3 ;  /* 0x000000001f137211 */ /* 0x080fe200018f16ff */
[----:B------:R-:W-:Y:S01]  /*fcb0*/  STL.64 [R1+0x328], R26 ;  /* 0x0003281a01007387 */ /* 0x000fe20000100a00 */
[----:B------:R-:W-:Y:S01]  /*fcc0*/  LEA.HI.X.SX32 R15, R35, R0, 0x2, P5 ;  /* 0x00000000230f7211 */ /* 0x000fe200028f16ff */
[----:B------:R-:W-:Y:S01]  /*fcd0*/  IMAD R59, R59, UR4, RZ ;  /* 0x000000043b3b7c24 */ /* 0x000fe2000f8e02ff */
[----:B------:R-:W-:Y:S01]  /*fce0*/  LEA R12, P0, R39, R114, 0x2 ;  /* 0x00000072270c7211 */ /* 0x000fe200078010ff */
[----:B------:R-:W-:Y:S01]  /*fcf0*/  STL.64 [R1+0x320], R24 ;  /* 0x0003201801007387 */ /* 0x000fe20000100a00 */
[----:B------:R-:W-:Y:S01]  /*fd00*/  LEA.HI.X.SX32 R9, R37, R0, 0x2, P6 ;  /* 0x0000000025097211 */ /* 0x000fe200030f16ff */
[----:B------:R-:W-:Y:S01]  /*fd10*/  IMAD R60, R60, UR4, RZ ;  /* 0x000000043c3c7c24 */ /* 0x000fe2000f8e02ff */
[-C--:B------:R-:W-:Y:S01]  /*fd20*/  LEA R10, P1, R41, R114.reuse, 0x2 ;  /* 0x00000072290a7211 */ /* 0x080fe200078210ff */
[----:B------:R-:W-:Y:S01]  /*fd30*/  STL.64 [R1+0x318], R20 ;  /* 0x0003181401007387 */ /* 0x000fe20000100a00 */
[-C--:B------:R-:W-:Y:S01]  /*fd40*/  LEA R6, P2, R43, R114.reuse, 0x2 ;  /* 0x000000722b067211 */ /* 0x080fe200078410ff */
[----:B------:R-:W-:Y:S01]  /*fd50*/  IMAD R61, R61, UR4, RZ ;  /* 0x000000043d3d7c24 */ /* 0x000fe2000f8e02ff */
[----:B------:R-:W-:Y:S01]  /*fd60*/  LEA R4, P3, R45, R114, 0x2 ;  /* 0x000000722d047211 */ /* 0x000fe200078610ff */
[----:B------:R4:W-:Y:S01]  /*fd70*/  STL.64 [R1+0x308], R16 ;  /* 0x0003081001007387 */ /* 0x0009e20000100a00 */
[-C--:B------:R-:W-:Y:S01]  /*fd80*/  LEA.HI.X.SX32 R13, R39, R0.reuse, 0x2, P0 ;  /* 0x00000000270d7211 */ /* 0x080fe200000f16ff */
[----:B------:R-:W-:Y:S01]  /*fd90*/  IMAD R62, R62, UR4, RZ ;  /* 0x000000043e3e7c24 */ /* 0x000fe2000f8e02ff */
[----:B------:R-:W3:Y:S01]  /*fda0*/  LDC R229, c[0x0][0x230] ;  /* 0x00008c00ffe57b82 */ /* 0x000ee20000000800 */
[----:B------:R-:W-:Y:S01]  /*fdb0*/  STL.64 [R1+0x310], R18 ;  /* 0x0003101201007387 */ /* 0x000fe20000100a00 */
[----:B------:R-:W-:-:S03]  /*fdc0*/  LEA.HI.X.SX32 R11, R41, R0, 0x2, P1 ;  /* 0x00000000290b7211 */ /* 0x000fc600008f16ff */
[----:B------:R1:W-:Y:S01]  /*fdd0*/  STL.64 [R1+0x300], R14 ;  /* 0x0003000e01007387 */ /* 0x0003e20000100a00 */
[----:B------:R-:W-:Y:S02]  /*fde0*/  LEA.HI.X.SX32 R7, R43, R0, 0x2, P2 ;  /* 0x000000002b077211 */ /* 0x000fe400010f16ff */
[----:B----4-:R-:W-:Y:S01]  /*fdf0*/  LEA R16, P4, R47, R114, 0x2 ;  /* 0x000000722f107211 */ /* 0x010fe200078810ff */
[----:B------:R4:W-:Y:S01]  /*fe00*/  STL.64 [R1+0x2f8], R8 ;  /* 0x0002f80801007387 */ /* 0x0009e20000100a00 */
[-C--:B------:R-:W-:Y:S02]  /*fe10*/  LEA.HI.X.SX32 R5, R45, R0.reuse, 0x2, P3 ;  /* 0x000000002d057211 */ /* 0x080fe400018f16ff */
[----:B------:R-:W-:Y:S02]  /*fe20*/  LEA.HI.X.SX32 R17, R47, R0, 0x2, P4 ;  /* 0x000000002f117211 */ /* 0x000fe400020f16ff */
[-C--:B-1----:R-:W-:Y:S01]  /*fe30*/  LEA R14, P5, R48, R114.reuse, 0x2 ;  /* 0x00000072300e7211 */ /* 0x082fe200078a10ff */
[----:B------:R1:W-:Y:S01]  /*fe40*/  STL.64 [R1+0x2f0], R12 ;  /* 0x0002f00c01007387 */ /* 0x0003e20000100a00 */
[----:B----4-:R-:W-:-:S03]  /*fe50*/  LEA R8, P6, R50, R114, 0x2 ;  /* 0x0000007232087211 */ /* 0x010fc600078c10ff */
[----:B------:R4:W-:Y:S01]  /*fe60*/  STL.64 [R1+0x2e8], R10 ;  /* 0x0002e80a01007387 */ /* 0x0009e20000100a00 */
[-C--:B------:R-:W-:Y:S02]  /*fe70*/  LEA.HI.X.SX32 R15, R48, R0.reuse, 0x2, P5 ;  /* 0x00000000300f7211 */ /* 0x080fe400028f16ff */
[----:B------:R-:W-:Y:S01]  /*fe80*/  LEA.HI.X.SX32 R9, R50, R0, 0x2, P6 ;  /* 0x0000000032097211 */ /* 0x000fe200030f16ff */
[----:B------:R4:W-:Y:S01]  /*fe90*/  STL.64 [R1+0x2e0], R6 ;  /* 0x0002e00601007387 */ /* 0x0009e20000100a00 */
[----:B-1----:R-:W-:-:S03]  /*fea0*/  LEA R12, P0, R51, R114, 0x2 ;  /* 0x00000072330c7211 */ /* 0x002fc600078010ff */
[----:B------:R1:W-:Y:S01]  /*feb0*/  STL.64 [R1+0x2d8], R4 ;  /* 0x0002d80401007387 */ /* 0x0003e20000100a00 */
[----:B----4-:R-:W-:-:S03]  /*fec0*/  LEA R10, P1, R52, R114, 0x2 ;  /* 0x00000072340a7211 */ /* 0x010fc600078210ff */
[----:B------:R4:W-:Y:S01]  /*fed0*/  STL.64 [R1+0x2d0], R16 ;  /* 0x0002d01001007387 */ /* 0x0009e20000100a00 */
[----:B------:R-:W-:Y:S02]  /*fee0*/  LEA.HI.X.SX32 R13, R51, R0, 0x2, P0 ;  /* 0x00000000330d7211 */ /* 0x000fe400000f16ff */
[C---:B------:R-:W-:Y:S01]  /*fef0*/  LEA R6, P2, R53.reuse, R114, 0x2 ;  /* 0x0000007235067211 */ /* 0x040fe200078410ff */
[----:B------:R3:W-:Y:S01]  /*ff00*/  STL.64 [R1+0x2c8], R14 ;  /* 0x0002c80e01007387 */ /* 0x0007e20000100a00 */
[----:B------:R-:W-:Y:S02]  /*ff10*/  LEA.HI.X.SX32 R11, R52, R0, 0x2, P1 ;  /* 0x00000000340b7211 */ /* 0x000fe400008f16ff */
[----:B-1----:R-:W-:Y:S01]  /*ff20*/  LEA R4, P3, R54, R114, 0x2 ;  /* 0x0000007236047211 */ /* 0x002fe200078610ff */
[----:B------:R1:W-:Y:S01]  /*ff30*/  STL.64 [R1+0x2c0], R8 ;  /* 0x0002c00801007387 */ /* 0x0003e20000100a00 */
[----:B------:R-:W-:Y:S02]  /*ff40*/  LEA.HI.X.SX32 R7, R53, R0, 0x2, P2 ;  /* 0x0000000035077211 */ /* 0x000fe400010f16ff */
[----:B----4-:R-:W-:-:S02]  /*ff50*/  LEA R16, P4, R55, R114, 0x2 ;  /* 0x0000007237107211 */ /* 0x010fc400078810ff */
[----:B------:R-:W-:Y:S02]  /*ff60*/  LEA.HI.X.SX32 R5, R54, R0, 0x2, P3 ;  /* 0x0000000036057211 */ /* 0x000fe400018f16ff */
[C---:B---3--:R-:W-:Y:S01]  /*ff70*/  LEA R14, P5, R56.reuse, R114, 0x2 ;  /* 0x00000072380e7211 */ /* 0x048fe200078a10ff */
[----:B------:R3:W-:Y:S01]  /*ff80*/  STL.64 [R1+0x2b8], R12 ;  /* 0x0002b80c01007387 */ /* 0x0007e20000100a00 */
[----:B------:R-:W-:Y:S02]  /*ff90*/  LEA.HI.X.SX32 R17, R55, R0, 0x2, P4 ;  /* 0x0000000037117211 */ /* 0x000fe400020f16ff */
[----:B-1----:R-:W-:Y:S01]  /*ffa0*/  LEA R8, P6, R57, R114, 0x2 ;  /* 0x0000007239087211 */ /* 0x002fe200078c10ff */
[----:B------:R-:W-:Y:S01]  /*ffb0*/  IMAD R63, R63, UR4, RZ ;  /* 0x000000043f3f7c24 */ /* 0x000fe2000f8e02ff */
[-C--:B------:R-:W-:Y:S01]  /*ffc0*/  LEA.HI.X.SX32 R15, R56, R0.reuse, 0x2, P5 ;  /* 0x00000000380f7211 */ /* 0x080fe200028f16ff */
[----:B------:R1:W-:Y:S01]  /*ffd0*/  STL.64 [R1+0x2b0], R10 ;  /* 0x0002b00a01007387 */ /* 0x0003e20000100a00 */
[----:B------:R-:W-:Y:S01]  /*ffe0*/  LEA.HI.X.SX32 R9, R57, R0, 0x2, P6 ;  /* 0x0000000039097211 */ /* 0x000fe200030f16ff */
[----:B------:R-:W-:-:S02]  /*fff0*/  IMAD R64, R64, UR4, RZ ;  /* 0x0000000440407c24 */ /* 0x000fc4000f8e02ff */
[----:B------:R4:W-:Y:S01]  /*10000*/  STL.64 [R1+0x2a8], R6 ;  /* 0x0002a80601007387 */ /* 0x0009e20000100a00 */
[----:B---3--:R-:W-:-:S03]  /*10010*/  LEA R12, P0, R58, R114, 0x2 ;  /* 0x000000723a0c7211 */ /* 0x008fc600078010ff */
[----:B------:R3:W-:Y:S01]  /*10020*/  STL.64 [R1+0x2a0], R4 ;  /* 0x0002a00401007387 */ /* 0x0007e20000100a00 */
[----:B-1----:R-:W-:-:S03]  /*10030*/  LEA R10, P1, R59, R114, 0x2 ;  /* 0x000000723b0a7211 */ /* 0x002fc600078210ff */
[----:B------:R1:W-:Y:S01]  /*10040*/  STL.64 [R1+0x298], R16 ;  /* 0x0002981001007387 */ /* 0x0003e20000100a00 */
[----:B------:R-:W-:Y:S02]  /*10050*/  LEA.HI.X.SX32 R13, R58, R0, 0x2, P0 ;  /* 0x000000003a0d7211 */ /* 0x000fe400000f16ff */
[-C--:B----4-:R-:W-:Y:S01]  /*10060*/  LEA R6, P2, R60, R114.reuse, 0x2 ;  /* 0x000000723c067211 */ /* 0x090fe200078410ff */
[----:B------:R4:W-:Y:S01]  /*10070*/  STL.64 [R1+0x290], R14 ;  /* 0x0002900e01007387 */ /* 0x0009e20000100a00 */
[----:B------:R-:W-:Y:S01]  /*10080*/  IMAD R65, R65, UR4, RZ ;  /* 0x0000000441417c24 */ /* 0x000fe2000f8e02ff */
[----:B---3--:R-:W-:Y:S02]  /*10090*/  LEA R4, P3, R61, R114, 0x2 ;  /* 0x000000723d047211 */ /* 0x008fe400078610ff */
[----:B------:R3:W-:Y:S01]  /*100a0*/  STL.64 [R1+0x288], R8 ;  /* 0x0002880801007387 */ /* 0x0007e20000100a00 */
[----:B------:R-:W-:Y:S01]  /*100b0*/  LEA.HI.X.SX32 R11, R59, R0, 0x2, P1 ;  /* 0x000000003b0b7211 */ /* 0x000fe200008f16ff */
[----:B------:R-:W-:Y:S01]  /*100c0*/  IMAD R66, R66, UR4, RZ ;  /* 0x0000000442427c24 */ /* 0x000fe2000f8e02ff */
[----:B-1----:R-:W-:Y:S01]  /*100d0*/  LEA R16, P4, R62, R114, 0x2 ;  /* 0x000000723e107211 */ /* 0x002fe200078810ff */
[----:B------:R-:W-:Y:S01]  /*100e0*/  IMAD R67, R67, UR4, RZ ;  /* 0x0000000443437c24 */ /* 0x000fe2000f8e02ff */
[----:B------:R-:W-:-:S02]  /*100f0*/  LEA.HI.X.SX32 R7, R60, R0, 0x2, P2 ;  /* 0x000000003c077211 */ /* 0x000fc400010f16ff */
[----:B----4-:R-:W-:Y:S01]  /*10100*/  LEA R14, P5, R63, R114, 0x2 ;  /* 0x000000723f0e7211 */ /* 0x010fe200078a10ff */
[----:B------:R-:W-:Y:S01]  /*10110*/  IMAD R68, R68, UR4, RZ ;  /* 0x0000000444447c24 */ /* 0x000fe2000f8e02ff */
[----:B------:R-:W-:Y:S02]  /*10120*/  LEA.HI.X.SX32 R5, R61, R0, 0x2, P3 ;  /* 0x000000003d057211 */ /* 0x000fe400018f16ff */
[----:B---3--:R-:W-:Y:S01]  /*10130*/  LEA R8, P6, R64, R114, 0x2 ;  /* 0x0000007240087211 */ /* 0x008fe200078c10ff */
        /* <DEDUP_REMOVED lines=11> */
[----:B---3--:R-:W-:-:S03]  /*101f0*/  LEA R10, P1, R66, R114, 0x2 ;  /* 0x00000072420a7211 */ /* 0x008fc600078210ff */
[----:B------:R3:W-:Y:S01]  /*10200*/  STL.64 [R1+0x260], R16 ;  /* 0x0002601001007387 */ /* 0x0007e20000100a00 */
[----:B------:R-:W-:Y:S02]  /*10210*/  LEA.HI.X.SX32 R13, R65, R0, 0x2, P0 ;  /* 0x00000000410d7211 */ /* 0x000fe400000f16ff */
[----:B----4-:R-:W-:Y:S01]  /*10220*/  LEA R6, P2, R67, R114, 0x2 ;  /* 0x0000007243067211 */ /* 0x010fe200078410ff */
[----:B------:R4:W-:Y:S01]  /*10230*/  STL.64 [R1+0x258], R14 ;  /* 0x0002580e01007387 */ /* 0x0009e20000100a00 */
[----:B------:R-:W-:Y:S01]  /*10240*/  IMAD R72, R72, UR4, RZ ;  /* 0x0000000448487c24 */ /* 0x000fe2000f8e02ff */
[----:B------:R-:W-:Y:S02]  /*10250*/  LEA.HI.X.SX32 R11, R66, R0, 0x2, P1 ;  /* 0x00000000420b7211 */ /* 0x000fe400008f16ff */
[-C--:B-1----:R-:W-:Y:S01]  /*10260*/  LEA R4, P3, R68, R114.reuse, 0x2 ;  /* 0x0000007244047211 */ /* 0x082fe200078610ff */
[----:B------:R1:W-:Y:S01]  /*10270*/  STL.64 [R1+0x250], R8 ;  /* 0x0002500801007387 */ /* 0x0003e20000100a00 */
[----:B--2---:R-:W-:Y:S01]  /*10280*/  IMAD R73, R73, UR4, RZ ;  /* 0x0000000449497c24 */ /* 0x004fe2000f8e02ff */
[----:B---3--:R-:W-:Y:S01]  /*10290*/  LEA R16, P4, R69, R114, 0x2 ;  /* 0x0000007245107211 */ /* 0x008fe200078810ff */
[----:B------:R-:W-:Y:S01]  /*102a0*/  IMAD R74, R74, UR4, RZ ;  /* 0x000000044a4a7c24 */ /* 0x000fe2000f8e02ff */
[----:B------:R-:W-:-:S02]  /*102b0*/  LEA.HI.X.SX32 R7, R67, R0, 0x2, P2 ;  /* 0x0000000043077211 */ /* 0x000fc400010f16ff */
[----:B----4-:R-:W-:Y:S01]  /*102c0*/  LEA R14, P5, R70, R114, 0x2 ;  /* 0x00000072460e7211 */ /* 0x010fe200078a10ff */
        /* <DEDUP_REMOVED lines=14> */
[----:B--2---:R-:W-:-:S03]  /*103b0*/  LEA R10, P1, R73, R114, 0x2 ;  /* 0x00000072490a7211 */ /* 0x004fc600078210ff */
[----:B------:R2:W-:Y:S01]  /*103c0*/  STL.64 [R1+0x228], R16 ;  /* 0x0002281001007387 */ /* 0x0005e20000100a00 */
[----:B------:R-:W-:Y:S02]  /*103d0*/  LEA.HI.X.SX32 R13, R72, R0, 0x2, P0 ;  /* 0x00000000480d7211 */ /* 0x000fe400000f16ff */
[----:B---3--:R-:W-:Y:S01]  /*103e0*/  LEA R6, P2, R74, R114, 0x2 ;  /* 0x000000724a067211 */ /* 0x008fe200078410ff */
[----:B------:R3:W-:Y:S01]  /*103f0*/  STL.64 [R1+0x220], R14 ;  /* 0x0002200e01007387 */ /* 0x0007e20000100a00 */
[----:B------:R-:W-:Y:S01]  /*10400*/  IMAD R79, R79, UR4, RZ ;  /* 0x000000044f4f7c24 */ /* 0x000fe2000f8e02ff */
[----:B------:R-:W-:Y:S02]  /*10410*/  LEA.HI.X.SX32 R11, R73, R0, 0x2, P1 ;  /* 0x00000000490b7211 */ /* 0x000fe400008f16ff */
[-C--:B-1----:R-:W-:Y:S01]  /*10420*/  LEA R4, P3, R75, R114.reuse, 0x2 ;  /* 0x000000724b047211 */ /* 0x082fe200078610ff */
[----:B------:R1:W-:Y:S01]  /*10430*/  STL.64 [R1+0x218], R8 ;  /* 0x0002180801007387 */ /* 0x0003e20000100a00 */
[----:B------:R-:W-:Y:S01]  /*10440*/  IMAD R80, R80, UR4, RZ ;  /* 0x0000000450507c24 */ /* 0x000fe2000f8e02ff */
[----:B--2---:R-:W-:Y:S01]  /*10450*/  LEA R16, P4, R76, R114, 0x2 ;  /* 0x000000724c107211 */ /* 0x004fe200078810ff */
[----:B------:R-:W-:Y:S01]  /*10460*/  IMAD R81, R81, UR4, RZ ;  /* 0x0000000451517c24 */ /* 0x000fe2000f8e02ff */
[----:B------:R-:W-:-:S02]  /*10470*/  LEA.HI.X.SX32 R7, R74, R0, 0x2, P2 ;  /* 0x000000004a077211 */ /* 0x000fc400010f16ff */
[----:B---3--:R-:W-:Y:S01]  /*10480*/  LEA R14, P5, R77, R114, 0x2 ;  /* 0x000000724d0e7211 */ /* 0x008fe200078a10ff */
        /* <DEDUP_REMOVED lines=80> */
[----:B--2---:R-:W-:-:S02]  /*10990*/  LEA R16, P4, R97, R114, 0x2 ;  /* 0x0000007261107211 */ /* 0x004fc400078810ff */
[----:B------:R-:W-:Y:S02]  /*109a0*/  LEA.HI.X.SX32 R7, R95, R0, 0x2, P2 ;  /* 0x000000005f077211 */ /* 0x000fe400010f16ff */
[----:B---3--:R-:W-:Y:S02]  /*109b0*/  LEA R14, P5, R98, R114, 0x2 ;  /* 0x00000072620e7211 */ /* 0x008fe400078a10ff */
[----:B------:R-:W-:Y:S02]  /*109c0*/  LEA.HI.X.SX32 R5, R96, R0, 0x2, P3 ;  /* 0x0000000060057211 */ /* 0x000fe400018f16ff */
[----:B-1----:R-:W-:Y:S01]  /*109d0*/  LEA R8, P6, R99, R114, 0x2 ;  /* 0x0000007263087211 */ /* 0x002fe200078c10ff */
[----:B------:R1:W-:Y:S01]  /*109e0*/  STL.64 [R1+0x168], R12 ;  /* 0x0001680c01007387 */ /* 0x0003e20000100a00 */
[-C--:B------:R-:W-:Y:S02]  /*109f0*/  LEA.HI.X.SX32 R17, R97, R0.reuse, 0x2, P4 ;  /* 0x0000000061117211 */ /* 0x080fe400020f16ff */
[-C--:B------:R-:W-:Y:S01]  /*10a00*/  LEA.HI.X.SX32 R15, R98, R0.reuse, 0x2, P5 ;  /* 0x00000000620f7211 */ /* 0x080fe200028f16ff */
[----:B------:R2:W-:Y:S01]  /*10a10*/  STL.64 [R1+0x160], R10 ;  /* 0x0001600a01007387 */ /* 0x0005e20000100a00 */
[----:B------:R-:W-:-:S03]  /*10a20*/  LEA.HI.X.SX32 R9, R99, R0, 0x2, P6 ;  /* 0x0000000063097211 */ /* 0x000fc600030f16ff */
        /* <DEDUP_REMOVED lines=8> */
[----:B------:R-:W-:Y:S02]  /*10ab0*/  LEA.HI.X.SX32 R11, R174, R0, 0x2, P1 ;  /* 0x00000000ae0b7211 */ /* 0x000fe400008f16ff */
[----:B-1----:R-:W-:Y:S01]  /*10ac0*/  LEA R4, P3, R189, R114, 0x2 ;  /* 0x00000072bd047211 */ /* 0x002fe200078610ff */
[----:B------:R1:W-:Y:S01]  /*10ad0*/  STL.64 [R1+0x138], R8 ;  /* 0x0001380801007387 */ /* 0x0003e20000100a00 */
[----:B------:R-:W-:Y:S02]  /*10ae0*/  LEA.HI.X.SX32 R7, R188, R0, 0x2, P2 ;  /* 0x00000000bc077211 */ /* 0x000fe400010f16ff */
[----:B--2---:R-:W-:-:S02]  /*10af0*/  LEA R16, P4, R101, R114, 0x2 ;  /* 0x0000007265107211 */ /* 0x004fc400078810ff */
[----:B------:R-:W-:Y:S02]  /*10b00*/  LEA.HI.X.SX32 R5, R189, R0, 0x2, P3 ;  /* 0x00000000bd057211 */ /* 0x000fe400018f16ff */
[C---:B---3--:R-:W-:Y:S01]  /*10b10*/  LEA R14, P5, R102.reuse, R114, 0x2 ;  /* 0x00000072660e7211 */ /* 0x048fe200078a10ff */
[----:B------:R2:W-:Y:S01]  /*10b20*/  STL.64 [R1+0x130], R12 ;  /* 0x0001300c01007387 */ /* 0x0005e20000100a00 */
[----:B------:R-:W-:Y:S02]  /*10b30*/  LEA.HI.X.SX32 R17, R101, R0, 0x2, P4 ;  /* 0x0000000065117211 */ /* 0x000fe400020f16ff */
[C---:B-1----:R-:W-:Y:S01]  /*10b40*/  LEA R8, P6, R103.reuse, R114, 0x2 ;  /* 0x0000007267087211 */ /* 0x042fe200078c10ff */
[----:B------:R1:W-:Y:S01]  /*10b50*/  STL.64 [R1+0x128], R10 ;  /* 0x0001280a01007387 */ /* 0x0003e20000100a00 */
[-C--:B------:R-:W-:Y:S02]  /*10b60*/  LEA.HI.X.SX32 R15, R102, R0.reuse, 0x2, P5 ;  /* 0x00000000660f7211 */ /* 0x080fe400028f16ff */
[----:B------:R-:W-:Y:S01]  /*10b70*/  LEA.HI.X.SX32 R9, R103, R0, 0x2, P6 ;  /* 0x0000000067097211 */ /* 0x000fe200030f16ff */
[----:B------:R3:W-:Y:S01]  /*10b80*/  STL.64 [R1+0x120], R6 ;  /* 0x0001200601007387 */ /* 0x0007e20000100a00 */
[----:B--2---:R-:W-:-:S03]  /*10b90*/  LEA R12, P0, R104, R114, 0x2 ;  /* 0x00000072680c7211 */ /* 0x004fc600078010ff */
[----:B------:R2:W-:Y:S01]  /*10ba0*/  STL.64 [R1+0x118], R4 ;  /* 0x0001180401007387 */ /* 0x0005e20000100a00 */
[----:B-1----:R-:W-:-:S03]  /*10bb0*/  LEA R10, P1, R105, R114, 0x2 ;  /* 0x00000072690a7211 */ /* 0x002fc600078210ff */
[----:B------:R1:W-:Y:S01]  /*10bc0*/  STL.64 [R1+0x110], R16 ;  /* 0x0001101001007387 */ /* 0x0003e20000100a00 */
[----:B------:R-:W-:Y:S02]  /*10bd0*/  LEA.HI.X.SX32 R13, R104, R0, 0x2, P0 ;  /* 0x00000000680d7211 */ /* 0x000fe400000f16ff */
[C---:B---3--:R-:W-:Y:S01]  /*10be0*/  LEA R6, P2, R106.reuse, R114, 0x2 ;  /* 0x000000726a067211 */ /* 0x048fe200078410ff */
[----:B------:R3:W-:Y:S01]  /*10bf0*/  STL.64 [R1+0x108], R14 ;  /* 0x0001080e01007387 */ /* 0x0007e20000100a00 */
[----:B------:R-:W-:Y:S02]  /*10c00*/  LEA.HI.X.SX32 R11, R105, R0, 0x2, P1 ;  /* 0x00000000690b7211 */ /* 0x000fe400008f16ff */
[----:B--2---:R-:W-:Y:S01]  /*10c10*/  LEA R4, P3, R107, R114, 0x2 ;  /* 0x000000726b047211 */ /* 0x004fe200078610ff */
[----:B------:R2:W-:Y:S01]  /*10c20*/  STL.64 [R1+0x100], R8 ;  /* 0x0001000801007387 */ /* 0x0005e20000100a00 */
[----:B------:R-:W-:Y:S02]  /*10c30*/  LEA.HI.X.SX32 R7, R106, R0, 0x2, P2 ;  /* 0x000000006a077211 */ /* 0x000fe400010f16ff */
[----:B-1----:R-:W-:-:S02]  /*10c40*/  LEA R16, P4, R108, R114, 0x2 ;  /* 0x000000726c107211 */ /* 0x002fc400078810ff */
[----:B------:R-:W-:Y:S02]  /*10c50*/  LEA.HI.X.SX32 R5, R107, R0, 0x2, P3 ;  /* 0x000000006b057211 */ /* 0x000fe400018f16ff */
[C---:B---3--:R-:W-:Y:S01]  /*10c60*/  LEA R14, P5, R109.reuse, R114, 0x2 ;  /* 0x000000726d0e7211 */ /* 0x048fe200078a10ff */
[----:B------:R1:W-:Y:S01]  /*10c70*/  STL.64 [R1+0xf8], R12 ;  /* 0x0000f80c01007387 */ /* 0x0003e20000100a00 */
[----:B------:R-:W-:Y:S02]  /*10c80*/  LEA.HI.X.SX32 R17, R108, R0, 0x2, P4 ;  /* 0x000000006c117211 */ /* 0x000fe400020f16ff */
[C---:B--2---:R-:W-:Y:S01]  /*10c90*/  LEA R8, P6, R110.reuse, R114, 0x2 ;  /* 0x000000726e087211 */ /* 0x044fe200078c10ff */
[----:B------:R2:W-:Y:S01]  /*10ca0*/  STL.64 [R1+0xf0], R10 ;  /* 0x0000f00a01007387 */ /* 0x0005e20000100a00 */
[-C--:B------:R-:W-:Y:S02]  /*10cb0*/  LEA.HI.X.SX32 R15, R109, R0.reuse, 0x2, P5 ;  /* 0x000000006d0f7211 */ /* 0x080fe400028f16ff */
[----:B------:R-:W-:Y:S01]  /*10cc0*/  LEA.HI.X.SX32 R9, R110, R0, 0x2, P6 ;  /* 0x000000006e097211 */ /* 0x000fe200030f16ff */
        /* <DEDUP_REMOVED lines=48> */
[C---:B---3--:R-:W-:Y:S01]  /*10fd0*/  LEA R6, P2, R128.reuse, R114, 0x2 ;  /* 0x0000007280067211 */ /* 0x048fe200078410ff */
[----:B------:R-:W-:Y:S01]  /*10fe0*/  STL.64 [R1+0x60], R14 ;  /* 0x0000600e01007387 */ /* 0x000fe20000100a00 */
[----:B------:R-:W-:Y:S02]  /*10ff0*/  LEA.HI.X.SX32 R11, R127, R0, 0x2, P1 ;  /* 0x000000007f0b7211 */ /* 0x000fe400008f16ff */
[----:B-1----:R-:W-:Y:S01]  /*11000*/  LEA R4, P3, R129, R114, 0x2 ;  /* 0x0000007281047211 */ /* 0x002fe200078610ff */
[----:B------:R1:W-:Y:S01]  /*11010*/  STL.64 [R1+0x58], R8 ;  /* 0x0000580801007387 */ /* 0x0003e20000100a00 */
[----:B------:R-:W-:Y:S02]  /*11020*/  LEA.HI.X.SX32 R7, R128, R0, 0x2, P2 ;  /* 0x0000000080077211 */ /* 0x000fe400010f16ff */
[----:B--2---:R-:W-:-:S02]  /*11030*/  LEA R16, P4, R130, R114, 0x2 ;  /* 0x0000007282107211 */ /* 0x004fc400078810ff */
[-C--:B------:R-:W-:Y:S01]  /*11040*/  LEA.HI.X.SX32 R5, R129, R0.reuse, 0x2, P3 ;  /* 0x0000000081057211 */ /* 0x080fe200018f16ff */
[----:B------:R2:W-:Y:S01]  /*11050*/  STL.64 [R1+0x50], R12 ;  /* 0x0000500c01007387 */ /* 0x0005e20000100a00 */
[----:B------:R-:W-:Y:S02]  /*11060*/  LEA.HI.X.SX32 R17, R130, R0, 0x2, P4 ;  /* 0x0000000082117211 */ /* 0x000fe400020f16ff */
[C---:B-1----:R-:W-:Y:S01]  /*11070*/  LEA R8, P6, R132.reuse, R114, 0x2 ;  /* 0x0000007284087211 */ /* 0x042fe200078c10ff */
[----:B------:R-:W-:Y:S03]  /*11080*/  STL.64 [R1+0x48], R10 ;  /* 0x0000480a01007387 */ /* 0x000fe60000100a00 */
[----:B------:R-:W-:Y:S01]  /*11090*/  LEA.HI.X.SX32 R9, R132, R0, 0x2, P6 ;  /* 0x0000000084097211 */ /* 0x000fe200030f16ff */
[----:B------:R-:W-:Y:S01]  /*110a0*/  STL.64 [R1+0x40], R6 ;  /* 0x0000400601007387 */ /* 0x000fe20000100a00 */
[----:B------:R-:W-:-:S02]  /*110b0*/  IMAD R136, R136, UR4, RZ ;  /* 0x0000000488887c24 */ /* 0x000fc4000f8e02ff */
[----:B------:R-:W-:Y:S01]  /*110c0*/  IMAD R49, R49, UR4, RZ ;  /* 0x0000000431317c24 */ /* 0x000fe2000f8e02ff */
[----:B------:R-:W-:Y:S01]  /*110d0*/  STL.64 [R1+0x38], R4 ;  /* 0x0000380401007387 */ /* 0x000fe20000100a00 */
[----:B------:R-:W-:Y:S01]  /*110e0*/  ULDC UR4, c[0x0][0x240] ;  /* 0x0000900000047ab9 */ /* 0x000fe20000000800 */
[-C--:B------:R-:W-:Y:S02]  /*110f0*/  LEA R14, P5, R131, R114.reuse, 0x2 ;  /* 0x00000072830e7211 */ /* 0x080fe400078a10ff */
[----:B------:R-:W-:Y:S01]  /*11100*/  STL.64 [R1+0x30], R16 ;  /* 0x0000301001007387 */ /* 0x000fe20000100a00 */
[----:B------:R-:W-:Y:S01]  /*11110*/  IMAD R140, R140, UR4, RZ ;  /* 0x000000048c8c7c24 */ /* 0x000fe2000f8e02ff */
[-C--:B------:R-:W-:Y:S02]  /*11120*/  LEA R60, P4, R137, R114.reuse, 0x2 ;  /* 0x00000072893c7211 */ /* 0x080fe400078810ff */
[----:B------:R1:W-:Y:S01]  /*11130*/  STL.64 [R1+0x20], R8 ;  /* 0x0000200801007387 */ /* 0x0003e20000100a00 */
[----:B------:R-:W-:Y:S01]  /*11140*/  IMAD R141, R141, UR5, RZ ;  /* 0x000000058d8d7c24 */ /* 0x000fe2000f8e02ff */
[----:B--2---:R-:W-:Y:S01]  /*11150*/  LEA R12, P0, R133, R114, 0x2 ;  /* 0x00000072850c7211 */ /* 0x004fe200078010ff */
[----:B------:R-:W-:Y:S01]  /*11160*/  IMAD R142, R142, UR7, RZ ;  /* 0x000000078e8e7c24 */ /* 0x000fe2000f8e02ff */
[-C--:B------:R-:W-:Y:S01]  /*11170*/  LEA.HI.X.SX32 R15, R131, R0.reuse, 0x2, P5 ;  /* 0x00000000830f7211 */ /* 0x080fe200028f16ff */
[----:B------:R-:W-:Y:S01]  /*11180*/  IMAD R143, R143, UR8, RZ ;  /* 0x000000088f8f7c24 */ /* 0x000fe2000f8e02ff */
[----:B------:R-:W-:Y:S01]  /*11190*/  LEA.HI.X.SX32 R61, R137, R0, 0x2, P4 ;  /* 0x00000000893d7211 */ /* 0x000fe200020f16ff */
[----:B------:R-:W-:Y:S01]  /*111a0*/  IMAD R144, R144, UR9, RZ ;  /* 0x0000000990907c24 */ /* 0x000fe2000f8e02ff */
[-C--:B-1----:R-:W-:Y:S01]  /*111b0*/  LEA R8, P6, R46, R114.reuse, 0x2 ;  /* 0x000000722e087211 */ /* 0x082fe200078c10ff */
[----:B------:R-:W-:Y:S01]  /*111c0*/  IMAD R145, R145, UR10, RZ ;  /* 0x0000000a91917c24 */ /* 0x000fe2000f8e02ff */
[----:B------:R-:W-:Y:S01]  /*111d0*/  LEA R10, P1, R134, R114, 0x2 ;  /* 0x00000072860a7211 */ /* 0x000fe200078210ff */
[----:B------:R-:W-:Y:S01]  /*111e0*/  IMAD R146, R146, UR11, RZ ;  /* 0x0000000b92927c24 */ /* 0x000fe2000f8e02ff */
[----:B------:R-:W-:Y:S01]  /*111f0*/  LEA.HI.X.SX32 R9, R46, R0, 0x2, P6 ;  /* 0x000000002e097211 */ /* 0x000fe200030f16ff */
[----:B------:R-:W-:Y:S01]  /*11200*/  IMAD R147, R147, UR12, RZ ;  /* 0x0000000c93937c24 */ /* 0x000fe2000f8e02ff */
[-C--:B------:R-:W-:Y:S01]  /*11210*/  LEA R6, P2, R135, R114.reuse, 0x2 ;  /* 0x0000007287067211 */ /* 0x080fe200078410ff */
[----:B------:R-:W-:Y:S01]  /*11220*/  IMAD R148, R148, UR13, RZ ;  /* 0x0000000d94947c24 */ /* 0x000fe2000f8e02ff */
[-C--:B------:R-:W-:Y:S01]  /*11230*/  LEA R4, P3, R136, R114.reuse, 0x2 ;  /* 0x0000007288047211 */ /* 0x080fe200078610ff */
        /* <DEDUP_REMOVED lines=11> */
[-C--:B------:R-:W-:Y:S01]  /*112f0*/  LEA.HI.X.SX32 R11, R134, R0.reuse, 0x2, P1 ;  /* 0x00000000860b7211 */ /* 0x080fe200008f16ff */
        /* <DEDUP_REMOVED lines=9> */
[----:B------:R-:W-:Y:S01]  /*11390*/  LEA.HI.X.SX32 R35, R140, R0, 0x2, P6 ;  /* 0x000000008c237211 */ /* 0x000fe200030f16ff */
        /* <DEDUP_REMOVED lines=42> */
[----:B------:R-:W-:Y:S01]  /*11640*/  STL.64 [R1+0x28], R14 ;  /* 0x0000280e01007387 */ /* 0x000fe20000100a00 */
        /* <DEDUP_REMOVED lines=10> */
[-C--:B------:R-:W-:Y:S01]  /*116f0*/  LEA.HI.X.SX32 R69, R153, R0.reuse, 0x2, P5 ;  /* 0x0000000099457211 */ /* 0x080fe200028f16ff */
[----:B------:R-:W-:Y:S01]  /*11700*/  IMAD R251, R251, UR52, RZ ;  /* 0x00000034fbfb7c24 */ /* 0x000fe2000f8e02ff */
[----:B------:R-:W-:Y:S01]  /*11710*/  LEA.HI.X.SX32 R97, R154, R0, 0x2, P6 ;  /* 0x000000009a617211 */ /* 0x000fe200030f16ff */
[----:B------:R-:W-:Y:S01]  /*11720*/  VIADD R3, R222, 0xfffffffd ;  /* 0xfffffffdde037836 */ /* 0x000fe20000000000 */
[-C--:B------:R-:W-:Y:S01]  /*11730*/  LEA R42, P1, R156, R114.reuse, 0x2 ;  /* 0x000000729c2a7211 */ /* 0x080fe200078210ff */
[C---:B------:R-:W-:Y:S01]  /*11740*/  IMAD R123, R2.reuse, 0x14, RZ ;  /* 0x00000014027b7824 */ /* 0x040fe200078e02ff */
[-C--:B------:R-:W-:Y:S01]  /*11750*/  LEA R70, P2, R157, R114.reuse, 0x2 ;  /* 0x000000729d467211 */ /* 0x080fe200078410ff */
[----:B------:R-:W-:Y:S01]  /*11760*/  IMAD R126, R2, 0x18, RZ ;  /* 0x00000018027e7824 */ /* 0x000fe200078e02ff */
[-C--:B------:R-:W-:Y:S01]  /*11770*/  LEA R98, P3, R158, R114.reuse, 0x2 ;  /* 0x000000729e627211 */ /* 0x080fe200078610ff */
[C---:B------:R-:W-:Y:S01]  /*11780*/  IMAD R118, R2.reuse, 0x7, RZ ;  /* 0x0000000702767824 */ /* 0x040fe200078e02ff */
[-C--:B-1----:R-:W-:Y:S01]  /*11790*/  LEA R10, P4, R159, R114.reuse, 0x2 ;  /* 0x000000729f0a7211 */ /* 0x082fe200078810ff */
[----:B------:R-:W-:Y:S01]  /*117a0*/  IMAD.SHL.U32 R119, R2, 0x8, RZ ;  /* 0x0000000802777824 */ /* 0x000fe200078e00ff */
[-C--:B------:R-:W-:Y:S01]  /*117b0*/  LEA R44, P5, R160, R114.reuse, 0x2 ;  /* 0x00000072a02c7211 */ /* 0x080fe200078a10ff */
[C---:B------:R-:W-:Y:S01]  /*117c0*/  IMAD R120, R2.reuse, 0x9, RZ ;  /* 0x0000000902787824 */ /* 0x040fe200078e02ff */
[----:B------:R-:W-:Y:S01]  /*117d0*/  LEA R72, P6, R161, R114, 0x2 ;  /* 0x00000072a1487211 */ /* 0x000fe200078c10ff */
[C---:B------:R-:W-:Y:S01]  /*117e0*/  IMAD R174, R2.reuse, 0x2c, RZ ;  /* 0x0000002c02ae7824 */ /* 0x040fe200078e02ff */
[----:B------:R-:W-:Y:S01]  /*117f0*/  LEA.HI.X.SX32 R33, R155, R0, 0x2, P0 ;  /* 0x000000009b217211 */ /* 0x000fe200000f16ff */
[----:B------:R-:W-:Y:S01]  /*11800*/  IMAD R121, R2, 0xa, RZ ;  /* 0x0000000a02797824 */ /* 0x000fe200078e02ff */
[----:B------:R-:W-:Y:S01]  /*11810*/  LEA R100, P0, R162, R114, 0x2 ;  /* 0x00000072a2647211 */ /* 0x000fe200078010ff */
[----:B------:R-:W-:Y:S01]  /*11820*/  IMAD R122, R2, 0xb, RZ ;  /* 0x0000000b027a7824 */ /* 0x000fe200078e02ff */
[-C--:B------:R-:W-:Y:S01]  /*11830*/  LEA.HI.X.SX32 R43, R156, R0.reuse, 0x2, P1 ;  /* 0x000000009c2b7211 */ /* 0x080fe200008f16ff */
[C---:B------:R-:W-:Y:S01]  /*11840*/  IMAD R197, R2.reuse, 0x30, RZ ;  /* 0x0000003002c57824 */ /* 0x040fe200078e02ff */
[-C--:B------:R-:W-:Y:S01]  /*11850*/  LEA.HI.X.SX32 R71, R157, R0.reuse, 0x2, P2 ;  /* 0x000000009d477211 */ /* 0x080fe200010f16ff */
[----:B------:R-:W-:Y:S01]  /*11860*/  IMAD R124, R2, 0xd, RZ ;  /* 0x0000000d027c7824 */ /* 0x000fe200078e02ff */
[-C--:B------:R-:W-:Y:S01]  /*11870*/  LEA.HI.X.SX32 R99, R158, R0.reuse, 0x2, P3 ;  /* 0x000000009e637211 */ /* 0x080fe200018f16ff */
[C---:B------:R-:W-:Y:S01]  /*11880*/  IMAD R227, R2.reuse, 0x38, RZ ;  /* 0x0000003802e37824 */ /* 0x040fe200078e02ff */
[-C--:B------:R-:W-:Y:S01]  /*11890*/  LEA.HI.X.SX32 R11, R159, R0.reuse, 0x2, P4 ;  /* 0x000000009f0b7211 */ /* 0x080fe200020f16ff */
[----:B------:R-:W-:Y:S01]  /*118a0*/  IMAD R246, R2, 0x3c, RZ ;  /* 0x0000003c02f67824 */ /* 0x000fe200078e02ff */
[-C--:B------:R-:W-:Y:S01]  /*118b0*/  LEA.HI.X.SX32 R45, R160, R0.reuse, 0x2, P5 ;  /* 0x00000000a02d7211 */ /* 0x080fe200028f16ff */
[C---:B------:R-:W-:Y:S01]  /*118c0*/  IMAD R125, R2.reuse, 0xe, RZ ;  /* 0x0000000e027d7824 */ /* 0x040fe200078e02ff */
[----:B------:R-:W-:Y:S01]  /*118d0*/  LEA.HI.X.SX32 R73, R161, R0, 0x2, P6 ;  /* 0x00000000a1497211 */ /* 0x000fe200030f16ff */
[C---:B------:R-:W-:Y:S01]  /*118e0*/  IMAD R127, R2.reuse, 0xf, RZ ;  /* 0x0000000f027f7824 */ /* 0x040fe200078e02ff */
[-C--:B------:R-:W-:Y:S01]  /*118f0*/  LEA R12, P1, R163, R114.reuse, 0x2 ;  /* 0x00000072a30c7211 */ /* 0x080fe200078210ff */
[----:B------:R-:W-:Y:S01]  /*11900*/  IMAD.SHL.U32 R128, R2, 0x10, RZ ;  /* 0x0000001002807824 */ /* 0x000fe200078e00ff */
[-C--:B------:R-:W-:Y:S01]  /*11910*/  LEA R46, P2, R164, R114.reuse, 0x2 ;  /* 0x00000072a42e7211 */ /* 0x080fe200078410ff */
[C---:B------:R-:W-:Y:S01]  /*11920*/  IMAD R129, R2.reuse, 0x11, RZ ;  /* 0x0000001102817824 */ /* 0x040fe200078e02ff */
[-C--:B------:R-:W-:Y:S01]  /*11930*/  LEA R74, P3, R165, R114.reuse, 0x2 ;  /* 0x00000072a54a7211 */ /* 0x080fe200078610ff */
[----:B------:R-:W-:Y:S01]  /*11940*/  IMAD R132, R2, 0x48, RZ ;  /* 0x0000004802847824 */ /* 0x000fe200078e02ff */
[-C--:B------:R-:W-:Y:S01]  /*11950*/  LEA R102, P4, R166, R114.reuse, 0x2 ;  /* 0x00000072a6667211 */ /* 0x080fe200078810ff */
[C---:B------:R-:W-:Y:S01]  /*11960*/  IMAD R130, R2.reuse, 0x50, RZ ;  /* 0x0000005002827824 */ /* 0x040fe200078e02ff */
[-C--:B------:R-:W-:Y:S01]  /*11970*/  LEA R24, P5, R167, R114.reuse, 0x2 ;  /* 0x00000072a7187211 */ /* 0x080fe200078a10ff */
[----:B------:R-:W-:Y:S01]  /*11980*/  IMAD R234, R2, 0x68, RZ ;  /* 0x0000006802ea7824 */ /* 0x000fe200078e02ff */
[----:B------:R-:W-:Y:S01]  /*11990*/  LEA R48, P6, R168, R114, 0x2 ;  /* 0x00000072a8307211 */ /* 0x000fe200078c10ff */
[----:B------:R-:W-:Y:S01]  /*119a0*/  IMAD R236, R2, 0x70, RZ ;  /* 0x0000007002ec7824 */ /* 0x000fe200078e02ff */
[----:B------:R-:W-:Y:S01]  /*119b0*/  LEA.HI.X.SX32 R101, R162, R0, 0x2, P0 ;  /* 0x00000000a2657211 */ /* 0x000fe200000f16ff */
[C---:B------:R-:W-:Y:S01]  /*119c0*/  IMAD R238, R2.reuse, 0x74, RZ ;  /* 0x0000007402ee7824 */ /* 0x040fe200078e02ff */
[----:B------:R-:W-:Y:S01]  /*119d0*/  LEA R76, P0, R169, R114, 0x2 ;  /* 0x00000072a94c7211 */ /* 0x000fe200078010ff */
        /* <DEDUP_REMOVED lines=11> */
[----:B------:R-:W-:Y:S01]  /*11a90*/  LEA.HI.X.SX32 R49, R168, R0, 0x2, P6 ;  /* 0x00000000a8317211 */ /* 0x000fe200030f16ff */
[----:B------:R-:W-:Y:S01]  /*11aa0*/  IMAD R230, R2, 0xec, RZ ;  /* 0x000000ec02e67824 */ /* 0x000fe200078e02ff */
[-C--:B------:R-:W-:Y:S01]  /*11ab0*/  LEA R104, P1, R170, R114.reuse, 0x2 ;  /* 0x00000072aa687211 */ /* 0x080fe200078210ff */
[----:B------:R-:W-:Y:S01]  /*11ac0*/  IMAD R228, R2, 0xe8, RZ ;  /* 0x000000e802e47824 */ /* 0x000fe200078e02ff */
[-C--:B------:R-:W-:Y:S01]  /*11ad0*/  LEA R20, P2, R171, R114.reuse, 0x2 ;  /* 0x00000072ab147211 */ /* 0x080fe200078410ff */
[----:B------:R-:W-:Y:S01]  /*11ae0*/  UMOV UR4, 0x400 ;  /* 0x0000040000047882 */ /* 0x000fe20000000000 */
[-C--:B------:R-:W-:Y:S01]  /*11af0*/  LEA R50, P3, R172, R114.reuse, 0x2 ;  /* 0x00000072ac327211 */ /* 0x080fe200078610ff */
[----:B------:R-:W-:Y:S01]  /*11b00*/  ULDC UR7, c[0x0][0x230] ;  /* 0x00008c0000077ab9 */ /* 0x000fe20000000800 */
[----:B------:R-:W-:-:S02]  /*11b10*/  LEA R78, P4, R173, R114, 0x2 ;  /* 0x00000072ad4e7211 */ /* 0x000fc400078810ff */
[-C--:B------:R-:W-:Y:S02]  /*11b20*/  LEA R106, P5, R184, R114.reuse, 0x2 ;  /* 0x00000072b86a7211 */ /* 0x080fe400078a10ff */
[----:B------:R-:W-:Y:S02]  /*11b30*/  LEA R14, P6, R175, R114, 0x2 ;  /* 0x00000072af0e7211 */ /* 0x000fe400078c10ff */
[----:B------:R-:W-:Y:S02]  /*11b40*/  LEA.HI.X.SX32 R77, R169, R0, 0x2, P0 ;  /* 0x00000000a94d7211 */ /* 0x000fe400000f16ff */
[----:B------:R-:W-:Y:S02]  /*11b50*/  LEA R52, P0, R176, R114, 0x2 ;  /* 0x00000072b0347211 */ /* 0x000fe400078010ff */
[-C--:B------:R-:W-:Y:S02]  /*11b60*/  LEA.HI.X.SX32 R105, R170, R0.reuse, 0x2, P1 ;  /* 0x00000000aa697211 */ /* 0x080fe400008f16ff */
[----:B------:R-:W-:-:S02]  /*11b70*/  LEA.HI.X.SX32 R21, R171, R0, 0x2, P2 ;  /* 0x00000000ab157211 */ /* 0x000fc400010f16ff */
[-C--:B------:R-:W-:Y:S02]  /*11b80*/  LEA.HI.X.SX32 R51, R172, R0.reuse, 0x2, P3 ;  /* 0x00000000ac337211 */ /* 0x080fe400018f16ff */
[-C--:B------:R-:W-:Y:S02]  /*11b90*/  LEA.HI.X.SX32 R79, R173, R0.reuse, 0x2, P4 ;  /* 0x00000000ad4f7211 */ /* 0x080fe400020f16ff */
[-C--:B------:R-:W-:Y:S02]  /*11ba0*/  LEA.HI.X.SX32 R107, R184, R0.reuse, 0x2, P5 ;  /* 0x00000000b86b7211 */ /* 0x080fe400028f16ff */
[----:B------:R-:W-:Y:S02]  /*11bb0*/  LEA.HI.X.SX32 R15, R175, R0, 0x2, P6 ;  /* 0x00000000af0f7211 */ /* 0x000fe400030f16ff */
[-C--:B------:R-:W-:Y:S02]  /*11bc0*/  LEA R80, P1, R177, R114.reuse, 0x2 ;  /* 0x00000072b1507211 */ /* 0x080fe400078210ff */
[----:B------:R-:W-:-:S02]  /*11bd0*/  LEA R108, P2, R190, R114, 0x2 ;  /* 0x00000072be6c7211 */ /* 0x000fc400078410ff */
[-C--:B------:R-:W-:Y:S02]  /*11be0*/  LEA R16, P3, R191, R114.reuse, 0x2 ;  /* 0x00000072bf107211 */ /* 0x080fe400078610ff */
[-C--:B------:R-:W-:Y:S02]  /*11bf0*/  LEA R54, P4, R192, R114.reuse, 0x2 ;  /* 0x00000072c0367211 */ /* 0x080fe400078810ff */
[-C--:B------:R-:W-:Y:S02]  /*11c00*/  LEA R82, P5, R181, R114.reuse, 0x2 ;  /* 0x00000072b5527211 */ /* 0x080fe400078a10ff */
[----:B------:R-:W-:Y:S02]  /*11c10*/  LEA R110, P6, R182, R114, 0x2 ;  /* 0x00000072b66e7211 */ /* 0x000fe400078c10ff */
[----:B------:R-:W-:Y:S02]  /*11c20*/  LEA.HI.X.SX32 R53, R176, R0, 0x2, P0 ;  /* 0x00000000b0357211 */ /* 0x000fe400000f16ff */
[----:B------:R-:W-:-:S02]  /*11c30*/  LEA R26, P0, R183, R114, 0x2 ;  /* 0x00000072b71a7211 */ /* 0x000fc400078010ff */
[-C--:B------:R-:W-:Y:S02]  /*11c40*/  LEA.HI.X.SX32 R81, R177, R0.reuse, 0x2, P1 ;  /* 0x00000000b1517211 */ /* 0x080fe400008f16ff */
[-C--:B------:R-:W-:Y:S02]  /*11c50*/  LEA.HI.X.SX32 R109, R190, R0.reuse, 0x2, P2 ;  /* 0x00000000be6d7211 */ /* 0x080fe400010f16ff */
[-C--:B------:R-:W-:Y:S02]  /*11c60*/  LEA.HI.X.SX32 R17, R191, R0.reuse, 0x2, P3 ;  /* 0x00000000bf117211 */ /* 0x080fe400018f16ff */
[-C--:B------:R-:W-:Y:S02]  /*11c70*/  LEA.HI.X.SX32 R55, R192, R0.reuse, 0x2, P4 ;  /* 0x00000000c0377211 */ /* 0x080fe400020f16ff */
[-C--:B------:R-:W-:Y:S02]  /*11c80*/  LEA.HI.X.SX32 R83, R181, R0.reuse, 0x2, P5 ;  /* 0x00000000b5537211 */ /* 0x080fe400028f16ff */
[----:B------:R-:W-:-:S02]  /*11c90*/  LEA.HI.X.SX32 R111, R182, R0, 0x2, P6 ;  /* 0x00000000b66f7211 */ /* 0x000fc400030f16ff */
[-C--:B------:R-:W-:Y:S02]  /*11ca0*/  LEA R56, P1, R187, R114.reuse, 0x2 ;  /* 0x00000072bb387211 */ /* 0x080fe400078210ff */
[-C--:B------:R-:W-:Y:S02]  /*11cb0*/  LEA R84, P2, R185, R114.reuse, 0x2 ;  /* 0x00000072b9547211 */ /* 0x080fe400078410ff */
[-C--:B------:R-:W-:Y:S02]  /*11cc0*/  LEA R112, P3, R186, R114.reuse, 0x2 ;  /* 0x00000072ba707211 */ /* 0x080fe400078610ff */
[-C--:B------:R-:W-:Y:S02]  /*11cd0*/  LEA R116, P4, R251, R114.reuse, 0x2 ;  /* 0x00000072fb747211 */ /* 0x080fe400078810ff */
[-C--:B------:R-:W-:Y:S02]  /*11ce0*/  LEA R58, P5, R180, R114.reuse, 0x2 ;  /* 0x00000072b43a7211 */ /* 0x080fe400078a10ff */
[----:B------:R-:W-:-:S02]  /*11cf0*/  LEA R86, P6, R179, R114, 0x2 ;  /* 0x00000072b3567211 */ /* 0x000fc400078c10ff */
[----:B------:R-:W-:Y:S02]  /*11d00*/  LEA.HI.X.SX32 R27, R183, R0, 0x2, P0 ;  /* 0x00000000b71b7211 */ /* 0x000fe400000f16ff */
[----:B------:R-:W-:Y:S02]  /*11d10*/  LEA R114, P0, R178, R114, 0x2 ;  /* 0x00000072b2727211 */ /* 0x000fe400078010ff */
[-C--:B------:R-:W-:Y:S02]  /*11d20*/  LEA.HI.X.SX32 R57, R187, R0.reuse, 0x2, P1 ;  /* 0x00000000bb397211 */ /* 0x080fe400008f16ff */
[-C--:B------:R-:W-:Y:S02]  /*11d30*/  LEA.HI.X.SX32 R85, R185, R0.reuse, 0x2, P2 ;  /* 0x00000000b9557211 */ /* 0x080fe400010f16ff */
[-C--:B------:R-:W-:Y:S02]  /*11d40*/  LEA.HI.X.SX32 R113, R186, R0.reuse, 0x2, P3 ;  /* 0x00000000ba717211 */ /* 0x080fe400018f16ff */
[----:B------:R-:W-:-:S02]  /*11d50*/  LEA.HI.X.SX32 R117, R251, R0, 0x2, P4 ;  /* 0x00000000fb757211 */ /* 0x000fc400020f16ff */
[-C--:B------:R-:W-:Y:S02]  /*11d60*/  LEA.HI.X.SX32 R59, R180, R0.reuse, 0x2, P5 ;  /* 0x00000000b43b7211 */ /* 0x080fe400028f16ff */
[-C--:B------:R-:W-:Y:S02]  /*11d70*/  LEA.HI.X.SX32 R87, R179, R0.reuse, 0x2, P6 ;  /* 0x00000000b3577211 */ /* 0x080fe400030f16ff */
[----:B------:R-:W-:Y:S01]  /*11d80*/  LEA.HI.X.SX32 R115, R178, R0, 0x2, P0 ;  /* 0x00000000b2737211 */ /* 0x000fe200000f16ff */
[----:B------:R-:W-:Y:S01]  /*11d90*/  VIADD R0, R199, 0xfffffffc ;  /* 0xfffffffcc7007836 */ /* 0x000fe20000000000 */
[----:B------:R-:W-:Y:S01]  /*11da0*/  STL.64 [R1+0x8], R6 ;  /* 0x0000080601007387 */ /* 0x000fe20000100a00 */
[----:B------:R-:W-:Y:S02]  /*11db0*/  ISETP.GE.U32.AND P5, PT, R3, 0x7fffffbe, PT ;  /* 0x7fffffbe0300780c */ /* 0x000fe40003fa6070 */
[----:B------:R-:W-:Y:S01]  /*11dc0*/  LEA R136, P1, R2, R138, 0x3 ;  /* 0x0000008a02887211 */ /* 0x000fe200078218ff */
[----:B------:R1:W-:Y:S01]  /*11dd0*/  STL.64 [R1], R4 ;  /* 0x0000000401007387 */ /* 0x0003e20000100a00 */
[----:B------:R-:W-:Y:S01]  /*11de0*/  ISETP.GE.U32.AND P3, PT, R0, 0x7fffffbd, PT ;  /* 0x7fffffbd0000780c */ /* 0x000fe20003f66070 */
[----:B------:R-:W-:-:S02]  /*11df0*/  IMAD.SHL.U32 R0, R2, 0x2, RZ ;  /* 0x0000000202007824 */ /* 0x000fc400078e00ff */
[C---:B------:R-:W-:Y:S02]  /*11e00*/  IMAD R140, R2.reuse, 0x1c, RZ ;  /* 0x0000001c028c7824 */ /* 0x040fe400078e02ff */
[C---:B------:R-:W-:Y:S02]  /*11e10*/  IMAD R152, R2.reuse, 0x24, RZ ;  /* 0x0000002402987824 */ /* 0x040fe400078e02ff */
[C---:B------:R-:W-:Y:S02]  /*11e20*/  IMAD R131, R2.reuse, 0x12, RZ ;  /* 0x0000001202837824 */ /* 0x040fe400078e02ff */
[C---:B------:R-:W-:Y:S02]  /*11e30*/  IMAD R141, R2.reuse, 0x13, RZ ;  /* 0x00000013028d7824 */ /* 0x040fe400078e02ff */
[C---:B------:R-:W-:Y:S02]  /*11e40*/  IMAD R150, R2.reuse, 0x54, RZ ;  /* 0x0000005402967824 */ /* 0x040fe400078e02ff */
[----:B------:R-:W-:-:S02]  /*11e50*/  IMAD R142, R2, 0x15, RZ ;  /* 0x00000015028e7824 */ /* 0x000fc400078e02ff */
        /* <DEDUP_REMOVED lines=12> */
[C---:B------:R-:W-:Y:S02]  /*11f20*/  IMAD.SHL.U32 R161, R2.reuse, 0x20, RZ ;  /* 0x0000002002a17824 */ /* 0x040fe400078e00ff */
[C---:B------:R-:W-:Y:S02]  /*11f30*/  IMAD R163, R2.reuse, 0x21, RZ ;  /* 0x0000002102a37824 */ /* 0x040fe400078e02ff */
[C---:B------:R-:W-:Y:S02]  /*11f40*/  IMAD R160, R2.reuse, 0x88, RZ ;  /* 0x0000008802a07824 */ /* 0x040fe400078e02ff */
[C---:B------:R-:W-:Y:S02]  /*11f50*/  IMAD R162, R2.reuse, 0x8c, RZ ;  /* 0x0000008c02a27824 */ /* 0x040fe400078e02ff */
[----:B------:R-:W-:Y:S01]  /*11f60*/  IMAD R168, R2, 0x90, RZ ;  /* 0x0000009002a87824 */ /* 0x000fe200078e02ff */
[----:B------:R-:W-:Y:S01]  /*11f70*/  ULEA UR6, UR6, UR4, 0x18 ;  /* 0x0000000406067291 */ /* 0x000fe2000f8ec03f */
[----:B-1----:R-:W-:Y:S01]  /*11f80*/  VIADD R4, R223, 0xfffffffe ;  /* 0xfffffffedf047836 */ /* 0x002fe20000000000 */
[----:B------:R-:W1:Y:S01]  /*11f90*/  LDC R251, c[0x0][0x230] ;  /* 0x00008c00fffb7b82 */ /* 0x000e620000000800 */
[----:B------:R-:W-:-:S02]  /*11fa0*/  VIADD R5, R224, 0xffffffff ;  /* 0xffffffffe0057836 */ /* 0x000fc40000000000 */
[----:B------:R-:W-:Y:S01]  /*11fb0*/  IMAD R3, R2, 0xc, RZ ;  /* 0x0000000c02037824 */ /* 0x000fe200078e02ff */
[----:B------:R-:W-:Y:S01]  /*11fc0*/  ISETP.GE.U32.AND P6, PT, R4, 0x7fffffbf, PT ;  /* 0x7fffffbf0400780c */ /* 0x000fe20003fc6070 */
[C---:B------:R-:W-:Y:S01]  /*11fd0*/  IMAD R4, R2.reuse, 0x3, RZ ;  /* 0x0000000302047824 */ /* 0x040fe200078e02ff */
[----:B------:R-:W-:Y:S01]  /*11fe0*/  ISETP.GE.U32.AND P0, PT, R5, 0x7fffffc0, PT ;  /* 0x7fffffc00500780c */ /* 0x000fe20003f06070 */
[----:B------:R-:W-:Y:S01]  /*11ff0*/  IMAD R5, R2, 0x5, RZ ;  /* 0x0000000502057824 */ /* 0x000fe200078e02ff */
[-C--:B------:R-:W-:Y:S02]  /*12000*/  IADD3 R242, P2, R3, R138.reuse, RZ ;  /* 0x0000008a03f27210 */ /* 0x080fe40007f5e0ff */
[-C--:B------:R-:W-:Y:S02]  /*12010*/  LEA.HI.X.SX32 R137, R0, R139.reuse, 0x2, P1 ;  /* 0x0000008b00897211 */ /* 0x080fe400008f16ff */
[----:B------:R-:W-:Y:S01]  /*12020*/  IADD3 R240, P1, R123, R138, RZ ;  /* 0x0000008a7bf07210 */ /* 0x000fe20007f3e0ff */
[----:B------:R-:W-:Y:S01]  /*12030*/  IMAD R7, R2, 0x6, RZ ;  /* 0x0000000602077824 */ /* 0x000fe200078e02ff */
[----:B------:R-:W-:-:S02]  /*12040*/  LEA.HI.X.SX32 R243, R4, R139, 0x2, P2 ;  /* 0x0000008b04f37211 */ /* 0x000fc400010f16ff */
[-C--:B------:R-:W-:Y:S02]  /*12050*/  IADD3 R176, P2, R126, R138.reuse, RZ ;  /* 0x0000008a7eb07210 */ /* 0x080fe40007f5e0ff */
[-C--:B------:R-:W-:Y:S02]  /*12060*/  LEA.HI.X.SX32 R241, R5, R139.reuse, 0x2, P1 ;  /* 0x0000008b05f17211 */ /* 0x080fe400008f16ff */
[-C--:B------:R-:W-:Y:S01]  /*12070*/  IADD3 R154, P1, R140, R138.reuse, RZ ;  /* 0x0000008a8c9a7210 */ /* 0x080fe20007f3e0ff */
[C---:B------:R-:W-:Y:S01]  /*12080*/  IMAD R169, R2.reuse, 0x28, RZ ;  /* 0x0000002802a97824 */ /* 0x040fe200078e02ff */
[-C--:B------:R-:W-:Y:S02]  /*12090*/  LEA.HI.X.SX32 R177, R7, R139.reuse, 0x2, P2 ;  /* 0x0000008b07b17211 */ /* 0x080fe400010f16ff */
[----:B------:R-:W-:Y:S02]  /*120a0*/  LEA R244, P2, R2, R138, 0x5 ;  /* 0x0000008a02f47211 */ /* 0x000fe400078428ff */
[----:B------:R-:W-:-:S02]  /*120b0*/  LEA.HI.X.SX32 R155, R118, R139, 0x2, P1 ;  /* 0x0000008b769b7211 */ /* 0x000fc400008f16ff */
[-C--:B------:R-:W-:Y:S01]  /*120c0*/  IADD3 R164, P1, R152, R138.reuse, RZ ;  /* 0x0000008a98a47210 */ /* 0x080fe20007f3e0ff */
[----:B------:R2:W-:Y:S01]  /*120d0*/  STL.64 [R1+0x19b8], R60 ;  /* 0x0019b83c01007387 */ /* 0x0005e20000100a00 */
[-C--:B------:R-:W-:Y:S02]  /*120e0*/  LEA.HI.X.SX32 R245, R119, R139.reuse, 0x2, P2 ;  /* 0x0000008b77f57211 */ /* 0x080fe400010f16ff */
[-C--:B------:R-:W-:Y:S02]  /*120f0*/  IADD3 R222, P2, R169, R138.reuse, RZ ;  /* 0x0000008aa9de7210 */ /* 0x080fe40007f5e0ff */
[-C--:B------:R-:W-:Y:S02]  /*12100*/  LEA.HI.X.SX32 R165, R120, R139.reuse, 0x2, P1 ;  /* 0x0000008b78a57211 */ /* 0x080fe400008f16ff */
[----:B------:R-:W-:Y:S01]  /*12110*/  IADD3 R166, P1, R174, R138, RZ ;  /* 0x0000008aaea67210 */ /* 0x000fe20007f3e0ff */
[----:B--2---:R-:W-:Y:S02]  /*12120*/  IMAD.MOV.U32 R61, RZ, RZ, R211 ;  /* 0x000000ffff3d7224 */ /* 0x004fe400078e00d3 */
[----:B------:R-:W-:Y:S01]  /*12130*/  IMAD R211, R2, 0x34, RZ ;  /* 0x0000003402d37824 */ /* 0x000fe200078e02ff */
[----:B------:R-:W-:-:S02]  /*12140*/  LEA.HI.X.SX32 R223, R121, R139, 0x2, P2 ;  /* 0x0000008b79df7211 */ /* 0x000fc400010f16ff */
[-C--:B------:R-:W-:Y:S02]  /*12150*/  IADD3 R178, P2, R197, R138.reuse, RZ ;  /* 0x0000008ac5b27210 */ /* 0x080fe40007f5e0ff */
[-C--:B------:R-:W-:Y:S01]  /*12160*/  LEA.HI.X.SX32 R167, R122, R139.reuse, 0x2, P1 ;  /* 0x0000008b7aa77211 */ /* 0x080fe200008f16ff */
[----:B------:R-:W-:Y:S01]  /*12170*/  STL.64 [R1+0x1950], R88 ;  /* 0x0019505801007387 */ /* 0x000fe20000100a00 */
[-C--:B------:R-:W-:Y:S02]  /*12180*/  IADD3 R134, P1, R211, R138.reuse, RZ ;  /* 0x0000008ad3867210 */ /* 0x080fe40007f3e0ff */
[-C--:B------:R-:W-:Y:S01]  /*12190*/  LEA.HI.X.SX32 R179, R3, R139.reuse, 0x2, P2 ;  /* 0x0000008b03b37211 */ /* 0x080fe200010f16ff */
[----:B------:R-:W-:Y:S01]  /*121a0*/  STL.64 [R1+0x18c8], R8 ;  /* 0x0018c80801007387 */ /* 0x000fe20000100a00 */
[-C--:B------:R-:W-:Y:S02]  /*121b0*/  IADD3 R232, P2, R227, R138.reuse, RZ ;  /* 0x0000008ae3e87210 */ /* 0x080fe40007f5e0ff */
[----:B------:R-:W-:Y:S01]  /*121c0*/  LEA.HI.X.SX32 R135, R124, R139, 0x2, P1 ;  /* 0x0000008b7c877211 */ /* 0x000fe200008f16ff */
[----:B------:R2:W-:Y:S01]  /*121d0*/  STL.64 [R1+0x18d0], R18 ;  /* 0x0018d01201007387 */ /* 0x0005e20000100a00 */
[----:B------:R-:W-:-:S02]  /*121e0*/  IADD3 R180, P1, R246, R138, RZ ;  /* 0x0000008af6b47210 */ /* 0x000fc40007f3e0ff */
[-C--:B------:R-:W-:Y:S01]  /*121f0*/  LEA.HI.X.SX32 R233, R125, R139.reuse, 0x2, P2 ;  /* 0x0000008b7de97211 */ /* 0x080fe200010f16ff */
[C---:B------:R-:W-:Y:S01]  /*12200*/  IMAD R192, R2.reuse, 0x4c, RZ ;  /* 0x0000004c02c07824 */ /* 0x040fe200078e02ff */
[C---:B------:R-:W-:Y:S02]  /*12210*/  LEA R190, P2, R2.reuse, R138, 0x6 ;  /* 0x0000008a02be7211 */ /* 0x040fe400078430ff */
[----:B------:R-:W-:Y:S01]  /*12220*/  LEA.HI.X.SX32 R181, R127, R139, 0x2, P1 ;  /* 0x0000008b7fb57211 */ /* 0x000fe200008f16ff */
[----:B--2---:R-:W-:Y:S02]  /*12230*/  IMAD.MOV.U32 R18, RZ, RZ, R204 ;  /* 0x000000ffff127224 */ /* 0x004fe400078e00cc */
[----:B------:R-:W-:Y:S01]  /*12240*/  IMAD R204, R2, 0x44, RZ ;  /* 0x0000004402cc7824 */ /* 0x000fe200078e02ff */
[----:B------:R-:W-:Y:S01]  /*12250*/  STL.64 [R1+0x1958], R90 ;  /* 0x0019585a01007387 */ /* 0x000fe20000100a00 */
[----:B------:R-:W-:-:S03]  /*12260*/  IMAD.MOV.U32 R19, RZ, RZ, R205 ;  /* 0x000000ffff137224 */ /* 0x000fc600078e00cd */
[-C--:B------:R-:W-:Y:S01]  /*12270*/  IADD3 R204, P1, R204, R138.reuse, RZ ;  /* 0x0000008acccc7210 */ /* 0x080fe20007f3e0ff */
[----:B------:R2:W-:Y:S01]  /*12280*/  STL.64 [R1+0x18d8], R28 ;  /* 0x0018d81c01007387 */ /* 0x0005e20000100a00 */
[-C--:B------:R-:W-:Y:S02]  /*12290*/  LEA.HI.X.SX32 R191, R128, R139.reuse, 0x2, P2 ;  /* 0x0000008b80bf7211 */ /* 0x080fe400010f16ff */
[-C--:B------:R-:W-:Y:S01]  /*122a0*/  IADD3 R132, P2, R132, R138.reuse, RZ ;  /* 0x0000008a84847210 */ /* 0x080fe20007f5e0ff */
[----:B------:R-:W-:Y:S01]  /*122b0*/  STL.64 [R1+0x1960], R92 ;  /* 0x0019605c01007387 */ /* 0x000fe20000100a00 */
[-C--:B------:R-:W-:Y:S02]  /*122c0*/  LEA.HI.X.SX32 R205, R129, R139.reuse, 0x2, P1 ;  /* 0x0000008b81cd7211 */ /* 0x080fe400008f16ff */
[----:B------:R-:W-:Y:S01]  /*122d0*/  IADD3 R192, P1, R192, R138, RZ ;  /* 0x0000008ac0c07210 */ /* 0x000fe20007f3e0ff */
[----:B------:R-:W-:Y:S01]  /*122e0*/  STL.64 [R1+0x18e0], R30 ;  /* 0x0018e01e01007387 */ /* 0x000fe20000100a00 */
[----:B------:R-:W-:-:S03]  /*122f0*/  LEA.HI.X.SX32 R133, R131, R139, 0x2, P2 ;  /* 0x0000008b83857211 */ /* 0x000fc600010f16ff */
[----:B------:R3:W-:Y:S01]  /*12300*/  STL.64 [R1+0x1968], R94 ;  /* 0x0019685e01007387 */ /* 0x0007e20000100a00 */
[----:B--2---:R-:W-:Y:S01]  /*12310*/  IMAD.MOV.U32 R28, RZ, RZ, R208 ;  /* 0x000000ffff1c7224 */ /* 0x004fe200078e00d0 */
[-C--:B------:R-:W-:Y:S01]  /*12320*/  IADD3 R130, P2, R130, R138.reuse, RZ ;  /* 0x0000008a82827210 */ /* 0x080fe20007f5e0ff */
[----:B------:R-:W-:Y:S01]  /*12330*/  IMAD R208, R2, 0x5c, RZ ;  /* 0x0000005c02d07824 */ /* 0x000fe200078e02ff */
[-C--:B------:R-:W-:Y:S01]  /*12340*/  LEA.HI.X.SX32 R193, R141, R139.reuse, 0x2, P1 ;  /* 0x0000008b8dc17211 */ /* 0x080fe200008f16ff */
[----:B------:R-:W-:Y:S01]  /*12350*/  STL.64 [R1+0x18e8], R22 ;  /* 0x0018e81601007387 */ /* 0x000fe20000100a00 */
[----:B------:R-:W-:Y:S01]  /*12360*/  IADD3 R150, P1, R150, R138, RZ ;  /* 0x0000008a96967210 */ /* 0x000fe20007f3e0ff */
[----:B---3--:R-:W-:Y:S02]  /*12370*/  IMAD.MOV.U32 R94, RZ, RZ, R218 ;  /* 0x000000ffff5e7224 */ /* 0x008fe400078e00da */
[----:B------:R-:W-:Y:S01]  /*12380*/  IMAD R218, R2, 0x58, RZ ;  /* 0x0000005802da7824 */ /* 0x000fe200078e02ff */
[----:B------:R2:W-:Y:S01]  /*12390*/  STL.64 [R1+0x1970], R96 ;  /* 0x0019706001007387 */ /* 0x0005e20000100a00 */
[----:B------:R-:W-:-:S02]  /*123a0*/  LEA.HI.X.SX32 R131, R123, R139, 0x2, P2 ;  /* 0x0000008b7b837211 */ /* 0x000fc400010f16ff */
[-C--:B------:R-:W-:Y:S02]  /*123b0*/  LEA.HI.X.SX32 R151, R142, R139.reuse, 0x2, P1 ;  /* 0x0000008b8e977211 */ /* 0x080fe400008f16ff */
[-C--:B------:R-:W-:Y:S02]  /*123c0*/  IADD3 R218, P2, R218, R138.reuse, RZ ;  /* 0x0000008adada7210 */ /* 0x080fe40007f5e0ff */
[-C--:B------:R-:W-:Y:S01]  /*123d0*/  IADD3 R208, P1, R208, R138.reuse, RZ ;  /* 0x0000008ad0d07210 */ /* 0x080fe20007f3e0ff */
[----:B------:R-:W-:Y:S02]  /*123e0*/  IMAD.MOV.U32 R95, RZ, RZ, R219 ;  /* 0x000000ffff5f7224 */ /* 0x000fe400078e00db */
[----:B--2---:R-:W-:Y:S02]  /*123f0*/  IMAD.MOV.U32 R96, RZ, RZ, R220 ;  /* 0x000000ffff607224 */ /* 0x004fe400078e00dc */
[C---:B------:R-:W-:Y:S01]  /*12400*/  IMAD R220, R2.reuse, 0x60, RZ ;  /* 0x0000006002dc7824 */ /* 0x040fe200078e02ff */
[-C--:B------:R-:W-:Y:S01]  /*12410*/  LEA.HI.X.SX32 R219, R143, R139.reuse, 0x2, P2 ;  /* 0x0000008b8fdb7211 */ /* 0x080fe200010f16ff */
[----:B------:R-:W-:Y:S01]  /*12420*/  IMAD.MOV.U32 R29, RZ, RZ, R209 ;  /* 0x000000ffff1d7224 */ /* 0x000fe200078e00d1 */
[----:B------:R-:W-:Y:S01]  /*12430*/  LEA.HI.X.SX32 R209, R145, R139, 0x2, P1 ;  /* 0x0000008b91d17211 */ /* 0x000fe200008f16ff */
[----:B------:R-:W-:Y:S01]  /*12440*/  IMAD R224, R2, 0x6c, RZ ;  /* 0x0000006c02e07824 */ /* 0x000fe200078e02ff */
[----:B------:R-:W-:-:S02]  /*12450*/  IADD3 R220, P2, R220, R138, RZ ;  /* 0x0000008adcdc7210 */ /* 0x000fc40007f5e0ff */
[-C--:B------:R-:W-:Y:S01]  /*12460*/  IADD3 R142, P1, R144, R138.reuse, RZ ;  /* 0x0000008a908e7210 */ /* 0x080fe20007f3e0ff */
[----:B------:R-:W-:Y:S01]  /*12470*/  IMAD.MOV.U32 R97, RZ, RZ, R221 ;  /* 0x000000ffff617224 */ /* 0x000fe200078e00dd */
[-C--:B------:R-:W-:Y:S02]  /*12480*/  LEA.HI.X.SX32 R221, R126, R139.reuse, 0x2, P2 ;  /* 0x0000008b7edd7211 */ /* 0x080fe400010f16ff */
[-C--:B------:R-:W-:Y:S02]  /*12490*/  IADD3 R234, P2, R234, R138.reuse, RZ ;  /* 0x0000008aeaea7210 */ /* 0x080fe40007f5e0ff */
[-C--:B------:R-:W-:Y:S02]  /*124a0*/  LEA.HI.X.SX32 R143, R146, R139.reuse, 0x2, P1 ;  /* 0x0000008b928f7211 */ /* 0x080fe400008f16ff */
[----:B------:R-:W-:Y:S02]  /*124b0*/  IADD3 R224, P1, R224, R138, RZ ;  /* 0x0000008ae0e07210 */ /* 0x000fe40007f3e0ff */
[----:B------:R-:W-:-:S02]  /*124c0*/  LEA.HI.X.SX32 R235, R147, R139, 0x2, P2 ;  /* 0x0000008b93eb7211 */ /* 0x000fc400010f16ff */
[-C--:B------:R-:W-:Y:S02]  /*124d0*/  IADD3 R236, P2, R236, R138.reuse, RZ ;  /* 0x0000008aecec7210 */ /* 0x080fe40007f5e0ff */
[-C--:B------:R-:W-:Y:S02]  /*124e0*/  LEA.HI.X.SX32 R225, R148, R139.reuse, 0x2, P1 ;  /* 0x0000008b94e17211 */ /* 0x080fe400008f16ff */
[-C--:B------:R-:W-:Y:S02]  /*124f0*/  IADD3 R238, P1, R238, R138.reuse, RZ ;  /* 0x0000008aeeee7210 */ /* 0x080fe40007f3e0ff */
[-C--:B------:R-:W-:Y:S02]  /*12500*/  LEA.HI.X.SX32 R237, R140, R139.reuse, 0x2, P2 ;  /* 0x0000008b8ced7211 */ /* 0x080fe400010f16ff */
[----:B------:R-:W-:Y:S02]  /*12510*/  IADD3 R118, P2, R149, R138, RZ ;  /* 0x0000008a95767210 */ /* 0x000fe40007f5e0ff */
[----:B------:R-:W-:-:S02]  /*12520*/  LEA.HI.X.SX32 R239, R156, R139, 0x2, P1 ;  /* 0x0000008b9cef7211 */ /* 0x000fc400008f16ff */
[-C--:B------:R-:W-:Y:S02]  /*12530*/  IADD3 R120, P1, R153, R138.reuse, RZ ;  /* 0x0000008a99787210 */ /* 0x080fe40007f3e0ff */
[-C--:B------:R-:W-:Y:S02]  /*12540*/  LEA.HI.X.SX32 R119, R157, R139.reuse, 0x2, P2 ;  /* 0x0000008b9d777211 */ /* 0x080fe400010f16ff */
[-C--:B------:R-:W-:Y:S02]  /*12550*/  LEA R140, P2, R2, R138.reuse, 0x7 ;  /* 0x0000008a028c7211 */ /* 0x080fe400078438ff */
[-C--:B------:R-:W-:Y:S02]  /*12560*/  LEA.HI.X.SX32 R121, R159, R139.reuse, 0x2, P1 ;  /* 0x0000008b9f797211 */ /* 0x080fe400008f16ff */
[-C--:B------:R-:W-:Y:S01]  /*12570*/  IADD3 R144, P1, R158, R138.reuse, RZ ;  /* 0x0000008a9e907210 */ /* 0x080fe20007f3e0ff */
[C---:B------:R-:W-:Y:S01]  /*12580*/  IMAD R170, R2.reuse, 0x22, RZ ;  /* 0x0000002202aa7824 */ /* 0x040fe200078e02ff */
[-C--:B------:R-:W-:Y:S01]  /*12590*/  LEA.HI.X.SX32 R141, R161, R139.reuse, 0x2, P2 ;  /* 0x0000008ba18d7211 */ /* 0x080fe200010f16ff */
[----:B------:R-:W-:Y:S01]  /*125a0*/  IMAD R172, R2, 0x23, RZ ;  /* 0x0000002302ac7824 */ /* 0x000fe200078e02ff */
[----:B------:R-:W-:Y:S01]  /*125b0*/  IADD3 R146, P2, R160, R138, RZ ;  /* 0x0000008aa0927210 */ /* 0x000fe20007f5e0ff */
[----:B------:R-:W-:Y:S01]  /*125c0*/  IMAD R171, R2, 0x94, RZ ;  /* 0x0000009402ab7824 */ /* 0x000fe200078e02ff */
[----:B------:R-:W-:-:S02]  /*125d0*/  LEA.HI.X.SX32 R145, R163, R139, 0x2, P1 ;  /* 0x0000008ba3917211 */ /* 0x000fc400008f16ff */
[-C--:B------:R-:W-:Y:S01]  /*125e0*/  IADD3 R148, P1, R162, R138.reuse, RZ ;  /* 0x0000008aa2947210 */ /* 0x080fe20007f3e0ff */
[----:B------:R-:W-:Y:S01]  /*125f0*/  IMAD R182, R2, 0x25, RZ ;  /* 0x0000002502b67824 */ /* 0x000fe200078e02ff */
[-C--:B------:R-:W-:Y:S01]  /*12600*/  LEA.HI.X.SX32 R147, R170, R139.reuse, 0x2, P2 ;  /* 0x0000008baa937211 */ /* 0x080fe200010f16ff */
[----:B------:R-:W-:Y:S01]  /*12610*/  IMAD R173, R2, 0x98, RZ ;  /* 0x0000009802ad7824 */ /* 0x000fe200078e02ff */
[-C--:B------:R-:W-:Y:S01]  /*12620*/  IADD3 R156, P2, R168, R138.reuse, RZ ;  /* 0x0000008aa89c7210 */ /* 0x080fe20007f5e0ff */
[----:B------:R-:W-:Y:S01]  /*12630*/  IMAD R175, R2, 0x9c, RZ ;  /* 0x0000009c02af7824 */ /* 0x000fe200078e02ff */
[-C--:B------:R-:W-:Y:S02]  /*12640*/  LEA.HI.X.SX32 R149, R172, R139.reuse, 0x2, P1 ;  /* 0x0000008bac957211 */ /* 0x080fe400008f16ff */
[-C--:B------:R-:W-:Y:S01]  /*12650*/  IADD3 R158, P1, R171, R138.reuse, RZ ;  /* 0x0000008aab9e7210 */ /* 0x080fe20007f3e0ff */
[----:B------:R-:W-:Y:S01]  /*12660*/  IMAD R183, R2, 0x26, RZ ;  /* 0x0000002602b77824 */ /* 0x000fe200078e02ff */
[-C--:B------:R-:W-:Y:S01]  /*12670*/  LEA.HI.X.SX32 R157, R152, R139.reuse, 0x2, P2 ;  /* 0x0000008b989d7211 */ /* 0x080fe200010f16ff */
[C---:B------:R-:W-:Y:S01]  /*12680*/  IMAD R185, R2.reuse, 0x27, RZ ;  /* 0x0000002702b97824 */ /* 0x040fe200078e02ff */
[----:B------:R-:W-:Y:S01]  /*12690*/  IADD3 R160, P2, R173, R138, RZ ;  /* 0x0000008aada07210 */ /* 0x000fe20007f5e0ff */
[----:B------:R-:W-:Y:S01]  /*126a0*/  IMAD R184, R2, 0xa4, RZ ;  /* 0x000000a402b87824 */ /* 0x000fe200078e02ff */
[----:B------:R-:W-:-:S02]  /*126b0*/  LEA.HI.X.SX32 R159, R182, R139, 0x2, P1 ;  /* 0x0000008bb69f7211 */ /* 0x000fc400008f16ff */
[-C--:B------:R-:W-:Y:S01]  /*126c0*/  IADD3 R162, P1, R175, R138.reuse, RZ ;  /* 0x0000008aafa27210 */ /* 0x080fe20007f3e0ff */
[C---:B------:R-:W-:Y:S01]  /*126d0*/  IMAD R186, R2.reuse, 0xa8, RZ ;  /* 0x000000a802ba7824 */ /* 0x040fe200078e02ff */
[-C--:B------:R-:W-:Y:S01]  /*126e0*/  LEA.HI.X.SX32 R161, R183, R139.reuse, 0x2, P2 ;  /* 0x0000008bb7a17211 */ /* 0x080fe200010f16ff */
[----:B------:R-:W-:Y:S01]  /*126f0*/  IMAD R187, R2, 0xac, RZ ;  /* 0x000000ac02bb7824 */ /* 0x000fe200078e02ff */
[-C--:B------:R-:W-:Y:S02]  /*12700*/  IADD3 R194, P2, R194, R138.reuse, RZ ;  /* 0x0000008ac2c27210 */ /* 0x080fe40007f5e0ff */
[-C--:B------:R-:W-:Y:S02]  /*12710*/  LEA.HI.X.SX32 R163, R185, R139.reuse, 0x2, P1 ;  /* 0x0000008bb9a37211 */ /* 0x080fe400008f16ff */
[-C--:B------:R-:W-:Y:S01]  /*12720*/  IADD3 R168, P1, R184, R138.reuse, RZ ;  /* 0x0000008ab8a87210 */ /* 0x080fe20007f3e0ff */
[----:B------:R-:W-:Y:S01]  /*12730*/  IMAD.MOV.U32 R89, RZ, RZ, R201 ;  /* 0x000000ffff597224 */ /* 0x000fe200078e00c9 */
[-C--:B------:R-:W-:Y:S01]  /*12740*/  LEA.HI.X.SX32 R195, R169, R139.reuse, 0x2, P2 ;  /* 0x0000008ba9c37211 */ /* 0x080fe200010f16ff */
[----:B------:R-:W-:Y:S01]  /*12750*/  IMAD.MOV.U32 R91, RZ, RZ, R207 ;  /* 0x000000ffff5b7224 */ /* 0x000fe200078e00cf */
[-C--:B------:R-:W-:Y:S01]  /*12760*/  IADD3 R170, P2, R186, R138.reuse, RZ ;  /* 0x0000008abaaa7210 */ /* 0x080fe20007f5e0ff */
[----:B------:R-:W-:Y:S01]  /*12770*/  IMAD R201, R2, 0x2a, RZ ;  /* 0x0000002a02c97824 */ /* 0x000fe200078e02ff */
[----:B------:R-:W-:Y:S01]  /*12780*/  LEA.HI.X.SX32 R169, R188, R139, 0x2, P1 ;  /* 0x0000008bbca97211 */ /* 0x000fe200008f16ff */
[----:B------:R-:W-:Y:S01]  /*12790*/  IMAD.MOV.U32 R9, RZ, RZ, R203 ;  /* 0x000000ffff097224 */ /* 0x000fe200078e00cb */
[----:B------:R-:W-:Y:S01]  /*127a0*/  IADD3 R172, P1, R187, R138, RZ ;  /* 0x0000008abbac7210 */ /* 0x000fe20007f3e0ff */
[----:B------:R-:W-:-:S02]  /*127b0*/  IMAD R207, R2, 0x2b, RZ ;  /* 0x0000002b02cf7824 */ /* 0x000fc400078e02ff */
[C---:B------:R-:W-:Y:S02]  /*127c0*/  IMAD R199, R2.reuse, 0xb0, RZ ;  /* 0x000000b002c77824 */ /* 0x040fe400078e02ff */
[C---:B------:R-:W-:Y:S01]  /*127d0*/  IMAD R203, R2.reuse, 0xb4, RZ ;  /* 0x000000b402cb7824 */ /* 0x040fe200078e02ff */
[-C--:B------:R-:W-:Y:S01]  /*127e0*/  LEA.HI.X.SX32 R171, R201, R139.reuse, 0x2, P2 ;  /* 0x0000008bc9ab7211 */ /* 0x080fe200010f16ff */
[----:B------:R-:W-:Y:S01]  /*127f0*/  IMAD.MOV.U32 R31, RZ, RZ, R217 ;  /* 0x000000ffff1f7224 */ /* 0x000fe200078e00d9 */
[-C--:B------:R-:W-:Y:S01]  /*12800*/  IADD3 R182, P2, R199, R138.reuse, RZ ;  /* 0x0000008ac7b67210 */ /* 0x080fe20007f5e0ff */
[C---:B------:R-:W-:Y:S01]  /*12810*/  IMAD R217, R2.reuse, 0x2d, RZ ;  /* 0x0000002d02d97824 */ /* 0x040fe200078e02ff */
[-C--:B------:R-:W-:Y:S01]  /*12820*/  LEA.HI.X.SX32 R173, R207, R139.reuse, 0x2, P1 ;  /* 0x0000008bcfad7211 */ /* 0x080fe200008f16ff */
[----:B------:R-:W-:Y:S01]  /*12830*/  IMAD R7, R2, 0xb8, RZ ;  /* 0x000000b802077824 */ /* 0x000fe200078e02ff */
[-C--:B------:R-:W-:Y:S01]  /*12840*/  IADD3 R184, P1, R203, R138.reuse, RZ ;  /* 0x0000008acbb87210 */ /* 0x080fe20007f3e0ff */
[----:B------:R-:W-:Y:S01]  /*12850*/  IMAD.MOV.U32 R93, RZ, RZ, R215 ;  /* 0x000000ffff5d7224 */ /* 0x000fe200078e00d7 */
        /* <DEDUP_REMOVED lines=15> */
[----:B------:R-:W-:Y:S01]  /*12950*/  IMAD R202, R2, 0xcc, RZ ;  /* 0x000000cc02ca7824 */ /* 0x000fe200078e02ff */
        /* <DEDUP_REMOVED lines=9> */
[----:B------:R-:W-:Y:S01]  /*129f0*/  IMAD R212, R2, 0xd4, RZ ;  /* 0x000000d402d47824 */ /* 0x000fe200078e02ff */
[-C--:B------:R-:W-:Y:S01]  /*12a00*/  LEA.HI.X.SX32 R201, R124, R139.reuse, 0x2, P2 ;  /* 0x0000008b7cc97211 */ /* 0x080fe200010f16ff */
[----:B------:R-:W-:Y:S01]  /*12a10*/  IMAD.MOV.U32 R92, RZ, RZ, R214 ;  /* 0x000000ffff5c7224 */ /* 0x000fe200078e00d6 */
[-C--:B------:R-:W-:Y:S01]  /*12a20*/  IADD3 R210, P2, R210, R138.reuse, RZ ;  /* 0x0000008ad2d27210 */ /* 0x080fe20007f5e0ff */
[----:B------:R-:W-:Y:S01]  /*12a30*/  IMAD.MOV.U32 R30, RZ, RZ, R216 ;  /* 0x000000ffff1e7224 */ /* 0x000fe200078e00d8 */
[-C--:B------:R-:W-:Y:S01]  /*12a40*/  LEA.HI.X.SX32 R203, R5, R139.reuse, 0x2, P1 ;  /* 0x0000008b05cb7211 */ /* 0x080fe200008f16ff */
[C---:B------:R-:W-:Y:S01]  /*12a50*/  IMAD R122, R2.reuse, 0x35, RZ ;  /* 0x00000035027a7824 */ /* 0x040fe200078e02ff */
[----:B------:R2:W-:Y:S01]  /*12a60*/  STL.64 [R1+0x18f0], R32 ;  /* 0x0018f02001007387 */ /* 0x0005e20000100a00 */
[----:B------:R-:W-:Y:S01]  /*12a70*/  IMAD R214, R2, 0xd8, RZ ;  /* 0x000000d802d67824 */ /* 0x000fe200078e02ff */
[-C--:B------:R-:W-:Y:S01]  /*12a80*/  IADD3 R212, P1, R212, R138.reuse, RZ ;  /* 0x0000008ad4d47210 */ /* 0x080fe20007f3e0ff */
[----:B------:R-:W-:Y:S01]  /*12a90*/  IMAD R216, R2, 0xdc, RZ ;  /* 0x000000dc02d87824 */ /* 0x000fe200078e02ff */
[-C--:B------:R-:W-:Y:S01]  /*12aa0*/  LEA.HI.X.SX32 R211, R211, R139.reuse, 0x2, P2 ;  /* 0x0000008bd3d37211 */ /* 0x080fe200010f16ff */
[----:B------:R-:W-:Y:S01]  /*12ab0*/  IMAD.MOV.U32 R90, RZ, RZ, R206 ;  /* 0x000000ffff5a7224 */ /* 0x000fe200078e00ce */
[-C--:B------:R-:W-:Y:S01]  /*12ac0*/  IADD3 R214, P2, R214, R138.reuse, RZ ;  /* 0x0000008ad6d67210 */ /* 0x080fe20007f5e0ff */
[----:B------:R-:W-:Y:S01]  /*12ad0*/  IMAD R0, R2, 0x36, RZ ;  /* 0x0000003602007824 */ /* 0x000fe200078e02ff */
[-C--:B------:R-:W-:Y:S01]  /*12ae0*/  LEA.HI.X.SX32 R213, R122, R139.reuse, 0x2, P1 ;  /* 0x0000008b7ad57211 */ /* 0x080fe200008f16ff */
[C---:B------:R-:W-:Y:S01]  /*12af0*/  IMAD R3, R2.reuse, 0x37, RZ ;  /* 0x0000003702037824 */ /* 0x040fe200078e02ff */
[----:B--2---:R-:W2:Y:S01]  /*12b00*/  S2R R33, SR_TID.X ;  /* 0x0000000000217919 */ /* 0x004ea20000002100 */
[----:B------:R-:W-:Y:S01]  /*12b10*/  IMAD R206, R2, 0xe0, RZ ;  /* 0x000000e002ce7824 */ /* 0x000fe200078e02ff */
[-C--:B------:R-:W-:Y:S01]  /*12b20*/  IADD3 R216, P1, R216, R138.reuse, RZ ;  /* 0x0000008ad8d87210 */ /* 0x080fe20007f3e0ff */
[----:B------:R-:W3:Y:S01]  /*12b30*/  S2R R6, SR_TID.X ;  /* 0x0000000000067919 */ /* 0x000ee20000002100 */
[----:B------:R-:W-:Y:S01]  /*12b40*/  LEA.HI.X.SX32 R215, R0, R139, 0x2, P2 ;  /* 0x0000008b00d77211 */ /* 0x000fe200010f16ff */
[----:B------:R-:W-:Y:S01]  /*12b50*/  IMAD R4, R2, 0x39, RZ ;  /* 0x0000003902047824 */ /* 0x000fe200078e02ff */
[----:B------:R-:W-:-:S02]  /*12b60*/  IADD3 R206, P2, R206, R138, RZ ;  /* 0x0000008acece7210 */ /* 0x000fc40007f5e0ff */
[-C--:B------:R-:W-:Y:S02]  /*12b70*/  LEA.HI.X.SX32 R217, R3, R139.reuse, 0x2, P1 ;  /* 0x0000008b03d97211 */ /* 0x080fe400008f16ff */
[-C--:B------:R-:W-:Y:S01]  /*12b80*/  IADD3 R226, P1, R226, R138.reuse, RZ ;  /* 0x0000008ae2e27210 */ /* 0x080fe20007f3e0ff */
[----:B------:R-:W-:Y:S01]  /*12b90*/  IMAD R5, R2, 0x3b, RZ ;  /* 0x0000003b02057824 */ /* 0x000fe200078e02ff */
[-C--:B------:R-:W-:Y:S02]  /*12ba0*/  LEA.HI.X.SX32 R207, R227, R139.reuse, 0x2, P2 ;  /* 0x0000008be3cf7211 */ /* 0x080fe400010f16ff */
[-C--:B------:R-:W-:Y:S02]  /*12bb0*/  LEA.HI.X.SX32 R227, R4, R139.reuse, 0x2, P1 ;  /* 0x0000008b04e37211 */ /* 0x080fe400008f16ff */
[----:B------:R-:W-:Y:S01]  /*12bc0*/  IADD3 R230, P1, R230, R138, RZ ;  /* 0x0000008ae6e67210 */ /* 0x000fe20007f3e0ff */
[----:B------:R-:W-:Y:S01]  /*12bd0*/  IMAD.SHL.U32 R174, R2, 0x4, RZ ;  /* 0x0000000402ae7824 */ /* 0x000fe200078e00ff */
[----:B------:R-:W4:Y:S02]  /*12be0*/  LDC R4, c[0x0][0x230] ;  /* 0x00008c00ff047b82 */ /* 0x000f240000000800 */
[----:B------:R-:W-:-:S02]  /*12bf0*/  LEA.HI.X.SX32 R231, R5, R139, 0x2, P1 ;  /* 0x0000008b05e77211 */ /* 0x000fc400008f16ff */
[----:B------:R-:W-:-:S04]  /*12c00*/  LEA R152, P1, R2, R138, 0x4 ;  /* 0x0000008a02987211 */ /* 0x000fc800078220ff */
[----:B------:R-:W1:Y:S01]  /*12c10*/  LDC R5, c[0x0][0x230] ;  /* 0x00008c00ff057b82 */ /* 0x000e620000000800 */
[----:B------:R-:W-:Y:S01]  /*12c20*/  VIADD R0, R229, 0xffffffdf ;  /* 0xffffffdfe5007836 */ /* 0x000fe20000000000 */
[-C--:B------:R-:W-:Y:S01]  /*12c30*/  LEA.HI.X.SX32 R153, R174, R139.reuse, 0x2, P1 ;  /* 0x0000008bae997211 */ /* 0x080fe200008f16ff */
[----:B------:R-:W-:Y:S01]  /*12c40*/  IMAD R124, R2, 0xf4, RZ ;  /* 0x000000f4027c7824 */ /* 0x000fe200078e02ff */
[-C--:B------:R-:W-:Y:S01]  /*12c50*/  IADD3 R174, P1, R174, R138.reuse, RZ ;  /* 0x0000008aaeae7210 */ /* 0x080fe20007f3e0ff */
[----:B------:R-:W-:Y:S01]  /*12c60*/  STL.64 [R1+0x1978], R98 ;  /* 0x0019786201007387 */ /* 0x000fe20000100a00 */
[----:B------:R-:W-:Y:S01]  /*12c70*/  ISETP.GE.U32.AND P4, PT, R0, 0x7fffffa0, PT ;  /* 0x7fffffa00000780c */ /* 0x000fe20003f86070 */
[C---:B------:R-:W-:Y:S01]  /*12c80*/  IMAD R0, R2.reuse, 0x3d, RZ ;  /* 0x0000003d02007824 */ /* 0x040fe200078e02ff */
[CC--:B------:R-:W-:Y:S01]  /*12c90*/  LEA.HI.X.SX32 R175, R2.reuse, R139.reuse, 0x2, P1 ;  /* 0x0000008b02af7211 */ /* 0x0c0fe200008f16ff */
[----:B------:R2:W-:Y:S01]  /*12ca0*/  STL.64 [R1+0x18f8], R10 ;  /* 0x0018f80a01007387 */ /* 0x0005e20000100a00 */
[----:B------:R-:W-:Y:S01]  /*12cb0*/  IMAD R7, R2, 0x3a, RZ ;  /* 0x0000003a02077824 */ /* 0x000fe200078e02ff */
[-C--:B------:R-:W-:Y:S01]  /*12cc0*/  IADD3 R124, P1, R124, R138.reuse, RZ ;  /* 0x0000008a7c7c7210 */ /* 0x080fe20007f3e0ff */
[----:B------:R-:W-:Y:S01]  /*12cd0*/  IMAD R122, R2, 0xf0, RZ ;  /* 0x000000f0027a7824 */ /* 0x000fe200078e02ff */
[----:B------:R-:W-:Y:S01]  /*12ce0*/  IADD3 R228, P2, R228, R138, RZ ;  /* 0x0000008ae4e47210 */ /* 0x000fe20007f5e0ff */
[----:B------:R-:W-:Y:S01]  /*12cf0*/  IMAD R126, R2, 0xf8, RZ ;  /* 0x000000f8027e7824 */ /* 0x000fe200078e02ff */
[----:B------:R-:W-:Y:S01]  /*12d00*/  STL.64 [R1+0x1980], R100 ;  /* 0x0019806401007387 */ /* 0x000fe20000100a00 */
[----:B------:R-:W-:Y:S01]  /*12d10*/  LEA.HI.X.SX32 R125, R0, R139, 0x2, P1 ;  /* 0x0000008b007d7211 */ /* 0x000fe200008f16ff */
[----:B--2---:R-:W-:-:S02]  /*12d20*/  IMAD.SHL.U32 R10, R33, 0x10, RZ ;  /* 0x00000010210a7824 */ /* 0x004fc400078e00ff */
[----:B------:R2:W-:Y:S01]  /*12d30*/  STL.64 [R1+0x1900], R12 ;  /* 0x0019000c01007387 */ /* 0x0005e20000100a00 */
[-C--:B------:R-:W-:Y:S01]  /*12d40*/  LEA.HI.X.SX32 R229, R7, R139.reuse, 0x2, P2 ;  /* 0x0000008b07e57211 */ /* 0x080fe200010f16ff */
[----:B------:R-:W-:Y:S01]  /*12d50*/  IMAD R3, R2, 0x3e, RZ ;  /* 0x0000003e02037824 */ /* 0x000fe200078e02ff */
[----:B---3--:R-:W-:Y:S01]  /*12d60*/  LOP3.LUT R6, R6, 0x7f, RZ, 0xc0, !PT ;  /* 0x0000007f06067812 */ /* 0x008fe200078ec0ff */
[----:B------:R-:W-:Y:S01]  /*12d70*/  STL.64 [R1+0x1988], R102 ;  /* 0x0019886601007387 */ /* 0x000fe20000100a00 */
[----:B------:R-:W-:Y:S01]  /*12d80*/  LOP3.LUT R0, R10, 0x70, RZ, 0xc0, !PT ;  /* 0x000000700a007812 */ /* 0x000fe200078ec0ff */
[----:B------:R-:W-:Y:S01]  /*12d90*/  IMAD R128, R2, 0xfc, RZ ;  /* 0x000000fc02807824 */ /* 0x000fe200078e02ff */
[-C--:B------:R-:W-:Y:S01]  /*12da0*/  IADD3 R122, P2, R122, R138.reuse, RZ ;  /* 0x0000008a7a7a7210 */ /* 0x080fe20007f5e0ff */
[----:B------:R-:W-:Y:S01]  /*12db0*/  STL.64 [R1+0x1908], R24 ;  /* 0x0019081801007387 */ /* 0x000fe20000100a00 */
[----:B------:R-:W-:Y:S01]  /*12dc0*/  IADD3 R126, P1, R126, R138, RZ ;  /* 0x0000008a7e7e7210 */ /* 0x000fe20007f3e0ff */
[----:B------:R-:W3:Y:S02]  /*12dd0*/  LDC R7, c[0x0][0x230] ;  /* 0x00008c00ff077b82 */ /* 0x000ee40000000800 */
[----:B------:R-:W-:Y:S01]  /*12de0*/  STL.64 [R1+0x1990], R104 ;  /* 0x0019906801007387 */ /* 0x000fe20000100a00 */
[----:B------:R-:W-:-:S03]  /*12df0*/  LEA.HI.X.SX32 R123, R246, R139, 0x2, P2 ;  /* 0x0000008bf67b7211 */ /* 0x000fc600010f16ff */
[----:B------:R-:W-:Y:S01]  /*12e00*/  STL.64 [R1+0x1910], R20 ;  /* 0x0019101401007387 */ /* 0x000fe20000100a00 */
[----:B------:R-:W-:Y:S01]  /*12e10*/  IMAD R2, R2, 0x3f, RZ ;  /* 0x0000003f02027824 */ /* 0x000fe200078e02ff */
[----:B------:R-:W-:Y:S01]  /*12e20*/  LEA.HI.X.SX32 R127, R3, R139, 0x2, P1 ;  /* 0x0000008b037f7211 */ /* 0x000fe200008f16ff */
[----:B------:R-:W3:Y:S01]  /*12e30*/  LDC R246, c[0x0][0x230] ;  /* 0x00008c00fff67b82 */ /* 0x000ee20000000800 */
[----:B------:R-:W-:Y:S01]  /*12e40*/  STL.64 [R1+0x1998], R106 ;  /* 0x0019986a01007387 */ /* 0x000fe20000100a00 */
[----:B------:R-:W-:-:S03]  /*12e50*/  IADD3 R128, P1, R128, R138, RZ ;  /* 0x0000008a80807210 */ /* 0x000fc60007f3e0ff */
[----:B------:R4:W-:Y:S01]  /*12e60*/  STL.64 [R1+0x1918], R14 ;  /* 0x0019180e01007387 */ /* 0x0009e20000100a00 */
[----:B------:R-:W-:Y:S01]  /*12e70*/  LEA.HI.X.SX32 R129, R2, R139, 0x2, P1 ;  /* 0x0000008b02817211 */ /* 0x000fe200008f16ff */
[----:B------:R-:W-:Y:S01]  /*12e80*/  ULDC.64 UR4, c[0x0][0x208] ;  /* 0x0000820000047ab9 */ /* 0x000fe20000000a00 */
[----:B--2---:R-:W2:Y:S08]  /*12e90*/  LDC R12, c[0x0][0x230] ;  /* 0x00008c00ff0c7b82 */ /* 0x004eb00000000800 */
[----:B------:R-:W2:Y:S01]  /*12ea0*/  LDC R13, c[0x0][0x230] ;  /* 0x00008c00ff0d7b82 */ /* 0x000ea20000000800 */
[----:B----4-:R-:W-:-:S02]  /*12eb0*/  IMAD R14, R6, 0x80, R0 ;  /* 0x00000080060e7824 */ /* 0x010fc400078e0200 */
[----:B-1----:R-:W-:Y:S02]  /*12ec0*/  VIADD R0, R5, 0xffffffdd ;  /* 0xffffffdd05007836 */ /* 0x002fe40000000000 */
[----:B------:R-:W-:-:S03]  /*12ed0*/  VIADD R2, R14, UR6 ;  /* 0x000000060e027c36 */ /* 0x000fc60008000000 */
[----:B------:R-:W-:Y:S01]  /*12ee0*/  ISETP.GE.U32.AND P2, PT, R0, 0x7fffff9e, PT ;  /* 0x7fffff9e0000780c */ /* 0x000fe20003f46070 */
[----:B------:R-:W-:Y:S01]  /*12ef0*/  VIADD R0, R249, 0xffffffdc ;  /* 0xffffffdcf9007836 */ /* 0x000fe20000000000 */
[----:B------:R-:W1:Y:S01]  /*12f00*/  LDC R5, c[0x0][0x230] ;  /* 0x00008c00ff057b82 */ /* 0x000e620000000800 */
[----:B------:R-:W-:Y:S01]  /*12f10*/  VIADD R3, R4, 0xffffffde ;  /* 0xffffffde04037836 */ /* 0x000fe20000000000 */
[----:B------:R-:W-:Y:S01]  /*12f20*/  @!PT LDS RZ, [RZ] ;  /* 0x00000000fffff984 */ /* 0x000fe20000000800 */
[----:B------:R-:W-:Y:S01]  /*12f30*/  @!PT LDS RZ, [RZ] ;  /* 0x00000000fffff984 */ /* 0x000fe20000000800 */
[----:B------:R-:W-:Y:S01]  /*12f40*/  @!PT LDS RZ, [RZ] ;  /* 0x00000000fffff984 */ /* 0x000fe20000000800 */
[----:B------:R-:W-:Y:S02]  /*12f50*/  LDGSTS.E [R2+0x60000], desc[UR4][R138.64], !P0 ;  /* 0x600000008a027fae */ /* 0x000fe4000c121844 */
[----:B------:R-:W-:Y:S01]  /*12f60*/  ISETP.GE.U32.AND P0, PT, R0, 0x7fffff9d, PT ;  /* 0x7fffff9d0000780c */ /* 0x000fe20003f06070 */
[----:B------:R-:W-:Y:S01]  /*12f70*/  VIADD R0, R247, 0xfffffffb ;  /* 0xfffffffbf7007836 */ /* 0x000fe20000000000 */
[----:B------:R-:W-:Y:S01]  /*12f80*/  ISETP.GE.U32.AND P1, PT, R3, 0x7fffff9f, PT ;  /* 0x7fffff9f0300780c */ /* 0x000fe20003f26070 */
[----:B------:R-:W-:Y:S01]  /*12f90*/  LDGSTS.E [R2+0x60004], desc[UR4][R174.64], !P6 ;  /* 0x60004000ae027fae */ /* 0x000fe2000f121844 */
[----:B------:R-:W4:Y:S01]  /*12fa0*/  LDC R4, c[0x0][0x230] ;  /* 0x00008c00ff047b82 */ /* 0x000f220000000800 */
[----:B------:R-:W-:Y:S01]  /*12fb0*/  VIADD R3, R248, 0xfffffffa ;  /* 0xfffffffaf8037836 */ /* 0x000fe20000000000 */
[----:B------:R-:W-:Y:S01]  /*12fc0*/  ISETP.GE.U32.AND P6, PT, R0, 0x7fffffbc, PT ;  /* 0x7fffffbc0000780c */ /* 0x000fe20003fc6070 */
[----:B------:R-:W-:Y:S01]  /*12fd0*/  VIADD R0, R250, 0xfffffff9 ;  /* 0xfffffff9fa007836 */ /* 0x000fe20000000000 */
[----:B------:R2:W-:Y:S04]  /*12fe0*/  LDGSTS.E [R2+0x60008], desc[UR4][R136.64], !P5 ;  /* 0x6000800088027fae */ /* 0x0005e8000e921844 */
[----:B------:R-:W2:Y:S01]  /*12ff0*/  LDC R249, c[0x0][0x230] ;  /* 0x00008c00fff97b82 */ /* 0x000ea20000000800 */
[----:B------:R-:W-:Y:S01]  /*13000*/  LDGSTS.E [R2+0x6000c], desc[UR4][R242.64], !P3 ;  /* 0x6000c000f2027fae */ /* 0x000fe2000d921844 */
[----:B------:R-:W-:Y:S01]  /*13010*/  ISETP.GE.U32.AND P5, PT, R3, 0x7fffffbb, PT ;  /* 0x7fffffbb0300780c */ /* 0x000fe20003fa6070 */
[----:B---3--:R-:W-:Y:S01]  /*13020*/  VIADD R3, R7, 0xfffffff8 ;  /* 0xfffffff807037836 */ /* 0x008fe20000000000 */
[----:B------:R-:W-:Y:S01]  /*13030*/  ISETP.GE.U32.AND P3, PT, R0, 0x7fffffba, PT ;  /* 0x7fffffba0000780c */ /* 0x000fe20003f66070 */
[----:B------:R-:W-:Y:S01]  /*13040*/  VIADD R0, R246, 0xffffffdb ;  /* 0xffffffdbf6007836 */ /* 0x000fe20000000000 */
[----:B------:R-:W-:Y:S02]  /*13050*/  LDGSTS.E [R2+0x64000], desc[UR4][R140.64], !P4 ;  /* 0x640000008c027fae */ /* 0x000fe4000e121844 */
[----:B------:R-:W3:Y:S02]  /*13060*/  LDC R7, c[0x0][0x230] ;  /* 0x00008c00ff077b82 */ /* 0x000ee40000000800 */
[----:B------:R-:W-:Y:S01]  /*13070*/  LDGSTS.E [R2+0x64004], desc[UR4][R144.64], !P1 ;  /* 0x6400400090027fae */ /* 0x000fe2000c921844 */
[----:B------:R-:W-:Y:S01]  /*13080*/  ISETP.GE.U32.AND P1, PT, R0, 0x7fffff9c, PT ;  /* 0x7fffff9c0000780c */ /* 0x000fe20003f26070 */
[----:B-1----:R-:W-:-:S02]  /*13090*/  VIADD R0, R5, 0xffffffda ;  /* 0xffffffda05007836 */ /* 0x002fc40000000000 */
[----:B------:R-:W-:Y:S02]  /*130a0*/  LDGSTS.E [R2+0x64008], desc[UR4][R146.64], !P2 ;  /* 0x6400800092027fae */ /* 0x000fe4000d121844 */
[----:B------:R-:W1:Y:S01]  /*130b0*/  LDC R5, c[0x0][0x230] ;  /* 0x00008c00ff057b82 */ /* 0x000e620000000800 */
[----:B------:R-:W-:Y:S01]  /*130c0*/  ISETP.GE.U32.AND P2, PT, R0, 0x7fffff9b, PT ;  /* 0x7fffff9b0000780c */ /* 0x000fe20003f46070 */
[----:B----4-:R-:W-:Y:S01]  /*130d0*/  VIADD R0, R4, 0xffffffd9 ;  /* 0xffffffd904007836 */ /* 0x010fe20000000000 */
[----:B------:R-:W-:Y:S01]  /*130e0*/  LOP3.LUT R6, R14, 0x10, RZ, 0x3c, !PT ;  /* 0x000000100e067812 */ /* 0x000fe200078e3cff */
[----:B------:R-:W-:Y:S04]  /*130f0*/  LDGSTS.E [R2+0x6400c], desc[UR4][R148.64], !P0 ;  /* 0x6400c00094027fae */ /* 0x000fe8000c121844 */
[----:B------:R-:W4:Y:S01]  /*13100*/  LDC R250, c[0x0][0x230] ;  /* 0x00008c00fffa7b82 */ /* 0x000f220000000800 */
[----:B------:R-:W-:Y:S01]  /*13110*/  ISETP.GE.U32.AND P4, PT, R3, 0x7fffffb9, PT ;  /* 0x7fffffb90300780c */ /* 0x000fe20003f86070 */
[----:B------:R-:W-:Y:S01]  /*13120*/  VIADD R247, R6, UR6 ;  /* 0x0000000606f77c36 */ /* 0x000fe20008000000 */
[----:B------:R-:W-:Y:S01]  /*13130*/  ISETP.GE.U32.AND P0, PT, R0, 0x7fffff9a, PT ;  /* 0x7fffff9a0000780c */ /* 0x000fe20003f06070 */
[----:B--2---:R-:W-:-:S03]  /*13140*/  VIADD R0, R249, 0xffffffd8 ;  /* 0xffffffd8f9007836 */ /* 0x004fc60000000000 */
[----:B------:R-:W-:Y:S01]  /*13150*/  LDGSTS.E [R247+0x60000], desc[UR4][R152.64], !P6 ;  /* 0x6000000098f77fae */ /* 0x000fe2000f121844 */
[----:B------:R-:W2:Y:S01]  /*13160*/  LDC R248, c[0x0][0x230] ;  /* 0x00008c00fff87b82 */ /* 0x000ea20000000800 */
[----:B------:R-:W-:Y:S01]  /*13170*/  ISETP.GE.U32.AND P6, PT, R0, 0x7fffff99, PT ;  /* 0x7fffff990000780c */ /* 0x000fe20003fc6070 */
[----:B---3--:R-:W-:Y:S01]  /*13180*/  VIADD R0, R7, 0xfffffff5 ;  /* 0xfffffff507007836 */ /* 0x008fe20000000000 */
[----:B------:R-:W-:Y:S04]  /*13190*/  LDGSTS.E [R247+0x60004], desc[UR4][R240.64], !P5 ;  /* 0x60004000f0f77fae */ /* 0x000fe8000e921844 */
[----:B------:R-:W-:Y:S01]  /*131a0*/  LDGSTS.E [R247+0x60008], desc[UR4][R176.64], !P3 ;  /* 0x60008000b0f77fae */ /* 0x000fe2000d921844 */
[----:B------:R-:W3:Y:S03]  /*131b0*/  LDC R246, c[0x0][0x230] ;  /* 0x00008c00fff67b82 */ /* 0x000ee60000000800 */
[----:B------:R-:W-:Y:S01]  /*131c0*/  LDGSTS.E [R247+0x6000c], desc[UR4][R154.64], !P4 ;  /* 0x6000c0009af77fae */ /* 0x000fe2000e121844 */
[----:B------:R-:W-:Y:S01]  /*131d0*/  ISETP.GE.U32.AND P4, PT, R0, 0x7fffffb6, PT ;  /* 0x7fffffb60000780c */ /* 0x000fe20003f86070 */
[----:B-1----:R-:W-:-:S02]  /*131e0*/  VIADD R0, R5, 0xfffffff4 ;  /* 0xfffffff405007836 */ /* 0x002fc40000000000 */
[----:B------:R-:W-:Y:S01]  /*131f0*/  LDGSTS.E [R247+0x64000], desc[UR4][R156.64], !P1 ;  /* 0x640000009cf77fae */ /* 0x000fe2000c921844 */
[----:B------:R-:W1:Y:S01]  /*13200*/  LDC R5, c[0x0][0x230] ;  /* 0x00008c00ff057b82 */ /* 0x000e620000000800 */
[----:B----4-:R-:W-:-:S07]  /*13210*/  VIADD R3, R250, 0xfffffff7 ;  /* 0xfffffff7fa037836 */ /* 0x010fce0000000000 */
[----:B------:R-:W4:Y:S01]  /*13220*/  LDC R4, c[0x0][0x230] ;  /* 0x00008c00ff047b82 */ /* 0x000f220000000800 */
[----:B------:R-:W-:Y:S01]  /*13230*/  ISETP.GE.U32.AND P5, PT, R3, 0x7fffffb8, PT ;  /* 0x7fffffb80300780c */ /* 0x000fe20003fa6070 */
[----:B------:R-:W-:Y:S01]  /*13240*/  IMAD.MOV.U32 R6, RZ, RZ, R252 ;  /* 0x000000ffff067224 */ /* 0x000fe200078e00fc */
[----:B------:R-:W-:-:S05]  /*13250*/  ISETP.GE.U32.AND P1, PT, R0, 0x7fffffb5, PT ;  /* 0x7fffffb50000780c */ /* 0x000fca0003f26070 */
[----:B------:R-:W4:Y:S01]  /*13260*/  LDC R249, c[0x0][0x230] ;  /* 0x00008c00fff97b82 */ /* 0x000f220000000800 */
[----:B--2---:R-:W-:Y:S01]  /*13270*/  VIADD R0, R248, 0xffffffd6 ;  /* 0xffffffd6f8007836 */ /* 0x004fe20000000000 */
[----:B------:R-:W-:Y:S01]  /*13280*/  LOP3.LUT R10, R14, 0x20, RZ, 0x3c, !PT ;  /* 0x000000200e0a7812 */ /* 0x000fe200078e3cff */
[----:B------:R-:W-:Y:S01]  /*13290*/  LDGSTS.E [R247+0x64004], desc[UR4][R158.64], !P2 ;  /* 0x640040009ef77fae */ /* 0x000fe2000d121844 */
[----:B---3--:R-:W-:-:S03]  /*132a0*/  VIADD R3, R246, 0xfffffff6 ;  /* 0xfffffff6f6037836 */ /* 0x008fc60000000000 */
[----:B------:R-:W-:Y:S01]  /*132b0*/  LDGSTS.E [R247+0x64008], desc[UR4][R160.64], !P0 ;  /* 0x64008000a0f77fae */ /* 0x000fe2000c121844 */
[----:B------:R-:W2:Y:S01]  /*132c0*/  LDC R250, c[0x0][0x230] ;  /* 0x00008c00fffa7b82 */ /* 0x000ea20000000800 */
[----:B------:R-:W-:Y:S01]  /*132d0*/  ISETP.GE.U32.AND P0, PT, R0, 0x7fffff97, PT ;  /* 0x7fffff970000780c */ /* 0x000fe20003f06070 */
[----:B------:R-:W-:Y:S01]  /*132e0*/  VIADD R248, R10, UR6 ;  /* 0x000000060af87c36 */ /* 0x000fe20008000000 */
[----:B------:R-:W-:Y:S05]  /*132f0*/  LDGSTS.E [R247+0x6400c], desc[UR4][R162.64], !P6 ;  /* 0x6400c000a2f77fae */ /* 0x000fea000f121844 */
[----:B------:R-:W3:Y:S01]  /*13300*/  LDC R252, c[0x0][0x230] ;  /* 0x00008c00fffc7b82 */ /* 0x000ee20000000800 */
[----:B------:R-:W-:Y:S01]  /*13310*/  VIADD R0, R251, 0xffffffd4 ;  /* 0xffffffd4fb007836 */ /* 0x000fe20000000000 */
[----:B------:R-:W-:Y:S01]  /*13320*/  ISETP.GE.U32.AND P3, PT, R3, 0x7fffffb7, PT ;  /* 0x7fffffb70300780c */ /* 0x000fe20003f66070 */
[----:B------:R-:W-:Y:S05]  /*13330*/  LDGSTS.E [R248+0x60000], desc[UR4][R244.64], !P5 ;  /* 0x60000000f4f87fae */ /* 0x000fea000e921844 */
[----:B------:R-:W3:Y:S01]  /*13340*/  LDC R7, c[0x0][0x230] ;  /* 0x00008c00ff077b82 */ /* 0x000ee20000000800 */
[----:B------:R-:W-:Y:S01]  /*13350*/  ISETP.GE.U32.AND P5, PT, R0, 0x7fffff95, PT ;  /* 0x7fffff950000780c */ /* 0x000fe20003fa6070 */
[----:B-1----:R-:W-:-:S06]  /*13360*/  VIADD R0, R5, 0xfffffff3 ;  /* 0xfffffff305007836 */ /* 0x002fcc0000000000 */
[----:B------:R-:W1:Y:S01]  /*13370*/  LDC R246, c[0x0][0x230] ;  /* 0x00008c00fff67b82 */ /* 0x000e620000000800 */
[----:B----4-:R-:W-:Y:S01]  /*13380*/  VIADD R3, R4, 0xffffffd7 ;  /* 0xffffffd704037836 */ /* 0x010fe20000000000 */
[----:B------:R-:W-:Y:S06]  /*13390*/  LDGSTS.E [R248+0x60004], desc[UR4][R164.64], !P3 ;  /* 0x60004000a4f87fae */ /* 0x000fec000d921844 */
[----:B------:R-:W4:Y:S01]  /*133a0*/  LDC R5, c[0x0][0x230] ;  /* 0x00008c00ff057b82 */ /* 0x000f220000000800 */
[----:B------:R-:W-:Y:S01]  /*133b0*/  ISETP.GE.U32.AND P2, PT, R3, 0x7fffff98, PT ;  /* 0x7fffff980300780c */ /* 0x000fe20003f46070 */
[----:B------:R-:W-:Y:S01]  /*133c0*/  VIADD R3, R249, 0xffffffd5 ;  /* 0xffffffd5f9037836 */ /* 0x000fe20000000000 */
[----:B------:R-:W-:-:S05]  /*133d0*/  ISETP.GE.U32.AND P3, PT, R0, 0x7fffffb4, PT ;  /* 0x7fffffb40000780c */ /* 0x000fca0003f66070 */
[----:B------:R-:W4:Y:S01]  /*133e0*/  LDC R4, c[0x0][0x230] ;  /* 0x00008c00ff047b82 */ /* 0x000f220000000800 */
[----:B------:R-:W-:Y:S01]  /*133f0*/  ISETP.GE.U32.AND P6, PT, R3, 0x7fffff96, PT ;  /* 0x7fffff960300780c */ /* 0x000fe20003fc6070 */
[----:B--2---:R-:W-:Y:S01]  /*13400*/  VIADD R3, R250, 0xfffffff2 ;  /* 0xfffffff2fa037836 */ /* 0x004fe20000000000 */
[----:B------:R-:W-:Y:S01]  /*13410*/  LDGSTS.E [R248+0x60008], desc[UR4][R222.64], !P4 ;  /* 0x60008000def87fae */ /* 0x000fe2000e121844 */
[----:B---3--:R-:W-:-:S03]  /*13420*/  VIADD R0, R252, 0xfffffff1 ;  /* 0xfffffff1fc007836 */ /* 0x008fc60000000000 */
[----:B------:R-:W-:Y:S01]  /*13430*/  LDGSTS.E [R248+0x6000c], desc[UR4][R166.64], !P1 ;  /* 0x6000c000a6f87fae */ /* 0x000fe2000c921844 */
[----:B------:R-:W2:Y:S01]  /*13440*/  LDC R251, c[0x0][0x230] ;  /* 0x00008c00fffb7b82 */ /* 0x000ea20000000800 */
[----:B------:R-:W-:Y:S01]  /*13450*/  ISETP.GE.U32.AND P4, PT, R3, 0x7fffffb3, PT ;  /* 0x7fffffb30300780c */ /* 0x000fe20003f86070 */
[----:B------:R-:W-:Y:S01]  /*13460*/  VIADD R3, R7, 0xfffffff0 ;  /* 0xfffffff007037836 */ /* 0x000fe20000000000 */
[----:B------:R-:W-:Y:S01]  /*13470*/  ISETP.GE.U32.AND P1, PT, R0, 0x7fffffb2, PT ;  /* 0x7fffffb20000780c */ /* 0x000fe20003f26070 */
[----:B-1----:R-:W-:Y:S01]  /*13480*/  VIADD R0, R246, 0xffffffd3 ;  /* 0xffffffd3f6007836 */ /* 0x002fe20000000000 */
[----:B------:R-:W-:Y:S03]  /*13490*/  LDGSTS.E [R248+0x64000], desc[UR4][R194.64], !P2 ;  /* 0x64000000c2f87fae */ /* 0x000fe6000d121844 */
[----:B------:R-:W1:Y:S01]  /*134a0*/  LDC R7, c[0x0][0x230] ;  /* 0x00008c00ff077b82 */ /* 0x000e620000000800 */
[----:B------:R-:W-:Y:S01]  /*134b0*/  LDGSTS.E [R248+0x64004], desc[UR4][R168.64], !P0 ;  /* 0x64004000a8f87fae */ /* 0x000fe2000c121844 */
[----:B------:R-:W-:Y:S01]  /*134c0*/  ISETP.GE.U32.AND P0, PT, R0, 0x7fffff94, PT ;  /* 0x7fffff940000780c */ /* 0x000fe20003f06070 */
[----:B----4-:R-:W-:-:S02]  /*134d0*/  VIADD R0, R5, 0xffffffd2 ;  /* 0xffffffd205007836 */ /* 0x010fc40000000000 */
[----:B------:R-:W-:Y:S03]  /*134e0*/  LDGSTS.E [R248+0x64008], desc[UR4][R170.64], !P6 ;  /* 0x64008000aaf87fae */ /* 0x000fe6000f121844 */
[----:B------:R-:W3:Y:S01]  /*134f0*/  LDC R5, c[0x0][0x230] ;  /* 0x00008c00ff057b82 */ /* 0x000ee20000000800 */
[----:B------:R-:W-:Y:S01]  /*13500*/  ISETP.GE.U32.AND P6, PT, R0, 0x7fffff93, PT ;  /* 0x7fffff930000780c */ /* 0x000fe20003fc6070 */
[----:B------:R-:W-:Y:S01]  /*13510*/  VIADD R0, R4, 0xffffffd1 ;  /* 0xffffffd104007836 */ /* 0x000fe20000000000 */
        /* <DEDUP_REMOVED lines=10> */
[----:B-1----:R-:W-:Y:S01]  /*135c0*/  VIADD R0, R7, 0xffffffed ;  /* 0xffffffed07007836 */ /* 0x002fe20000000000 */
[----:B------:R-:W-:Y:S04]  /*135d0*/  LDGSTS.E [R249+0x60004], desc[UR4][R134.64], !P4 ;  /* 0x6000400086f97fae */ /* 0x000fe8000e121844 */
[----:B------:R-:W-:Y:S01]  /*135e0*/  LDGSTS.E [R249+0x60008], desc[UR4][R232.64], !P1 ;  /* 0x60008000e8f97fae */ /* 0x000fe2000c921844 */
[----:B------:R-:W1:Y:S03]  /*135f0*/  LDC R246, c[0x0][0x230] ;  /* 0x00008c00fff67b82 */ /* 0x000e660000000800 */
[----:B------:R-:W-:Y:S01]  /*13600*/  LDGSTS.E [R249+0x6000c], desc[UR4][R180.64], !P2 ;  /* 0x6000c000b4f97fae */ /* 0x000fe2000d121844 */
[----:B------:R-:W-:Y:S01]  /*13610*/  ISETP.GE.U32.AND P2, PT, R0, 0x7fffffae, PT ;  /* 0x7fffffae0000780c */ /* 0x000fe20003f46070 */
[----:B---3--:R-:W-:-:S02]  /*13620*/  VIADD R0, R5, 0xffffffec ;  /* 0xffffffec05007836 */ /* 0x008fc40000000000 */
[----:B------:R-:W-:Y:S01]  /*13630*/  LDGSTS.E [R249+0x64000], desc[UR4][R182.64], !P0 ;  /* 0x64000000b6f97fae */ /* 0x000fe2000c121844 */
[----:B------:R-:W3:Y:S01]  /*13640*/  LDC R5, c[0x0][0x230] ;  /* 0x00008c00ff057b82 */ /* 0x000ee20000000800 */
[----:B----4-:R-:W-:-:S07]  /*13650*/  VIADD R3, R252, 0xffffffef ;  /* 0xffffffeffc037836 */ /* 0x010fce0000000000 */
[----:B------:R-:W4:Y:S01]  /*13660*/  LDC R4, c[0x0][0x230] ;  /* 0x00008c00ff047b82 */ /* 0x000f220000000800 */
[----:B------:R-:W-:Y:S01]  /*13670*/  ISETP.GE.U32.AND P4, PT, R3, 0x7fffffb0, PT ;  /* 0x7fffffb00300780c */ /* 0x000fe20003f86070 */
[----:B------:R-:W-:Y:S01]  /*13680*/  LDGSTS.E [R249+0x64004], desc[UR4][R184.64], !P6 ;  /* 0x64004000b8f97fae */ /* 0x000fe2000f121844 */
[----:B------:R-:W-:Y:S01]  /*13690*/  ISETP.GE.U32.AND P0, PT, R0, 0x7fffffad, PT ;  /* 0x7fffffad0000780c */ /* 0x000fe20003f06070 */
[----:B--2---:R-:W-:Y:S01]  /*136a0*/  VIADD R0, R250, 0xffffffce ;  /* 0xffffffcefa007836 */ /* 0x004fe20000000000 */
[----:B------:R-:W-:Y:S01]  /*136b0*/  LOP3.LUT R11, R14, 0x40, RZ, 0x3c, !PT ;  /* 0x000000400e0b7812 */ /* 0x000fe200078e3cff */
[----:B------:R-:W-:Y:S02]  /*136c0*/  LDGSTS.E [R249+0x64008], desc[UR4][R186.64], !P5 ;  /* 0x64008000baf97fae */ /* 0x000fe4000e921844 */
[----:B------:R-:W2:Y:S01]  /*136d0*/  LDC R251, c[0x0][0x230] ;  /* 0x00008c00fffb7b82 */ /* 0x000ea20000000800 */
[----:B-1----:R-:W-:Y:S01]  /*136e0*/  VIADD R3, R246, 0xffffffee ;  /* 0xffffffeef6037836 */ /* 0x002fe20000000000 */
[----:B------:R-:W-:Y:S01]  /*136f0*/  ISETP.GE.U32.AND P5, PT, R0, 0x7fffff8f, PT ;  /* 0x7fffff8f0000780c */ /* 0x000fe20003fa6070 */
[----:B------:R-:W-:Y:S01]  /*13700*/  VIADD R250, R11, UR6 ;  /* 0x000000060bfa7c36 */ /* 0x000fe20008000000 */
[----:B------:R-:W-:Y:S04]  /*13710*/  LDGSTS.E [R249+0x6400c], desc[UR4][R188.64], !P3 ;  /* 0x6400c000bcf97fae */ /* 0x000fe8000d921844 */
[----:B------:R-:W1:Y:S01]  /*13720*/  LDC R10, c[0x0][0x230] ;  /* 0x00008c00ff0a7b82 */ /* 0x000e620000000800 */
[----:B------:R-:W-:Y:S01]  /*13730*/  VIADD R0, R12, 0xffffffcc ;  /* 0xffffffcc0c007836 */ /* 0x000fe20000000000 */
[----:B------:R-:W-:Y:S01]  /*13740*/  ISETP.GE.U32.AND P1, PT, R3, 0x7fffffaf, PT ;  /* 0x7fffffaf0300780c */ /* 0x000fe20003f26070 */
[----:B------:R-:W-:Y:S05]  /*13750*/  LDGSTS.E [R250+0x60000], desc[UR4][R190.64], !P4 ;  /* 0x60000000befa7fae */ /* 0x000fea000e121844 */
[----:B------:R-:W1:Y:S01]  /*13760*/  LDC R252, c[0x0][0x230] ;  /* 0x00008c00fffc7b82 */ /* 0x000e620000000800 */
[----:B------:R-:W-:Y:S01]  /*13770*/  ISETP.GE.U32.AND P4, PT, R0, 0x7fffff8d, PT ;  /* 0x7fffff8d0000780c */ /* 0x000fe20003f86070 */
[----:B---3--:R-:W-:-:S06]  /*13780*/  VIADD R0, R5, 0xffffffeb ;  /* 0xffffffeb05007836 */ /* 0x008fcc0000000000 */
[----:B------:R-:W3:Y:S01]  /*13790*/  LDC R246, c[0x0][0x230] ;  /* 0x00008c00fff67b82 */ /* 0x000ee20000000800 */
[----:B----4-:R-:W-:Y:S01]  /*137a0*/  VIADD R3, R4, 0xffffffcf ;  /* 0xffffffcf04037836 */ /* 0x010fe20000000000 */
[----:B------:R-:W-:Y:S06]  /*137b0*/  LDGSTS.E [R250+0x60004], desc[UR4][R204.64], !P1 ;  /* 0x60004000ccfa7fae */ /* 0x000fec000c921844 */
[----:B------:R-:W4:Y:S08]  /*137c0*/  LDC R7, c[0x0][0x230] ;  /* 0x00008c00ff077b82 */ /* 0x000f300000000800 */
[----:B------:R-:W4:Y:S01]  /*137d0*/  LDC R5, c[0x0][0x230] ;  /* 0x00008c00ff057b82 */ /* 0x000f220000000800 */
[----:B------:R-:W-:Y:S01]  /*137e0*/  ISETP.GE.U32.AND P6, PT, R3, 0x7fffff90, PT ;  /* 0x7fffff900300780c */ /* 0x000fe20003fc6070 */
[----:B--2---:R-:W-:Y:S01]  /*137f0*/  VIADD R3, R251, 0xffffffcd ;  /* 0xffffffcdfb037836 */ /* 0x004fe20000000000 */
[----:B------:R-:W-:-:S05]  /*13800*/  ISETP.GE.U32.AND P1, PT, R0, 0x7fffffac, PT ;  /* 0x7fffffac0000780c */ /* 0x000fca0003f26070 */
[----:B------:R-:W2:Y:S01]  /*13810*/  LDC R4, c[0x0][0x230] ;  /* 0x00008c00ff047b82 */ /* 0x000ea20000000800 */
[----:B-1----:R-:W-:Y:S01]  /*13820*/  VIADD R0, R10, 0xffffffe9 ;  /* 0xffffffe90a007836 */ /* 0x002fe20000000000 */
[----:B------:R-:W-:Y:S01]  /*13830*/  LDGSTS.E [R250+0x60008], desc[UR4][R132.64], !P2 ;  /* 0x6000800084fa7fae */ /* 0x000fe2000d121844 */
[----:B------:R-:W-:-:S05]  /*13840*/  ISETP.GE.U32.AND P3, PT, R3, 0x7fffff8e, PT ;  /* 0x7fffff8e0300780c */ /* 0x000fca0003f66070 */
[----:B------:R-:W1:Y:S01]  /*13850*/  LDC R11, c[0x0][0x230] ;  /* 0x00008c00ff0b7b82 */ /* 0x000e620000000800 */
[----:B------:R-:W-:Y:S01]  /*13860*/  LDGSTS.E [R250+0x6000c], desc[UR4][R192.64], !P0 ;  /* 0x6000c000c0fa7fae */ /* 0x000fe2000c121844 */
[----:B------:R-:W-:Y:S01]  /*13870*/  ISETP.GE.U32.AND P0, PT, R0, 0x7fffffaa, PT ;  /* 0x7fffffaa0000780c */ /* 0x000fe20003f06070 */
[----:B------:R-:W-:Y:S02]  /*13880*/  VIADD R3, R252, 0xffffffea ;  /* 0xffffffeafc037836 */ /* 0x000fe40000000000 */
[----:B---3--:R-:W-:Y:S01]  /*13890*/  VIADD R0, R246, 0xffffffcb ;  /* 0xffffffcbf6007836 */ /* 0x008fe20000000000 */
[----:B------:R-:W-:Y:S02]  /*138a0*/  LDGSTS.E [R250+0x64000], desc[UR4][R196.64], !P6 ;  /* 0x64000000c4fa7fae */ /* 0x000fe4000f121844 */
[----:B------:R-:W3:Y:S01]  /*138b0*/  LDC R246, c[0x0][0x230] ;  /* 0x00008c00fff67b82 */ /* 0x000ee20000000800 */
[----:B------:R-:W-:Y:S01]  /*138c0*/  ISETP.GE.U32.AND P2, PT, R3, 0x7fffffab, PT ;  /* 0x7fffffab0300780c */ /* 0x000fe20003f46070 */
[----:B------:R-:W-:Y:S01]  /*138d0*/  LDGSTS.E [R250+0x64004], desc[UR4][R198.64], !P5 ;  /* 0x64004000c6fa7fae */ /* 0x000fe2000e921844 */
[----:B----4-:R-:W-:Y:S01]  /*138e0*/  VIADD R3, R7, 0xffffffe8 ;  /* 0xffffffe807037836 */ /* 0x010fe20000000000 */
[----:B------:R-:W-:Y:S01]  /*138f0*/  ISETP.GE.U32.AND P5, PT, R0, 0x7fffff8c, PT ;  /* 0x7fffff8c0000780c */ /* 0x000fe20003fa6070 */
[----:B------:R-:W-:Y:S01]  /*13900*/  VIADD R0, R5, 0xffffffca ;  /* 0xffffffca05007836 */ /* 0x000fe20000000000 */
[----:B------:R-:W-:Y:S02]  /*13910*/  LDGSTS.E [R250+0x64008], desc[UR4][R200.64], !P3 ;  /* 0x64008000c8fa7fae */ /* 0x000fe4000d921844 */
[----:B------:R-:W4:Y:S01]  /*13920*/  LDC R7, c[0x0][0x230] ;  /* 0x00008c00ff077b82 */ /* 0x000f220000000800 */
[----:B------:R-:W-:Y:S01]  /*13930*/  LOP3.LUT R12, R14, 0x50, RZ, 0x3c, !PT ;  /* 0x000000500e0c7812 */ /* 0x000fe200078e3cff */
[----:B------:R-:W-:Y:S01]  /*13940*/  LDGSTS.E [R250+0x6400c], desc[UR4][R202.64], !P4 ;  /* 0x6400c000cafa7fae */ /* 0x000fe2000e121844 */
[----:B------:R-:W-:Y:S01]  /*13950*/  ISETP.GE.U32.AND P3, PT, R0, 0x7fffff8b, PT ;  /* 0x7fffff8b0000780c */ /* 0x000fe20003f66070 */
[----:B--2---:R-:W-:Y:S01]  /*13960*/  VIADD R0, R4, 0xffffffc9 ;  /* 0xffffffc904007836 */ /* 0x004fe20000000000 */
[----:B------:R-:W-:-:S03]  /*13970*/  ISETP.GE.U32.AND P6, PT, R3, 0x7fffffa9, PT ;  /* 0x7fffffa90300780c */ /* 0x000fc60003fc6070 */
[----:B------:R-:W2:Y:S01]  /*13980*/  LDC R10, c[0x0][0x230] ;  /* 0x00008c00ff0a7b82 */ /* 0x000ea20000000800 */
[----:B------:R-:W-:Y:S01]  /*13990*/  ISETP.GE.U32.AND P4, PT, R0, 0x7fffff8a, PT ;  /* 0x7fffff8a0000780c */ /* 0x000fe20003f86070 */
[----:B------:R-:W-:Y:S02]  /*139a0*/  VIADD R251, R12, UR6 ;  /* 0x000000060cfb7c36 */ /* 0x000fe40008000000 */
[----:B-1----:R-:W-:-:S03]  /*139b0*/  VIADD R0, R11, 0xffffffc8 ;  /* 0xffffffc80b007836 */ /* 0x002fc60000000000 */
[----:B------:R-:W-:Y:S01]  /*139c0*/  LDGSTS.E [R251+0x60000], desc[UR4][R130.64], !P1 ;  /* 0x6000000082fb7fae */ /* 0x000fe2000c921844 */
[----:B------:R-:W1:Y:S01]  /*139d0*/  LDC R252, c[0x0][0x230] ;  /* 0x00008c00fffc7b82 */ /* 0x000e620000000800 */
[----:B------:R-:W-:Y:S01]  /*139e0*/  ISETP.GE.U32.AND P1, PT, R0, 0x7fffff89, PT ;  /* 0x7fffff890000780c */ /* 0x000fe20003f26070 */
[----:B---3--:R-:W-:Y:S01]  /*139f0*/  VIADD R0, R246, 0xffffffe5 ;  /* 0xffffffe5f6007836 */ /* 0x008fe20000000000 */
[----:B------:R-:W-:Y:S04]  /*13a00*/  LDGSTS.E [R251+0x60004], desc[UR4][R150.64], !P2 ;  /* 0x6000400096fb7fae */ /* 0x000fe8000d121844 */
[----:B------:R-:W-:Y:S01]  /*13a10*/  LDGSTS.E [R251+0x60008], desc[UR4][R218.64], !P0 ;  /* 0x60008000dafb7fae */ /* 0x000fe2000c121844 */
[----:B------:R-:W3:Y:S03]  /*13a20*/  LDC R5, c[0x0][0x230] ;  /* 0x00008c00ff057b82 */ /* 0x000ee60000000800 */
[----:B------:R-:W-:Y:S01]  /*13a30*/  LDGSTS.E [R251+0x6000c], desc[UR4][R208.64], !P6 ;  /* 0x6000c000d0fb7fae */ /* 0x000fe2000f121844 */
[----:B------:R-:W-:Y:S01]  /*13a40*/  ISETP.GE.U32.AND P6, PT, R0, 0x7fffffa6, PT ;  /* 0x7fffffa60000780c */ /* 0x000fe20003fc6070 */
[----:B----4-:R-:W-:-:S02]  /*13a50*/  VIADD R0, R7, 0xffffffe4 ;  /* 0xffffffe407007836 */ /* 0x010fc40000000000 */
[----:B------:R-:W-:Y:S01]  /*13a60*/  LDGSTS.E [R251+0x64000], desc[UR4][R210.64], !P5 ;  /* 0x64000000d2fb7fae */ /* 0x000fe2000e921844 */
[----:B------:R-:W4:Y:S01]  /*13a70*/  LDC R4, c[0x0][0x230] ;  /* 0x00008c00ff047b82 */ /* 0x000f220000000800 */
[----:B--2---:R-:W-:-:S07]  /*13a80*/  IADD3 R3, R10, -0x19, RZ ;  /* 0xffffffe70a037810 */ /* 0x004fce0007ffe0ff */
[----:B------:R-:W2:Y:S01]  /*13a90*/  LDC R7, c[0x0][0x230] ;  /* 0x00008c00ff077b82 */ /* 0x000ea20000000800 */
[----:B------:R-:W-:Y:S01]  /*13aa0*/  ISETP.GE.U32.AND P2, PT, R3, 0x7fffffa8, PT ;  /* 0x7fffffa80300780c */ /* 0x000fe20003f46070 */
[----:B-1----:R-:W-:-:S06]  /*13ab0*/  VIADD R3, R252, 0xffffffe6 ;  /* 0xffffffe6fc037836 */ /* 0x002fcc0000000000 */
[----:B------:R-:W1:Y:S01]  /*13ac0*/  LDC R15, c[0x0][0x230] ;  /* 0x00008c00ff0f7b82 */ /* 0x000e620000000800 */
[----:B------:R-:W-:Y:S01]  /*13ad0*/  ISETP.GE.U32.AND P5, PT, R0, 0x7fffffa5, PT ;  /* 0x7fffffa50000780c */ /* 0x000fe20003fa6070 */
[----:B---3--:R-:W-:-:S06]  /*13ae0*/  VIADD R0, R5, 0xffffffc6 ;  /* 0xffffffc605007836 */ /* 0x008fcc0000000000 */
[----:B------:R-:W3:Y:S01]  /*13af0*/  LDC R11, c[0x0][0x230] ;  /* 0x00008c00ff0b7b82 */ /* 0x000ee20000000800 */
[----:B------:R-:W-:Y:S01]  /*13b00*/  LOP3.LUT R12, R14, 0x60, RZ, 0x3c, !PT ;  /* 0x000000600e0c7812 */ /* 0x000fe200078e3cff */
[----:B------:R-:W-:Y:S01]  /*13b10*/  LDGSTS.E [R251+0x64004], desc[UR4][R212.64], !P3 ;  /* 0x64004000d4fb7fae */ /* 0x000fe2000d921844 */
[----:B------:R-:W-:-:S03]  /*13b20*/  ISETP.GE.U32.AND P0, PT, R3, 0x7fffffa7, PT ;  /* 0x7fffffa70300780c */ /* 0x000fc60003f06070 */
[----:B------:R-:W-:Y:S02]  /*13b30*/  LDGSTS.E [R251+0x64008], desc[UR4][R214.64], !P4 ;  /* 0x64008000d6fb7fae */ /* 0x000fe4000e121844 */
[----:B------:R-:W3:Y:S01]  /*13b40*/  LDC R5, c[0x0][0x230] ;  /* 0x00008c00ff057b82 */ /* 0x000ee20000000800 */
[----:B------:R-:W-:Y:S01]  /*13b50*/  ISETP.GE.U32.AND P4, PT, R0, 0x7fffff87, PT ;  /* 0x7fffff870000780c */ /* 0x000fe20003f86070 */
[----:B------:R-:W-:Y:S01]  /*13b60*/  VIADD R252, R12, UR6 ;  /* 0x000000060cfc7c36 */ /* 0x000fe20008000000 */
[----:B------:R-:W-:Y:S01]  /*13b70*/  LDGSTS.E [R251+0x6400c], desc[UR4][R216.64], !P1 ;  /* 0x6400c000d8fb7fae */ /* 0x000fe2000c921844 */
[----:B------:R-:W-:Y:S02]  /*13b80*/  VIADD R0, R13, 0xffffffc4 ;  /* 0xffffffc40d007836 */ /* 0x000fe40000000000 */
[----:B----4-:R-:W-:Y:S01]  /*13b90*/  VIADD R3, R4, 0xffffffc7 ;  /* 0xffffffc704037836 */ /* 0x010fe20000000000 */
[----:B------:R-:W-:Y:S01]  /*13ba0*/  LDGSTS.E [R252+0x60000], desc[UR4][R220.64], !P2 ;  /* 0x60000000dcfc7fae */ /* 0x000fe2000d121844 */
[----:B------:R-:W4:Y:S01]  /*13bb0*/  LDC R10, c[0x0][0x230] ;  /* 0x00008c00ff0a7b82 */ /* 0x000f220000000800 */
[----:B------:R-:W-:Y:S01]  /*13bc0*/  ISETP.GE.U32.AND P2, PT, R0, 0x7fffff85, PT ;  /* 0x7fffff850000780c */ /* 0x000fe20003f46070 */
[----:B--2---:R-:W-:-:S06]  /*13bd0*/  VIADD R0, R7, 0xffffffe3 ;  /* 0xffffffe307007836 */ /* 0x004fcc0000000000 */
[----:B------:R-:W2:Y:S01]  /*13be0*/  LDC R246, c[0x0][0x230] ;  /* 0x00008c00fff67b82 */ /* 0x000ea20000000800 */
[----:B------:R-:W-:-:S07]  /*13bf0*/  ISETP.GE.U32.AND P3, PT, R3, 0x7fffff88, PT ;  /* 0x7fffff880300780c */ /* 0x000fce0003f66070 */
[----:B------:R-:W2:Y:S01]  /*13c00*/  LDC R4, c[0x0][0x230] ;  /* 0x00008c00ff047b82 */ /* 0x000ea20000000800 */
[----:B-1----:R-:W-:Y:S01]  /*13c10*/  VIADD R3, R15, 0xffffffc5 ;  /* 0xffffffc50f037836 */ /* 0x002fe20000000000 */
[----:B------:R-:W-:Y:S01]  /*13c20*/  LDGSTS.E [R252+0x60004], desc[UR4][R142.64], !P0 ;  /* 0x600040008efc7fae */ /* 0x000fe2000c121844 */
[----:B------:R-:W-:Y:S01]  /*13c30*/  ISETP.GE.U32.AND P0, PT, R0, 0x7fffffa4, PT ;  /* 0x7fffffa40000780c */ /* 0x000fe20003f06070 */
[----:B---3--:R-:W-:-:S04]  /*13c40*/  VIADD R0, R11, 0xffffffe2 ;  /* 0xffffffe20b007836 */ /* 0x008fc80000000000 */
[----:B------:R-:W1:Y:S01]  /*13c50*/  LDC R7, c[0x0][0x230] ;  /* 0x00008c00ff077b82 */ /* 0x000e620000000800 */
[----:B------:R-:W-:Y:S01]  /*13c60*/  ISETP.GE.U32.AND P1, PT, R3, 0x7fffff86, PT ;  /* 0x7fffff860300780c */ /* 0x000fe20003f26070 */
[----:B------:R-:W-:Y:S06]  /*13c70*/  LDGSTS.E [R252+0x60008], desc[UR4][R234.64], !P6 ;  /* 0x60008000eafc7fae */ /* 0x000fec000f121844 */
[----:B------:R-:W3:Y:S01]  /*13c80*/  LDC R15, c[0x0][0x230] ;  /* 0x00008c00ff0f7b82 */ /* 0x000ee20000000800 */
[----:B------:R-:W-:Y:S01]  /*13c90*/  ISETP.GE.U32.AND P6, PT, R0, 0x7fffffa3, PT ;  /* 0x7fffffa30000780c */ /* 0x000fe20003fc6070 */
[----:B------:R-:W-:Y:S01]  /*13ca0*/  VIADD R0, R5, 0xffffffe0 ;  /* 0xffffffe005007836 */ /* 0x000fe20000000000 */
[----:B------:R-:W-:Y:S04]  /*13cb0*/  LDGSTS.E [R252+0x6000c], desc[UR4][R224.64], !P5 ;  /* 0x6000c000e0fc7fae */ /* 0x000fe8000e921844 */
[----:B------:R-:W-:Y:S01]  /*13cc0*/  LDGSTS.E [R252+0x64000], desc[UR4][R206.64], !P3 ;  /* 0x64000000cefc7fae */ /* 0x000fe2000d921844 */
[----:B------:R-:W-:Y:S01]  /*13cd0*/  ISETP.GE.U32.AND P3, PT, R0, 0x7fffffa1, PT ;  /* 0x7fffffa10000780c */ /* 0x000fe20003f66070 */
[----:B----4-:R-:W-:Y:S01]  /*13ce0*/  VIADD R0, R10, 0xffffffc3 ;  /* 0xffffffc30a007836 */ /* 0x010fe20000000000 */
[----:B------:R-:W-:Y:S01]  /*13cf0*/  LOP3.LUT R14, R14, 0x70, RZ, 0x3c, !PT ;  /* 0x000000700e0e7812 */ /* 0x000fe200078e3cff */
[----:B--2---:R-:W-:Y:S01]  /*13d00*/  VIADD R10, R246, 0x3f ;  /* 0x0000003ff60a7836 */ /* 0x004fe20000000000 */
[----:B------:R-:W-:Y:S01]  /*13d10*/  LDGSTS.E [R252+0x64004], desc[UR4][R226.64], !P4 ;  /* 0x64004000e2fc7fae */ /* 0x000fe2000e121844 */
[----:B------:R-:W-:Y:S01]  /*13d20*/  VIADD R3, R4, 0xffffffe1 ;  /* 0xffffffe104037836 */ /* 0x000fe20000000000 */
[----:B------:R-:W2:Y:S02]  /*13d30*/  LDC R13, c[0x0][0x230] ;  /* 0x00008c00ff0d7b82 */ /* 0x000ea40000000800 */
[----:B------:R-:W-:Y:S01]  /*13d40*/  LDGSTS.E [R252+0x64008], desc[UR4][R228.64], !P1 ;  /* 0x64008000e4fc7fae */ /* 0x000fe2000c921844 */
[----:B------:R-:W-:Y:S01]  /*13d50*/  ISETP.GT.AND P1, PT, R10, 0x3f, PT ;  /* 0x0000003f0a00780c */ /* 0x000fe20003f24270 */
[----:B------:R-:W-:Y:S01]  /*13d60*/  VIADD R246, R14, UR6 ;  /* 0x000000060ef67c36 */ /* 0x000fe20008000000 */
[----:B------:R-:W-:Y:S01]  /*13d70*/  LOP3.LUT R33, R33, 0x3f, RZ, 0xc0, !PT ;  /* 0x0000003f21217812 */ /* 0x000fe200078ec0ff */
[----:B------:R-:W-:Y:S01]  /*13d80*/  LDGSTS.E [R252+0x6400c], desc[UR4][R230.64], !P2 ;  /* 0x6400c000e6fc7fae */ /* 0x000fe2000d121844 */
[----:B------:R-:W-:Y:S01]  /*13d90*/  ISETP.GE.U32.AND P5, PT, R3, 0x7fffffa2, PT ;  /* 0x7fffffa20300780c */ /* 0x000fe20003fa6070 */
[----:B-1----:R-:W-:Y:S01]  /*13da0*/  VIADD R3, R7, 0xffffffc2 ;  /* 0xffffffc207037836 */ /* 0x002fe20000000000 */
[----:B------:R-:W-:Y:S01]  /*13db0*/  ISETP.GE.U32.AND P4, PT, R0, 0x7fffff84, PT ;  /* 0x7fffff840000780c */ /* 0x000fe20003f86070 */
[----:B------:R-:W1:Y:S01]  /*13dc0*/  LDC R11, c[0x0][0x230] ;  /* 0x00008c00ff0b7b82 */ /* 0x000e620000000800 */
[----:B------:R-:W-:Y:S01]  /*13dd0*/  SEL R0, RZ, 0x4, !P1 ;  /* 0x00000004ff007807 */ /* 0x000fe20004800000 */
[----:B---3--:R-:W-:Y:S01]  /*13de0*/  VIADD R4, R15, 0xffffffc0 ;  /* 0xffffffc00f047836 */ /* 0x008fe20000000000 */
[----:B------:R-:W-:Y:S01]  /*13df0*/  ISETP.GE.AND P1, PT, R33, UR7, PT ;  /* 0x0000000721007c0c */ /* 0x000fe2000bf26270 */
[----:B------:R-:W-:Y:S01]  /*13e00*/  LDGSTS.E [R246+0x60000], desc[UR4][R236.64], !P0 ;  /* 0x60000000ecf67fae */ /* 0x000fe2000c121844 */
[----:B------:R-:W-:-:S02]  /*13e10*/  ISETP.GE.U32.AND P0, PT, R3, 0x7fffff83, PT ;  /* 0x7fffff830300780c */ /* 0x000fc40003f06070 */
[----:B------:R-:W-:Y:S01]  /*13e20*/  SEL R3, R0, RZ, !P1 ;  /* 0x000000ff00037207 */ /* 0x000fe20004800000 */
[----:B------:R-:W3:Y:S01]  /*13e30*/  LDC R12, c[0x0][0x230] ;  /* 0x00008c00ff0c7b82 */ /* 0x000ee20000000800 */
[----:B------:R-:W-:Y:S01]  /*13e40*/  ISETP.GE.AND P2, PT, R33, R4, PT ;  /* 0x000000042100720c */ /* 0x000fe20003f46270 */
[----:B------:R-:W-:Y:S01]  /*13e50*/  LDGSTS.E [R246+0x60004], desc[UR4][R238.64], !P6 ;  /* 0x60004000eef67fae */ /* 0x000fe2000f121844 */
[----:B------:R-:W-:Y:S02]  /*13e60*/  ISETP.GT.AND P1, PT, R10, 0x7f, PT ;  /* 0x0000007f0a00780c */ /* 0x000fe40003f24270 */
[----:B------:R-:W-:Y:S01]  /*13e70*/  SEL R0, RZ, 0x4, P2 ;  /* 0x00000004ff007807 */ /* 0x000fe20001000000 */
[----:B------:R-:W-:Y:S02]  /*13e80*/  LDGSTS.E [R246+0x60008], desc[UR4][R118.64], !P5 ;  /* 0x6000800076f67fae */ /* 0x000fe4000e921844 */
[----:B------:R-:W4:Y:S01]  /*13e90*/  LDC R10, c[0x0][0x230] ;  /* 0x00008c00ff0a7b82 */ /* 0x000f220000000800 */
[----:B------:R-:W-:Y:S01]  /*13ea0*/  SEL R0, R0, RZ, P1 ;  /* 0x000000ff00007207 */ /* 0x000fe20000800000 */
[----:B------:R-:W-:Y:S03]  /*13eb0*/  STL.64 [R1+0x19a0], R108 ;  /* 0x0019a06c01007387 */ /* 0x000fe60000100a00 */
[----:B------:R-:W-:Y:S01]  /*13ec0*/  ISETP.NE.U32.AND P5, PT, R0, RZ, PT ;  /* 0x000000ff0000720c */ /* 0x000fe20003fa5070 */
[----:B------:R-:W-:Y:S01]  /*13ed0*/  STL.64 [R1+0x1920], R16 ;  /* 0x0019201001007387 */ /* 0x000fe20000100a00 */
[----:B--2---:R-:W-:Y:S01]  /*13ee0*/  VIADD R0, R13, 0xffffffbf ;  /* 0xffffffbf0d007836 */ /* 0x004fe20000000000 */
[----:B------:R-:W2:Y:S02]  /*13ef0*/  LDC R7, c[0x0][0x230] ;  /* 0x00008c00ff077b82 */ /* 0x000ea40000000800 */
[----:B------:R-:W-:Y:S04]  /*13f00*/  STL.64 [R1+0x19a8], R110 ;  /* 0x0019a86e01007387 */ /* 0x000fe80000100a00 */
[----:B------:R-:W-:Y:S01]  /*13f10*/  STL.64 [R1+0x1928], R26 ;  /* 0x0019281a01007387 */ /* 0x000fe20000100a00 */
[----:B------:R-:W-:Y:S01]  /*13f20*/  IMAD.MOV.U32 R104, RZ, RZ, R94 ;  /* 0x000000ffff687224 */ /* 0x000fe200078e005e */
[----:B------:R-:W2:Y:S02]  /*13f30*/  LDC R5, c[0x0][0x230] ;  /* 0x00008c00ff057b82 */ /* 0x000ea40000000800 */
[----:B------:R-:W-:Y:S04]  /*13f40*/  STL.64 [R1+0x19b0], R112 ;  /* 0x0019b07001007387 */ /* 0x000fe80000100a00 */
[----:B------:R-:W-:Y:S04]  /*13f50*/  STL.64 [R1+0x1930], R116 ;  /* 0x0019307401007387 */ /* 0x000fe80000100a00 */
[----:B------:R-:W-:Y:S01]  /*13f60*/  LDGSTS.E [R246+0x6000c], desc[UR4][R120.64], !P3 ;  /* 0x6000c00078f67fae */ /* 0x000fe2000d921844 */
[----:B------:R-:W-:Y:S01]  /*13f70*/  ISETP.GE.U32.AND P3, PT, R0, 0x7fffff80, PT ;  /* 0x7fffff800000780c */ /* 0x000fe20003f66070 */
[----:B-1----:R-:W-:-:S02]  /*13f80*/  VIADD R0, R11, 0xffffffbd ;  /* 0xffffffbd0b007836 */ /* 0x002fc40000000000 */
[----:B------:R-:W-:Y:S01]  /*13f90*/  STL.64 [R1+0x1938], R138 ;  /* 0x0019388a01007387 */ /* 0x000fe20000100a00 */
[----:B------:R-:W-:-:S03]  /*13fa0*/  IMAD.MOV.U32 R105, RZ, RZ, R95 ;  /* 0x000000ffff697224 */ /* 0x000fc600078e005f */
[----:B------:R-:W-:Y:S01]  /*13fb0*/  STL.64 [R1+0x1940], R174 ;  /* 0x001940ae01007387 */ /* 0x000fe20000100a00 */
[----:B------:R-:W-:Y:S01]  /*13fc0*/  ISETP.NE.U32.AND P6, PT, R3, RZ, PT ;  /* 0x000000ff0300720c */ /* 0x000fe20003fc5070 */
[----:B------:R-:W-:Y:S02]  /*13fd0*/  IMAD.MOV.U32 R24, RZ, RZ, R30 ;  /* 0x000000ffff187224 */ /* 0x000fe400078e001e */
[----:B------:R1:W-:Y:S01]  /*13fe0*/  STL [R1+0x18c4], R137 ;  /* 0x0018c48901007387 */ /* 0x0003e20000100800 */
[----:B------:R-:W-:-:S03]  /*13ff0*/  IMAD.MOV.U32 R25, RZ, RZ, R31 ;  /* 0x000000ffff197224 */ /* 0x000fc600078e001f */
[----:B------:R1:W-:Y:S01]  /*14000*/  STL.64 [R1+0x1948], R242 ;  /* 0x001948f201007387 */ /* 0x0003e20000100a00 */
[----:B---3--:R-:W-:Y:S02]  /*14010*/  VIADD R3, R12, 0xffffffbe ;  /* 0xffffffbe0c037836 */ /* 0x008fe40000000000 */
[----:B------:R-:W-:Y:S01]  /*14020*/  IMAD.MOV.U32 R102, RZ, RZ, R92 ;  /* 0x000000ffff667224 */ /* 0x000fe200078e005c */
[----:B------:R-:W-:Y:S01]  /*14030*/  LDGSTS.E [R246+0x64000], desc[UR4][R122.64], !P4 ;  /* 0x640000007af67fae */ /* 0x000fe2000e121844 */
[----:B------:R-:W-:-:S03]  /*14040*/  IMAD.MOV.U32 R103, RZ, RZ, R93 ;  /* 0x000000ffff677224 */ /* 0x000fc600078e005d */
[----:B------:R-:W3:Y:S01]  /*14050*/  LDL.64 R94, [R1+0x4e8] ;  /* 0x0004e800015e7983 */ /* 0x000ee20000100a00 */
[----:B------:R-:W-:Y:S02]  /*14060*/  IMAD.MOV.U32 R12, RZ, RZ, R28 ;  /* 0x000000ffff0c7224 */ /* 0x000fe400078e001c */
[----:B------:R-:W-:Y:S01]  /*14070*/  IMAD.MOV.U32 R13, RZ, RZ, R29 ;  /* 0x000000ffff0d7224 */ /* 0x000fe200078e001d */
[----:B------:R-:W-:Y:S01]  /*14080*/  LDGSTS.E [R246+0x64004], desc[UR4][R124.64], !P0 ;  /* 0x640040007cf67fae */ /* 0x000fe2000c121844 */
[----:B------:R-:W-:Y:S01]  /*14090*/  ISETP.GE.U32.AND P0, PT, R0, 0x7fffff7e, PT ;  /* 0x7fffff7e0000780c */ /* 0x000fe20003f06070 */
[----:B----4-:R-:W-:Y:S02]  /*140a0*/  VIADD R0, R10, 0xffffff9f ;  /* 0xffffff9f0a007836 */ /* 0x010fe40000000000 */
[----:B------:R-:W4:Y:S01]  /*140b0*/  LDL.64 R30, [R1+0x4c8] ;  /* 0x0004c800011e7983 */ /* 0x000f220000100a00 */
[----:B------:R-:W-:Y:S02]  /*140c0*/  IMAD.MOV.U32 R100, RZ, RZ, R90 ;  /* 0x000000ffff647224 */ /* 0x000fe400078e005a */
[----:B------:R-:W-:Y:S01]  /*140d0*/  IMAD.MOV.U32 R101, RZ, RZ, R91 ;  /* 0x000000ffff657224 */ /* 0x000fe200078e005b */
[----:B------:R-:W4:Y:S01]  /*140e0*/  LDL.64 R92, [R1+0x4a8] ;  /* 0x0004a800015c7983 */ /* 0x000f220000100a00 */
[----:B------:R-:W-:-:S02]  /*140f0*/  IMAD.MOV.U32 R10, RZ, RZ, R18 ;  /* 0x000000ffff0a7224 */ /* 0x000fc400078e0012 */
[----:B------:R-:W-:Y:S01]  /*14100*/  IMAD.MOV.U32 R11, RZ, RZ, R19 ;  /* 0x000000ffff0b7224 */ /* 0x000fe200078e0013 */
[----:B------:R-:W4:Y:S01]  /*14110*/  LDL.64 R28, [R1+0x488] ;  /* 0x00048800011c7983 */ /* 0x000f220000100a00 */
[----:B------:R-:W-:Y:S02]  /*14120*/  IMAD.MOV.U32 R98, RZ, RZ, R8 ;  /* 0x000000ffff627224 */ /* 0x000fe400078e0008 */
[----:B------:R-:W-:Y:S01]  /*14130*/  IMAD.MOV.U32 R99, RZ, RZ, R9 ;  /* 0x000000ffff637224 */ /* 0x000fe200078e0009 */
        /* <DEDUP_REMOVED lines=9> */
[----:B------:R-:W4:Y:S04]  /*141d0*/  LDL.64 R88, [R1+0x408] ;  /* 0x0004080001587983 */ /* 0x000f280000100a00 */
[----:B------:R-:W4:Y:S01]  /*141e0*/  LDL.64 R60, [R1+0x3e0] ;  /* 0x0003e000013c7983 */ /* 0x000f220000100a00 */
[----:B------:R-:W-:Y:S01]  /*141f0*/  ISETP.GE.U32.AND P4, PT, R3, 0x7fffff7f, PT ;  /* 0x7fffff7f0300780c */ /* 0x000fe20003f86070 */
[----:B--2---:R-:W-:-:S02]  /*14200*/  VIADD R3, R7, 0xffffffbc ;  /* 0xffffffbc07037836 */ /* 0x004fc40000000000 */
[----:B------:R-:W-:Y:S02]  /*14210*/  IMAD.MOV.U32 R107, RZ, RZ, R6 ;  /* 0x000000ffff6b7224 */ /* 0x000fe400078e0006 */
[----:B------:R-:W1:Y:S01]  /*14220*/  LDC.64 R6, c[0x0][0x238] ;  /* 0x00008e00ff067b82 */ /* 0x000e620000000a00 */
[----:B------:R-:W-:-:S05]  /*14230*/  VIADD R5, R5, 0xffffffc1 ;  /* 0xffffffc105057836 */ /* 0x000fca0000000000 */
[----:B------:R-:W-:Y:S02]  /*14240*/  ISETP.GE.U32.AND P2, PT, R5, 0x7fffff82, PT ;  /* 0x7fffff820500780c */ /* 0x000fe40003f46070 */
[----:B------:R-:W-:Y:S01]  /*14250*/  ISETP.GE.U32.AND P1, PT, R4, 0x7fffff81, PT ;  /* 0x7fffff810400780c */ /* 0x000fe20003f26070 */
[----:B------:R-:W2:Y:S01]  /*14260*/  LDC R5, c[0x0][0x230] ;  /* 0x00008c00ff057b82 */ /* 0x000ea20000000800 */
[----:B------:R-:W-:-:S09]  /*14270*/  LOP3.LUT R4, R107, 0x40, RZ, 0x3c, !PT ;  /* 0x000000406b047812 */ /* 0x000fd200078e3cff */
[----:B------:R-:W-:Y:S01]  /*14280*/  LDGSTS.E [R246+0x64008], desc[UR4][R126.64], !P2 ;  /* 0x640080007ef67fae */ /* 0x000fe2000d121844 */
[----:B------:R-:W-:Y:S02]  /*14290*/  ISETP.GE.U32.AND P2, PT, R3, 0x7fffff7d, PT ;  /* 0x7fffff7d0300780c */ /* 0x000fe40003f46070 */
[C---:B------:R-:W-:Y:S01]  /*142a0*/  LOP3.LUT R3, R107.reuse, 0x20, RZ, 0x3c, !PT ;  /* 0x000000206b037812 */ /* 0x040fe200078e3cff */
[----:B------:R-:W-:Y:S01]  /*142b0*/  LDGSTS.E [R246+0x6400c], desc[UR4][R128.64], !P1 ;  /* 0x6400c00080f67fae */ /* 0x000fe2000c921844 */
[----:B-1----:R-:W-:Y:S02]  /*142c0*/  IMAD.MOV.U32 R137, RZ, RZ, R6 ;  /* 0x000000ffff897224 */ /* 0x002fe400078e0006 */
[----:B------:R-:W-:Y:S01]  /*142d0*/  IMAD.MOV.U32 R6, RZ, RZ, R7 ;  /* 0x000000ffff067224 */ /* 0x000fe200078e0007 */
[----:B------:R-:W-:Y:S01]  /*142e0*/  LOP3.LUT R7, R107, 0x60, RZ, 0x3c, !PT ;  /* 0x000000606b077812 */ /* 0x000fe200078e3cff */
[----:B------:R1:W-:Y:S04]  /*142f0*/  STL [R1+0xf70], R3 ;  /* 0x000f700301007387 */ /* 0x0003e80000100800 */
[----:B------:R2:W-:Y:S04]  /*14300*/  STL [R1+0xf6c], R4 ;  /* 0x000f6c0401007387 */ /* 0x0005e80000100800 */
[----:B------:R-:W-:Y:S04]  /*14310*/  STL [R1+0xf68], R7 ;  /* 0x000f680701007387 */ /* 0x000fe80000100800 */
[----:B------:R-:W2:Y:S01]  /*14320*/  LDL.64 R242, [R1+0x3c0] ;  /* 0x0003c00001f27983 */ /* 0x000ea20000100a00 */
[----:B------:R-:W-:-:S03]  /*14330*/  ISETP.GE.U32.AND P1, PT, R0, 0x7fffff60, PT ;  /* 0x7fffff600000780c */ /* 0x000fc60003f26070 */
[----:B------:R-:W2:Y:S01]  /*14340*/  LDL.64 R174, [R1+0x3a0] ;  /* 0x0003a00001ae7983 */ /* 0x000ea20000100a00 */
[----:B------:R-:W-:-:S03]  /*14350*/  VIADD R0, R107, UR6 ;  /* 0x000000066b007c36 */ /* 0x000fc60008000000 */
[----:B------:R-:W2:Y:S04]  /*14360*/  LDL.64 R138, [R1+0x380] ;  /* 0x00038000018a7983 */ /* 0x000ea80000100a00 */
[----:B------:R-:W2:Y:S04]  /*14370*/  LDL.64 R116, [R1+0x360] ;  /* 0x0003600001747983 */ /* 0x000ea80000100a00 */
[----:B------:R-:W2:Y:S04]  /*14380*/  LDL.64 R112, [R1+0x340] ;  /* 0x0003400001707983 */ /* 0x000ea80000100a00 */
[----:B------:R-:W2:Y:S04]  /*14390*/  LDL.64 R26, [R1+0x320] ;  /* 0x00032000011a7983 */ /* 0x000ea80000100a00 */
[----:B------:R-:W2:Y:S04]  /*143a0*/  LDL.64 R110, [R1+0x300] ;  /* 0x00030000016e7983 */ /* 0x000ea80000100a00 */
[----:B------:R-:W2:Y:S04]  /*143b0*/  LDL.64 R16, [R1+0x2e0] ;  /* 0x0002e00001107983 */ /* 0x000ea80000100a00 */
[----:B------:R-:W2:Y:S04]  /*143c0*/  LDL.64 R108, [R1+0x2c0] ;  /* 0x0002c000016c7983 */ /* 0x000ea80000100a00 */
[----:B------:R-:W0:Y:S04]  /*143d0*/  LDGDEPBAR ;  /* 0x00000000000079af */ /* 0x000e280000000000 */
[----:B------:R-:W2:Y:S04]  /*143e0*/  LDL.64 R14, [R1+0x2a0] ;  /* 0x0002a000010e7983 */ /* 0x000ea80000100a00 */
[----:B------:R-:W-:Y:S04]  /*143f0*/  LDGSTS.E [R0], desc[UR4][R20.64], P6 ;  /* 0x0000000014007fae */ /* 0x000fe8000b121844 */
[----:B------:R-:W2:Y:S04]  /*14400*/  LDL.64 R106, [R1+0x280] ;  /* 0x00028000016a7983 */ /* 0x000ea80000100a00 */
[----:B------:R-:W-:Y:S04]  /*14410*/  LDGSTS.E [R0+0x400], desc[UR4][R104.64], P6 ;  /* 0x0040000068007fae */ /* 0x000fe8000b121844 */
        /* <DEDUP_REMOVED lines=19> */
[----:B------:R-:W2:Y:S04]  /*14550*/  LDL.64 R22, [R1+0x120] ;  /* 0x0001200001167983 */ /* 0x000ea80000100a00 */
[----:B---3--:R-:W-:Y:S04]  /*14560*/  LDGSTS.E [R0+0x2c00], desc[UR4][R94.64], P6 ;  /* 0x02c000005e007fae */ /* 0x008fe8000b121844 */
[----:B----4-:R-:W-:Y:S04]  /*14570*/  LDGSTS.E [R0+0x3000], desc[UR4][R30.64], P6 ;  /* 0x030000001e007fae */ /* 0x010fe8000b121844 */
[----:B------:R-:W3:Y:S04]  /*14580*/  LDL.64 R94, [R1+0x100] ;  /* 0x00010000015e7983 */ /* 0x000ee80000100a00 */
[----:B------:R-:W-:Y:S04]  /*14590*/  LDGSTS.E [R0+0x3400], desc[UR4][R92.64], P6 ;  /* 0x034000005c007fae */ /* 0x000fe8000b121844 */
[----:B------:R-:W4:Y:S04]  /*145a0*/  LDL.64 R30, [R1+0xe0] ;  /* 0x0000e000011e7983 */ /* 0x000f280000100a00 */
        /* <DEDUP_REMOVED lines=12> */
[----:B------:R-:W4:Y:S04]  /*14670*/  LDL.64 R60, [R1] ;  /* 0x00000000013c7983 */ /* 0x000f280000100a00 */
[----:B--2---:R-:W-:Y:S04]  /*14680*/  LDGSTS.E [R0+0x5000], desc[UR4][R242.64], P6 ;  /* 0x05000000f2007fae */ /* 0x004fe8000b121844 */
[----:B------:R-:W-:Y:S04]  /*14690*/  LDGSTS.E [R0+0x5400], desc[UR4][R174.64], P6 ;  /* 0x05400000ae007fae */ /* 0x000fe8000b121844 */
[----:B------:R-:W-:Y:S04]  /*146a0*/  LDGSTS.E [R0+0x5800], desc[UR4][R138.64], P6 ;  /* 0x058000008a007fae */ /* 0x000fe8000b121844 */
[----:B------:R-:W-:Y:S04]  /*146b0*/  LDGSTS.E [R0+0x5c00], desc[UR4][R116.64], P6 ;  /* 0x05c0000074007fae */ /* 0x000fe8000b121844 */
[----:B------:R-:W-:Y:S04]  /*146c0*/  LDGSTS.E [R0+0x6000], desc[UR4][R112.64], P6 ;  /* 0x0600000070007fae */ /* 0x000fe8000b121844 */
[----:B------:R-:W-:Y:S04]  /*146d0*/  LDGSTS.E [R0+0x6400], desc[UR4][R26.64], P6 ;  /* 0x064000001a007fae */ /* 0x000fe8000b121844 */
[----:B------:R-:W-:Y:S04]  /*146e0*/  LDGSTS.E [R0+0x6800], desc[UR4][R110.64], P6 ;  /* 0x068000006e007fae */ /* 0x000fe8000b121844 */
[----:B------:R-:W-:Y:S04]  /*146f0*/  LDGSTS.E [R0+0x6c00], desc[UR4][R16.64], P6 ;  /* 0x06c0000010007fae */ /* 0x000fe8000b121844 */
[----:B------:R-:W-:Y:S01]  /*14700*/  LDGSTS.E [R0+0x7000], desc[UR4][R108.64], P6 ;  /* 0x070000006c007fae */ /* 0x000fe2000b121844 */
[----:B-1----:R-:W-:-:S03]  /*14710*/  VIADD R3, R3, UR6 ;  /* 0x0000000603037c36 */ /* 0x002fc60008000000 */
        /* <DEDUP_REMOVED lines=66> */
[----:B--2---:R-:W-:Y:S04]  /*14b40*/  LDGSTS.E [R3+0x100], desc[UR4][R104.64], P6 ;  /* 0x0010000068037fae */ /* 0x004fe8000b121844 */
        /* <DEDUP_REMOVED lines=36> */
[----:B------:R-:W2:Y:S04]  /*14d90*/  LDL.64 R60, [R1+0x3d8] ;  /* 0x0003d800013c7983 */ /* 0x000ea80000100a00 */
[----:B--2---:R-:W-:Y:S04]  /*14da0*/  LDGSTS.E [R3+0x4d00], desc[UR4][R60.64], P6 ;  /* 0x04d000003c037fae */ /* 0x004fe8000b121844 */
[----:B------:R-:W-:Y:S04]  /*14db0*/  LDGSTS.E [R3+0x5100], desc[UR4][R242.64], P6 ;  /* 0x05100000f2037fae */ /* 0x000fe8000b121844 */
[----:B------:R-:W-:Y:S04]  /*14dc0*/  LDGSTS.E [R3+0x5500], desc[UR4][R174.64], P6 ;  /* 0x05500000ae037fae */ /* 0x000fe8000b121844 */
[----:B------:R-:W2:Y:S04]  /*14dd0*/  LDL.LU.64 R60, [R1+0x19b8] ;  /* 0x0019b800013c7983 */ /* 0x000ea80000300a00 */
        /* <DEDUP_REMOVED lines=12> */
[----:B------:R-:W2:Y:S04]  /*14ea0*/  LDL.64 R20, [R1+0x638] ;  /* 0x0006380001147983 */ /* 0x000ea80000100a00 */
        /* <DEDUP_REMOVED lines=17> */
[----:B---3--:R-:W-:Y:S04]  /*14fc0*/  LDGSTS.E [R3+0x12900], desc[UR4][R94.64], P6 ;  /* 0x129000005e037fae */ /* 0x008fe8000b121844 */
[----:B------:R-:W3:Y:S04]  /*14fd0*/  LDL.64 R22, [R1+0x4f8] ;  /* 0x0004f80001167983 */ /* 0x000ee80000100a00 */
[----:B----4-:R-:W-:Y:S04]  /*14fe0*/  LDGSTS.E [R3+0x12d00], desc[UR4][R30.64], P6 ;  /* 0x12d000001e037fae */ /* 0x010fe8000b121844 */
        /* <DEDUP_REMOVED lines=13> */
[----:B------:R-:W4:Y:S01]  /*150c0*/  LDL.64 R88, [R1+0x3f0] ;  /* 0x0003f00001587983 */ /* 0x000f220000100a00 */
[----:B------:R-:W-:-:S03]  /*150d0*/  VIADD R4, R4, UR6 ;  /* 0x0000000604047c36 */ /* 0x000fc60008000000 */
        /* <DEDUP_REMOVED lines=17> */
[----:B------:R1:W-:Y:S04]  /*151f0*/  STL.64 [R1+0x18b8], R60 ;  /* 0x0018b83c01007387 */ /* 0x0003e80000100a00 */
        /* <DEDUP_REMOVED lines=21> */
[----:B-1----:R-:W4:Y:S04]  /*15350*/  LDL.64 R60, [R1+0x230] ;  /* 0x00023000013c7983 */ /* 0x002f280000100a00 */
        /* <DEDUP_REMOVED lines=25> */
[----:B--2---:R-:W-:Y:S04]  /*154f0*/  LDGSTS.E [R4+0x4e00], desc[UR4][R112.64], P6 ;  /* 0x04e0000070047fae */ /* 0x004fe8000b121844 */
[----:B------:R-:W-:Y:S04]  /*15500*/  LDGSTS.E [R4+0x5200], desc[UR4][R110.64], P6 ;  /* 0x052000006e047fae */ /* 0x000fe8000b121844 */
[----:B------:R-:W2:Y:S04]  /*15510*/  LDL.LU.64 R112, [R1+0x19b0] ;  /* 0x0019b00001707983 */ /* 0x000ea80000300a00 */
        /* <DEDUP_REMOVED lines=10> */
[----:B---3--:R-:W-:Y:S04]  /*155c0*/  LDGSTS.E [R4+0x6a00], desc[UR4][R98.64], P6 ;  /* 0x06a0000062047fae */ /* 0x008fe8000b121844 */
[----:B------:R-:W3:Y:S04]  /*155d0*/  LDL.LU.64 R100, [R1+0x1980] ;  /* 0x0019800001647983 */ /* 0x000ee80000300a00 */
[----:B----4-:R-:W-:Y:S04]  /*155e0*/  LDGSTS.E [R4+0x6e00], desc[UR4][R96.64], P6 ;  /* 0x06e0000060047fae */ /* 0x010fe8000b121844 */
[----:B------:R-:W4:Y:S04]  /*155f0*/  LDL.LU.64 R98, [R1+0x1978] ;  /* 0x0019780001627983 */ /* 0x000f280000300a00 */
[----:B------:R-:W-:Y:S04]  /*15600*/  LDGSTS.E [R4+0x7200], desc[UR4][R94.64], P6 ;  /* 0x072000005e047fae */ /* 0x000fe8000b121844 */
[----:B------:R-:W2:Y:S04]  /*15610*/  LDL.LU.64 R96, [R1+0x1970] ;  /* 0x0019700001607983 */ /* 0x000ea80000300a00 */
[----:B------:R-:W3:Y:S04]  /*15620*/  LDL.LU.64 R94, [R1+0x1968] ;  /* 0x00196800015e7983 */ /* 0x000ee80000300a00 */
[----:B------:R-:W-:Y:S04]  /*15630*/  LDGSTS.E [R4+0x7600], desc[UR4][R92.64], P6 ;  /* 0x076000005c047fae */ /* 0x000fe8000b121844 */
[----:B------:R-:W4:Y:S04]  /*15640*/  LDL.LU.64 R92, [R1+0x1960] ;  /* 0x00196000015c7983 */ /* 0x000f280000300a00 */
[----:B------:R-:W-:Y:S04]  /*15650*/  LDGSTS.E [R4+0x7a00], desc[UR4][R90.64], P6 ;  /* 0x07a000005a047fae */ /* 0x000fe8000b121844 */
[----:B------:R-:W2:Y:S04]  /*15660*/  LDL.LU.64 R90, [R1+0x1958] ;  /* 0x00195800015a7983 */ /* 0x000ea80000300a00 */
[----:B------:R-:W-:Y:S04]  /*15670*/  LDGSTS.E [R4+0x7e00], desc[UR4][R88.64], P6 ;  /* 0x07e0000058047fae */ /* 0x000fe8000b121844 */
[----:B------:R-:W-:Y:S04]  /*15680*/  LDGSTS.E [R4+0x10200], desc[UR4][R60.64], P6 ;  /* 0x102000003c047fae */ /* 0x000fe8000b121844 */
[----:B------:R-:W-:Y:S04]  /*15690*/  LDGSTS.E [R4+0x10600], desc[UR4][R242.64], P6 ;  /* 0x10600000f2047fae */ /* 0x000fe8000b121844 */
[----:B------:R-:W3:Y:S04]  /*156a0*/  LDL.LU.64 R88, [R1+0x1950] ;  /* 0x0019500001587983 */ /* 0x000ee80000300a00 */
        /* <DEDUP_REMOVED lines=34> */
[----:B---3--:R-:W-:Y:S04]  /*158d0*/  LDGSTS.E [R4+0x14a00], desc[UR4][R88.64], P6 ;  /* 0x14a0000058047fae */ /* 0x008fe8000b121844 */
[----:B------:R1:W-:Y:S04]  /*158e0*/  STL.64 [R1+0x1850], R88 ;  /* 0x0018505801007387 */ /* 0x0003e80000100a00 */
[----:B--2---:R-:W-:Y:S04]  /*158f0*/  LDGSTS.E [R4+0x14e00], desc[UR4][R90.64], P6 ;  /* 0x14e000005a047fae */ /* 0x004fe8000b121844 */
[----:B----4-:R-:W-:Y:S04]  /*15900*/  LDGSTS.E [R4+0x15200], desc[UR4][R92.64], P6 ;  /* 0x152000005c047fae */ /* 0x010fe8000b121844 */
[----:B-1----:R-:W2:Y:S04]  /*15910*/  LDL.64 R88, [R1+0x630] ;  /* 0x0006300001587983 */ /* 0x002ea80000100a00 */
[----:B------:R-:W-:Y:S04]  /*15920*/  LDGSTS.E [R4+0x15600], desc[UR4][R94.64], P6 ;  /* 0x156000005e047fae */ /* 0x000fe8000b121844 */
[----:B------:R-:W-:Y:S04]  /*15930*/  LDGSTS.E [R4+0x15a00], desc[UR4][R96.64], P6 ;  /* 0x15a0000060047fae */ /* 0x000fe8000b121844 */
[----:B------:R-:W-:Y:S04]  /*15940*/  STL.64 [R1+0x1858], R90 ;  /* 0x0018585a01007387 */ /* 0x000fe80000100a00 */
[----:B------:R-:W-:Y:S01]  /*15950*/  LDGSTS.E [R4+0x15e00], desc[UR4][R98.64], P6 ;  /* 0x15e0000062047fae */ /* 0x000fe2000b121844 */
[----:B------:R-:W-:-:S03]  /*15960*/  VIADD R7, R7, UR6 ;  /* 0x0000000607077c36 */ /* 0x000fc60008000000 */
[----:B------:R-:W-:Y:S04]  /*15970*/  STL.64 [R1+0x1860], R92 ;  /* 0x0018605c01007387 */ /* 0x000fe80000100a00 */
[----:B------:R-:W-:Y:S04]  /*15980*/  LDGSTS.E [R4+0x16200], desc[UR4][R100.64], P6 ;  /* 0x1620000064047fae */ /* 0x000fe8000b121844 */
        /* <DEDUP_REMOVED lines=14> */
[----:B------:R1:W-:Y:S04]  /*15a70*/  STL.64 [R1+0x18a0], R108 ;  /* 0x0018a06c01007387 */ /* 0x0003e80000100a00 */
[----:B------:R3:W-:Y:S04]  /*15a80*/  STL.64 [R1+0x18a8], R110 ;  /* 0x0018a86e01007387 */ /* 0x0007e80000100a00 */
[----:B------:R4:W-:Y:S04]  /*15a90*/  STL.64 [R1+0x18b0], R112 ;  /* 0x0018b07001007387 */ /* 0x0009e80000100a00 */
[----:B-1----:R-:W2:Y:S04]  /*15aa0*/  LDL.64 R108, [R1+0x168] ;  /* 0x00016800016c7983 */ /* 0x002ea80000100a00 */
[----:B---3--:R-:W3:Y:S04]  /*15ab0*/  LDL.64 R110, [R1+0x188] ;  /* 0x00018800016e7983 */ /* 0x008ee80000100a00 */
[----:B----4-:R-:W4:Y:S04]  /*15ac0*/  LDL.64 R112, [R1+0x1a8] ;  /* 0x0001a80001707983 */ /* 0x010f280000100a00 */
[----:B------:R-:W3:Y:S04]  /*15ad0*/  LDL.64 R106, [R1+0x148] ;  /* 0x00014800016a7983 */ /* 0x000ee80000100a00 */
        /* <DEDUP_REMOVED lines=8> */
[----:B--2---:R-:W-:Y:S04]  /*15b60*/  LDGSTS.E [R7+0x300], desc[UR4][R88.64], P6 ;  /* 0x0030000058077fae */ /* 0x004fe8000b121844 */
[----:B------:R-:W-:Y:S04]  /*15b70*/  LDGSTS.E [R7+0x700], desc[UR4][R60.64], P6 ;  /* 0x007000003c077fae */ /* 0x000fe8000b121844 */
[----:B------:R-:W-:Y:S04]  /*15b80*/  LDGSTS.E [R7+0xb00], desc[UR4][R242.64], P6 ;  /* 0x00b00000f2077fae */ /* 0x000fe8000b121844 */
[----:B------:R-:W-:Y:S04]  /*15b90*/  LDGSTS.E [R7+0xf00], desc[UR4][R174.64], P6 ;  /* 0x00f00000ae077fae */ /* 0x000fe8000b121844 */
[----:B------:R-:W-:Y:S04]  /*15ba0*/  LDGSTS.E [R7+0x1300], desc[UR4][R138.64], P6 ;  /* 0x013000008a077fae */ /* 0x000fe8000b121844 */
[----:B------:R-:W2:Y:S04]  /*15bb0*/  LDL.64 R242, [R1+0x3c8] ;  /* 0x0003c80001f27983 */ /* 0x000ea80000100a00 */
[----:B------:R-:W4:Y:S04]  /*15bc0*/  LDL.64 R174, [R1+0x3a8] ;  /* 0x0003a80001ae7983 */ /* 0x000f280000100a00 */
[----:B------:R-:W-:Y:S04]  /*15bd0*/  LDGSTS.E [R7+0x1700], desc[UR4][R116.64], P6 ;  /* 0x0170000074077fae */ /* 0x000fe8000b121844 */
[----:B------:R-:W3:Y:S04]  /*15be0*/  LDL.64 R138, [R1+0x388] ;  /* 0x00038800018a7983 */ /* 0x000ee80000100a00 */
        /* <DEDUP_REMOVED lines=26> */
[----:B------:R-:W3:Y:S04]  /*15d90*/  LDL.64 R88, [R1+0x28] ;  /* 0x0000280001587983 */ /* 0x000ee80000100a00 */
[----:B------:R-:W3:Y:S04]  /*15da0*/  LDL.64 R8, [R1+0x1c8] ;  /* 0x0001c80001087983 */ /* 0x000ee80000100a00 */
[----:B------:R-:W3:Y:S04]  /*15db0*/  LDL.64 R60, [R1+0x8] ;  /* 0x00000800013c7983 */ /* 0x000ee80000100a00 */
[----:B--2---:R-:W-:Y:S04]  /*15dc0*/  LDGSTS.E [R7+0x4f00], desc[UR4][R242.64], P6 ;  /* 0x04f00000f2077fae */ /* 0x004fe8000b121844 */
[----:B----4-:R-:W-:Y:S04]  /*15dd0*/  LDGSTS.E [R7+0x5300], desc[UR4][R174.64], P6 ;  /* 0x05300000ae077fae */ /* 0x010fe8000b121844 */
[----:B------:R-:W2:Y:S04]  /*15de0*/  LDL.LU.64 R242, [R1+0x1948] ;  /* 0x0019480001f27983 */ /* 0x000ea80000300a00 */
[----:B------:R-:W4:Y:S04]  /*15df0*/  LDL.LU.64 R174, [R1+0x1940] ;  /* 0x0019400001ae7983 */ /* 0x000f280000300a00 */
[----:B---3--:R-:W-:Y:S04]  /*15e00*/  LDGSTS.E [R7+0x5700], desc[UR4][R138.64], P6 ;  /* 0x057000008a077fae */ /* 0x008fe8000b121844 */
[----:B------:R-:W-:Y:S04]  /*15e10*/  LDGSTS.E [R7+0x5b00], desc[UR4][R116.64], P6 ;  /* 0x05b0000074077fae */ /* 0x000fe8000b121844 */
[----:B------:R-:W-:Y:S04]  /*15e20*/  LDGSTS.E [R7+0x5f00], desc[UR4][R26.64], P6 ;  /* 0x05f000001a077fae */ /* 0x000fe8000b121844 */
[----:B------:R-:W3:Y:S04]  /*15e30*/  LDL.LU.64 R138, [R1+0x1938] ;  /* 0x00193800018a7983 */ /* 0x000ee80000300a00 */
[----:B------:R-:W2:Y:S04]  /*15e40*/  LDL.LU.64 R116, [R1+0x1930] ;  /* 0x0019300001747983 */ /* 0x000ea80000300a00 */
[----:B------:R-:W4:Y:S04]  /*15e50*/  LDL.LU.64 R26, [R1+0x1928] ;  /* 0x00192800011a7983 */ /* 0x000f280000300a00 */
[----:B------:R-:W-:Y:S04]  /*15e60*/  LDGSTS.E [R7+0x6300], desc[UR4][R16.64], P6 ;  /* 0x0630000010077fae */ /* 0x000fe8000b121844 */
        /* <DEDUP_REMOVED lines=31> */
[----:B------:R1:W-:Y:S04]  /*16060*/  LDGSTS.E [R7+0x13300], desc[UR4][R96.64], P6 ;  /* 0x1330000060077fae */ /* 0x0003e8000b121844 */
[----:B------:R-:W-:Y:S04]  /*16070*/  LDGSTS.E [R7+0x13700], desc[UR4][R94.64], P6 ;  /* 0x137000005e077fae */ /* 0x000fe8000b121844 */
[----:B------:R-:W-:Y:S04]  /*16080*/  LDGSTS.E [R7+0x13b00], desc[UR4][R92.64], P6 ;  /* 0x13b000005c077fae */ /* 0x000fe8000b121844 */
[----:B------:R1:W-:Y:S01]  /*16090*/  LDGSTS.E [R7+0x13f00], desc[UR4][R90.64], P6 ;  /* 0x13f000005a077fae */ /* 0x0003e2000b121844 */
[----:B------:R-:W-:Y:S01]  /*160a0*/  VIADD R5, R5, 0xffffff9e ;  /* 0xffffff9e05057836 */ /* 0x000fe20000000000 */
[----:B-1----:R-:W1:Y:S02]  /*160b0*/  LDC R96, c[0x0][0x230] ;  /* 0x00008c00ff607b82 */ /* 0x002e640000000800 */
[----:B------:R-:W-:Y:S04]  /*160c0*/  LDGSTS.E [R7+0x14300], desc[UR4][R88.64], P6 ;  /* 0x1430000058077fae */ /* 0x000fe8000b121844 */
[----:B------:R1:W-:Y:S02]  /*160d0*/  LDGSTS.E [R7+0x14700], desc[UR4][R60.64], P6 ;  /* 0x147000003c077fae */ /* 0x0003e4000b121844 */
[----:B------:R-:W2:Y:S08]  /*160e0*/  LDC R91, c[0x0][0x230] ;  /* 0x00008c00ff5b7b82 */ /* 0x000eb00000000800 */
[----:B-1----:R-:W1:Y:S08]  /*160f0*/  LDC R60, c[0x0][0x230] ;  /* 0x00008c00ff3c7b82 */ /* 0x002e700000000800 */
[----:B------:R-:W1:Y:S08]  /*16100*/  LDC R61, c[0x0][0x230] ;  /* 0x00008c00ff3d7b82 */ /* 0x000e700000000800 */
[----:B------:R-:W1:Y:S08]  /*16110*/  LDC R89, c[0x0][0x230] ;  /* 0x00008c00ff597b82 */ /* 0x000e700000000800 */
[----:B------:R-:W1:Y:S01]  /*16120*/  LDC R88, c[0x0][0x230] ;  /* 0x00008c00ff587b82 */ /* 0x000e620000000800 */
[----:B----4-:R-:W-:Y:S04]  /*16130*/  LDGSTS.E [R7+0x14b00], desc[UR4][R8.64], P6 ;  /* 0x14b0000008077fae */ /* 0x010fe8000b121844 */
[----:B---3--:R-:W-:Y:S04]  /*16140*/  LDGSTS.E [R7+0x14f00], desc[UR4][R28.64], P6 ;  /* 0x14f000001c077fae */ /* 0x008fe8000b121844 */
[----:B------:R-:W-:Y:S04]  /*16150*/  LDGSTS.E [R7+0x15300], desc[UR4][R30.64], P6 ;  /* 0x153000001e077fae */ /* 0x000fe8000b121844 */
        /* <DEDUP_REMOVED lines=11> */
[----:B------:R-:W-:Y:S01]  /*16210*/  ISETP.GE.U32.AND P6, PT, R5, 0x7fffff5f, PT ;  /* 0x7fffff5f0500780c */ /* 0x000fe20003fc6070 */
[----:B------:R-:W-:-:S02]  /*16220*/  IMAD.SHL.U32 R5, R137, 0x40, RZ ;  /* 0x0000004089057824 */ /* 0x000fc400078e00ff */
[----:B------:R-:W2:Y:S04]  /*16230*/  LDL.LU R137, [R1+0x18c4] ;  /* 0x0018c40001897983 */ /* 0x000ea80000300800 */
[----:B------:R-:W0:Y:S01]  /*16240*/  LDGDEPBAR ;  /* 0x00000000000079af */ /* 0x000e220000000000 */
[----:B------:R-:W-:Y:S02]  /*16250*/  IMAD.WIDE R92, R5, 0x4, R138 ;  /* 0x00000004055c7825 */ /* 0x000fe400078e028a */
[----:B------:R-:W3:Y:S08]  /*16260*/  LDC R139, c[0x0][0x230] ;  /* 0x00008c00ff8b7b82 */ /* 0x000ef00000000800 */
[----:B------:R-:W-:Y:S01]  /*16270*/  BAR.SYNC.DEFER_BLOCKING 0x0 ;  /* 0x0000000000007b1d */ /* 0x000fe20000010000 */
[----:B-1----:R-:W-:-:S02]  /*16280*/  VIADD R90, R60, 0xffffff9d ;  /* 0xffffff9d3c5a7836 */ /* 0x002fc40000000000 */
[----:B------:R-:W-:Y:S02]  /*16290*/  VIADD R138, R61, 0xffffff9c ;  /* 0xffffff9c3d8a7836 */ /* 0x000fe40000000000 */
[----:B------:R-:W-:-:S03]  /*162a0*/  IMAD.WIDE R60, R5, 0x4, R174 ;  /* 0x00000004053c7825 */ /* 0x000fc600078e02ae */
[----:B------:R-:W1:Y:S01]  /*162b0*/  LDC R174, c[0x0][0x230] ;  /* 0x00008c00ffae7b82 */ /* 0x000e620000000800 */
[----:B------:R4:W-:Y:S07]  /*162c0*/  STL.64 [R1+0x660], R92 ;  /* 0x0006605c01007387 */ /* 0x0009ee0000100a00 */
[----:B------:R-:W3:Y:S01]  /*162d0*/  LDC R175, c[0x0][0x230] ;  /* 0x00008c00ffaf7b82 */ /* 0x000ee20000000800 */
[----:B------:R-:W-:Y:S01]  /*162e0*/  @!PT LDS RZ, [RZ] ;  /* 0x00000000fffff984 */ /* 0x000fe20000000800 */
[----:B------:R-:W-:Y:S01]  /*162f0*/  @!PT LDS RZ, [RZ] ;  /* 0x00000000fffff984 */ /* 0x000fe20000000800 */
[----:B------:R-:W-:Y:S01]  /*16300*/  @!PT LDS RZ, [RZ] ;  /* 0x00000000fffff984 */ /* 0x000fe20000000800 */
[----:B------:R4:W-:Y:S01]  /*16310*/  LDGSTS.E [R2+0x68000], desc[UR4][R92.64], !P3 ;  /* 0x680000005c027fae */ /* 0x0009e2000d921844 */
[----:B------:R-:W-:-:S06]  /*16320*/  ISETP.GE.U32.AND P3, PT, R90, 0x7fffff5e, PT ;  /* 0x7fffff5e5a00780c */ /* 0x000fcc0003f66070 */
[----:B------:R-:W1:Y:S01]  /*16330*/  LDC R90, c[0x0][0x230] ;  /* 0x00008c00ff5a7b82 */ /* 0x000e620000000800 */
[----:B------:R2:W-:Y:S04]  /*16340*/  STL.64 [R1+0x680], R60 ;  /* 0x0006803c01007387 */ /* 0x0005e80000100a00 */
[----:B------:R2:W-:Y:S01]  /*16350*/  LDGSTS.E [R2+0x68004], desc[UR4][R60.64], !P4 ;  /* 0x680040003c027fae */ /* 0x0005e2000e121844 */
[----:B------:R-:W-:Y:S01]  /*16360*/  ISETP.GE.U32.AND P4, PT, R138, 0x7fffff5d, PT ;  /* 0x7fffff5d8a00780c */ /* 0x000fe20003f86070 */
[----:B------:R-:W-:-:S04]  /*16370*/  IMAD.WIDE R242, R5, 0x4, R242 ;  /* 0x0000000405f27825 */ /* 0x000fc800078e02f2 */
[C---:B------:R-:W-:Y:S02]  /*16380*/  IMAD.WIDE R94, R5.reuse, 0x4, R140 ;  /* 0x00000004055e7825 */ /* 0x040fe400078e028c */
[----:B------:R-:W3:Y:S02]  /*16390*/  LDC R140, c[0x0][0x230] ;  /* 0x00008c00ff8c7b82 */ /* 0x000ee40000000800 */
[----:B----4-:R-:W-:-:S04]  /*163a0*/  IMAD.WIDE R92, R5, 0x4, R144 ;  /* 0x00000004055c7825 */ /* 0x010fc800078e0290 */
[----:B------:R-:W-:Y:S02]  /*163b0*/  VIADD R138, R89, 0xffffffb9 ;  /* 0xffffffb9598a7836 */ /* 0x000fe40000000000 */
[C---:B------:R-:W-:Y:S01]  /*163c0*/  IMAD.WIDE R152, R5.reuse, 0x4, R152 ;  /* 0x0000000405987825 */ /* 0x040fe200078e0298 */
[----:B------:R-:W4:Y:S03]  /*163d0*/  LDC R144, c[0x0][0x230] ;  /* 0x00008c00ff907b82 */ /* 0x000f260000000800 */
[----:B------:R-:W-:-:S04]  /*163e0*/  IMAD.WIDE R240, R5, 0x4, R240 ;  /* 0x0000000405f07825 */ /* 0x000fc800078e02f0 */
[C---:B------:R-:W-:Y:S01]  /*163f0*/  IMAD.WIDE R154, R5.reuse, 0x4, R154 ;  /* 0x00000004059a7825 */ /* 0x040fe200078e029a */
[----:B------:R-:W4:Y:S08]  /*16400*/  LDC R141, c[0x0][0x230] ;  /* 0x00008c00ff8d7b82 */ /* 0x000f300000000800 */
[----:B------:R-:W4:Y:S01]  /*16410*/  LDC R145, c[0x0][0x230] ;  /* 0x00008c00ff917b82 */ /* 0x000f220000000800 */
[----:B------:R-:W-:-:S04]  /*16420*/  IMAD.WIDE R244, R5, 0x4, R244 ;  /* 0x0000000405f47825 */ /* 0x000fc800078e02f4 */
        /* <DEDUP_REMOVED lines=10> */
[----:B--2---:R-:W-:-:S04]  /*164d0*/  IMAD.WIDE R60, R5, 0x4, R136 ;  /* 0x00000004053c7825 */ /* 0x004fc800078e0288 */
[----:B-1----:R-:W-:Y:S01]  /*164e0*/  VIADD R137, R90, 0xffffffbb ;  /* 0xffffffbb5a897836 */ /* 0x002fe20000000000 */
[----:B------:R1:W-:Y:S01]  /*164f0*/  LDGSTS.E [R2+0x68008], desc[UR4][R60.64], !P0 ;  /* 0x680080003c027fae */ /* 0x0003e2000c121844 */
[----:B------:R-:W-:Y:S02]  /*16500*/  VIADD R136, R91, 0xffffffba ;  /* 0xffffffba5b887836 */ /* 0x000fe40000000000 */
[----:B------:R-:W-:Y:S01]  /*16510*/  IMAD.WIDE R90, R5, 0x4, R146 ;  /* 0x00000004055a7825 */ /* 0x000fe200078e0292 */
[----:B------:R-:W-:Y:S01]  /*16520*/  ISETP.GE.U32.AND P0, PT, R137, 0x7fffff7c, PT ;  /* 0x7fffff7c8900780c */ /* 0x000fe20003f06070 */
[----:B------:R1:W-:Y:S01]  /*16530*/  STL.64 [R1+0x688], R60 ;  /* 0x0006883c01007387 */ /* 0x0003e20000100a00 */
[----:B------:R-:W2:Y:S01]  /*16540*/  LDC R146, c[0x0][0x230] ;  /* 0x00008c00ff927b82 */ /* 0x000ea20000000800 */
[----:B------:R-:W-:Y:S02]  /*16550*/  VIADD R137, R88, 0xffffffb8 ;  /* 0xffffffb858897836 */ /* 0x000fe40000000000 */
[----:B------:R-:W-:Y:S01]  /*16560*/  IMAD.WIDE R88, R5, 0x4, R148 ;  /* 0x0000000405587825 */ /* 0x000fe200078e0294 */
[----:B------:R-:W-:Y:S01]  /*16570*/  LDGSTS.E [R2+0x6800c], desc[UR4][R242.64], !P2 ;  /* 0x6800c000f2027fae */ /* 0x000fe2000d121844 */
[----:B------:R-:W-:-:S03]  /*16580*/  ISETP.GE.U32.AND P2, PT, R136, 0x7fffff7b, PT ;  /* 0x7fffff7b8800780c */ /* 0x000fc60003f46070 */
[----:B------:R-:W-:Y:S01]  /*16590*/  LDGSTS.E [R2+0x6c000], desc[UR4][R94.64], !P1 ;  /* 0x6c0000005e027fae */ /* 0x000fe2000c921844 */
[----:B------:R-:W2:Y:S01]  /*165a0*/  LDC R147, c[0x0][0x230] ;  /* 0x00008c00ff937b82 */ /* 0x000ea20000000800 */
[----:B------:R-:W-:Y:S02]  /*165b0*/  VIADD R136, R96, 0xffffff9b ;  /* 0xffffff9b60887836 */ /* 0x000fe40000000000 */
[----:B------:R-:W-:Y:S04]  /*165c0*/  LDGSTS.E [R2+0x6c004], desc[UR4][R92.64], !P6 ;  /* 0x6c0040005c027fae */ /* 0x000fe8000f121844 */
[----:B------:R-:W-:Y:S01]  /*165d0*/  LDGSTS.E [R2+0x6c008], desc[UR4][R90.64], !P3 ;  /* 0x6c0080005a027fae */ /* 0x000fe2000d921844 */
[----:B-1----:R-:W1:Y:S03]  /*165e0*/  LDC R61, c[0x0][0x230] ;  /* 0x00008c00ff3d7b82 */ /* 0x002e660000000800 */
[----:B------:R4:W-:Y:S05]  /*165f0*/  LDGSTS.E [R2+0x6c00c], desc[UR4][R88.64], !P4 ;  /* 0x6c00c00058027fae */ /* 0x0009ea000e121844 */
[----:B------:R-:W2:Y:S01]  /*16600*/  LDC R60, c[0x0][0x230] ;  /* 0x00008c00ff3c7b82 */ /* 0x000ea20000000800 */
[----:B------:R-:W-:Y:S01]  /*16610*/  ISETP.GE.U32.AND P4, PT, R136, 0x7fffff5c, PT ;  /* 0x7fffff5c8800780c */ /* 0x000fe20003f86070 */
[----:B---3--:R-:W-:Y:S01]  /*16620*/  VIADD R136, R175, 0xffffff99 ;  /* 0xffffff99af887836 */ /* 0x008fe20000000000 */
[----:B------:R-:W-:Y:S01]  /*16630*/  ISETP.GE.U32.AND P1, PT, R138, 0x7fffff7a, PT ;  /* 0x7fffff7a8a00780c */ /* 0x000fe20003f26070 */
[----:B------:R-:W-:Y:S01]  /*16640*/  LDGSTS.E [R247+0x68000], desc[UR4][R152.64], !P0 ;  /* 0x6800000098f77fae */ /* 0x000fe2000c121844 */
[----:B----4-:R-:W-:Y:S01]  /*16650*/  VIADD R2, R174, 0xffffff9a ;  /* 0xffffff9aae027836 */ /* 0x010fe20000000000 */
[----:B------:R-:W-:-:S02]  /*16660*/  ISETP.GE.U32.AND P6, PT, R137, 0x7fffff79, PT ;  /* 0x7fffff798900780c */ /* 0x000fc40003fc6070 */
[----:B------:R-:W-:Y:S01]  /*16670*/  LDGSTS.E [R247+0x68004], desc[UR4][R240.64], !P2 ;  /* 0x68004000f0f77fae */ /* 0x000fe2000d121844 */
[----:B------:R-:W-:Y:S01]  /*16680*/  ISETP.GE.U32.AND P0, PT, R136, 0x7fffff5a, PT ;  /* 0x7fffff5a8800780c */ /* 0x000fe20003f06070 */
[----:B------:R-:W3:Y:S01]  /*16690*/  LDC R138, c[0x0][0x230] ;  /* 0x00008c00ff8a7b82 */ /* 0x000ee20000000800 */
[----:B------:R-:W-:Y:S01]  /*166a0*/  ISETP.GE.U32.AND P3, PT, R2, 0x7fffff5b, PT ;  /* 0x7fffff5b0200780c */ /* 0x000fe20003f66070 */
[----:B------:R-:W-:Y:S01]  /*166b0*/  VIADD R2, R139, 0xffffff98 ;  /* 0xffffff988b027836 */ /* 0x000fe20000000000 */
[----:B------:R-:W-:Y:S01]  /*166c0*/  STL.64 [R1+0x8a8], R94 ;  /* 0x0008a85e01007387 */ /* 0x000fe20000100a00 */
[----:B------:R-:W-:-:S03]  /*166d0*/  IMAD.WIDE R174, R5, 0x4, R176 ;  /* 0x0000000405ae7825 */ /* 0x000fc600078e02b0 */
[----:B------:R-:W-:Y:S01]  /*166e0*/  ISETP.GE.U32.AND P2, PT, R2, 0x7fffff59, PT ;  /* 0x7fffff590200780c */ /* 0x000fe20003f46070 */
[----:B------:R-:W4:Y:S01]  /*166f0*/  LDC R137, c[0x0][0x230] ;  /* 0x00008c00ff897b82 */ /* 0x000f220000000800 */
[----:B------:R2:W-:Y:S01]  /*16700*/  STL.64 [R1+0x8c8], R92 ;  /* 0x0008c85c01007387 */ /* 0x0005e20000100a00 */
[----:B-1----:R-:W-:-:S03]  /*16710*/  VIADD R136, R61, 0xffffffb7 ;  /* 0xffffffb73d887836 */ /* 0x002fc60000000000 */
[----:B------:R1:W-:Y:S01]  /*16720*/  STL.64 [R1+0x900], R90 ;  /* 0x0009005a01007387 */ /* 0x0003e20000100a00 */
[----:B--2---:R-:W-:Y:S02]  /*16730*/  VIADD R2, R60, 0xffffffb6 ;  /* 0xffffffb63c027836 */ /* 0x004fe40000000000 */
[----:B------:R-:W2:Y:S01]  /*16740*/  LDC R139, c[0x0][0x230] ;  /* 0x00008c00ff8b7b82 */ /* 0x000ea20000000800 */
[----:B------:R3:W-:Y:S01]  /*16750*/  STL.64 [R1+0x908], R88 ;  /* 0x0009085801007387 */ /* 0x0007e20000100a00 */
[----:B------:R-:W-:-:S03]  /*16760*/  IMAD.WIDE R60, R5, 0x4, R162 ;  /* 0x00000004053c7825 */ /* 0x000fc600078e02a2 */
[----:B------:R-:W-:Y:S01]  /*16770*/  LDGSTS.E [R247+0x68008], desc[UR4][R174.64], !P1 ;  /* 0x68008000aef77fae */ /* 0x000fe2000c921844 */
[C---:B------:R-:W-:Y:S02]  /*16780*/  IMAD.WIDE R92, R5.reuse, 0x4, R156 ;  /* 0x00000004055c7825 */ /* 0x040fe400078e029c */
[----:B------:R-:W2:Y:S01]  /*16790*/  LDC R148, c[0x0][0x230] ;  /* 0x00008c00ff947b82 */ /* 0x000ea20000000800 */
[----:B------:R-:W-:Y:S01]  /*167a0*/  LDGSTS.E [R247+0x6800c], desc[UR4][R154.64], !P6 ;  /* 0x6800c0009af77fae */ /* 0x000fe2000f121844 */
[----:B-1----:R-:W-:-:S03]  /*167b0*/  IMAD.WIDE R90, R5, 0x4, R158 ;  /* 0x00000004055a7825 */ /* 0x002fc600078e029e */
[----:B------:R1:W-:Y:S01]  /*167c0*/  LDGSTS.E [R247+0x6c000], desc[UR4][R92.64], !P4 ;  /* 0x6c0000005cf77fae */ /* 0x0003e2000e121844 */
[----:B---3--:R-:W-:-:S03]  /*167d0*/  IMAD.WIDE R88, R5, 0x4, R160 ;  /* 0x0000000405587825 */ /* 0x008fc600078e02a0 */
[----:B------:R3:W-:Y:S04]  /*167e0*/  LDGSTS.E [R247+0x6c004], desc[UR4][R90.64], !P3 ;  /* 0x6c0040005af77fae */ /* 0x0007e8000d921844 */
[----:B------:R3:W-:Y:S04]  /*167f0*/  LDGSTS.E [R247+0x6c008], desc[UR4][R88.64], !P0 ;  /* 0x6c00800058f77fae */ /* 0x0007e8000c121844 */
[----:B------:R3:W-:Y:S01]  /*16800*/  LDGSTS.E [R247+0x6c00c], desc[UR4][R60.64], !P2 ;  /* 0x6c00c0003cf77fae */ /* 0x0007e2000d121844 */
[----:B------:R-:W-:Y:S01]  /*16810*/  ISETP.GE.U32.AND P2, PT, R136, 0x7fffff78, PT ;  /* 0x7fffff788800780c */ /* 0x000fe20003f46070 */
[----:B------:R-:W-:-:S02]  /*16820*/  VIADD R136, R140, 0xffffff97 ;  /* 0xffffff978c887836 */ /* 0x000fc40000000000 */
[----:B------:R-:W-:Y:S01]  /*16830*/  VIADD R138, R138, 0xffffffb5 ;  /* 0xffffffb58a8a7836 */ /* 0x000fe20000000000 */
[----:B------:R-:W-:Y:S01]  /*16840*/  ISETP.GE.U32.AND P1, PT, R2, 0x7fffff77, PT ;  /* 0x7fffff770200780c */ /* 0x000fe20003f26070 */
[----:B----4-:R-:W-:Y:S01]  /*16850*/  VIADD R137, R137, 0xffffffb4 ;  /* 0xffffffb489897836 */ /* 0x010fe20000000000 */
[----:B------:R-:W-:Y:S01]  /*16860*/  ISETP.GE.U32.AND P4, PT, R136, 0x7fffff58, PT ;  /* 0x7fffff588800780c */ /* 0x000fe20003f86070 */
[----:B------:R-:W-:Y:S01]  /*16870*/  VIADD R136, R144, 0xffffff95 ;  /* 0xffffff9590887836 */ /* 0x000fe20000000000 */
[----:B------:R-:W4:Y:S01]  /*16880*/  LDC R140, c[0x0][0x230] ;  /* 0x00008c00ff8c7b82 */ /* 0x000f220000000800 */
[----:B------:R-:W-:Y:S01]  /*16890*/  VIADD R2, R141, 0xffffff96 ;  /* 0xffffff968d027836 */ /* 0x000fe20000000000 */
[----:B------:R-:W-:-:S03]  /*168a0*/  ISETP.GE.U32.AND P0, PT, R138, 0x7fffff76, PT ;  /* 0x7fffff768a00780c */ /* 0x000fc60003f06070 */
[----:B------:R-:W-:Y:S03]  /*168b0*/  LDGSTS.E [R248+0x68000], desc[UR4][R244.64], !P2 ;  /* 0x68000000f4f87fae */ /* 0x000fe6000d121844 */
[----:B------:R-:W3:Y:S01]  /*168c0*/  LDC R144, c[0x0][0x230] ;  /* 0x00008c00ff907b82 */ /* 0x000ee20000000800 */
[----:B------:R-:W-:Y:S01]  /*168d0*/  ISETP.GE.U32.AND P6, PT, R137, 0x7fffff75, PT ;  /* 0x7fffff758900780c */ /* 0x000fe20003fc6070 */
[----:B------:R-:W-:Y:S01]  /*168e0*/  LDGSTS.E [R248+0x68004], desc[UR4][R164.64], !P1 ;  /* 0x68004000a4f87fae */ /* 0x000fe2000c921844 */
[----:B------:R-:W-:Y:S01]  /*168f0*/  ISETP.GE.U32.AND P2, PT, R136, 0x7fffff56, PT ;  /* 0x7fffff568800780c */ /* 0x000fe20003f46070 */
[----:B--2---:R-:W-:Y:S01]  /*16900*/  VIADD R136, R139, 0xffffffb3 ;  /* 0xffffffb38b887836 */ /* 0x004fe20000000000 */
[----:B------:R-:W-:-:S03]  /*16910*/  ISETP.GE.U32.AND P3, PT, R2, 0x7fffff57, PT ;  /* 0x7fffff570200780c */ /* 0x000fc60003f66070 */
[----:B------:R-:W2:Y:S01]  /*16920*/  LDC R138, c[0x0][0x230] ;  /* 0x00008c00ff8a7b82 */ /* 0x000ea20000000800 */
[----:B------:R-:W-:Y:S02]  /*16930*/  VIADD R2, R146, 0xffffff94 ;  /* 0xffffff9492027836 */ /* 0x000fe40000000000 */
[----:B------:R-:W-:Y:S01]  /*16940*/  IMAD.WIDE R162, R5, 0x4, R166 ;  /* 0x0000000405a27825 */ /* 0x000fe200078e02a6 */
[----:B------:R1:W-:Y:S04]  /*16950*/  STL.64 [R1+0x868], R92 ;  /* 0x0008685c01007387 */ /* 0x0003e80000100a00 */
[----:B------:R-:W2:Y:S01]  /*16960*/  LDC R137, c[0x0][0x230] ;  /* 0x00008c00ff897b82 */ /* 0x000ea20000000800 */
[----:B------:R-:W-:Y:S01]  /*16970*/  ISETP.GE.U32.AND P1, PT, R2, 0x7fffff55, PT ;  /* 0x7fffff550200780c */ /* 0x000fe20003f26070 */
[----:B------:R-:W-:Y:S01]  /*16980*/  VIADD R2, R145, 0xffffffb2 ;  /* 0xffffffb291027836 */ /* 0x000fe20000000000 */
[----:B------:R-:W-:Y:S05]  /*16990*/  LDGSTS.E [R248+0x68008], desc[UR4][R222.64], !P0 ;  /* 0x68008000def87fae */ /* 0x000fea000c121844 */
[----:B------:R-:W2:Y:S08]  /*169a0*/  LDC R139, c[0x0][0x230] ;  /* 0x00008c00ff8b7b82 */ /* 0x000eb00000000800 */
[----:B------:R-:W2:Y:S01]  /*169b0*/  LDC R141, c[0x0][0x230] ;  /* 0x00008c00ff8d7b82 */ /* 0x000ea20000000800 */
[----:B------:R4:W-:Y:S01]  /*169c0*/  STL.64 [R1+0x8a0], R90 ;  /* 0x0008a05a01007387 */ /* 0x0009e20000100a00 */
[----:B-1----:R-:W-:-:S03]  /*169d0*/  IMAD.WIDE R92, R5, 0x4, R194 ;  /* 0x00000004055c7825 */ /* 0x002fc600078e02c2 */
[----:B------:R-:W-:Y:S01]  /*169e0*/  LDGSTS.E [R248+0x6800c], desc[UR4][R162.64], !P6 ;  /* 0x6800c000a2f87fae */ /* 0x000fe2000f121844 */
[----:B------:R-:W-:Y:S01]  /*169f0*/  ISETP.GE.U32.AND P6, PT, R2, 0x7fffff73, PT ;  /* 0x7fffff730200780c */ /* 0x000fe20003fc6070 */
[----:B---3--:R-:W-:Y:S01]  /*16a00*/  VIADD R2, R144, 0xffffff93 ;  /* 0xffffff9390027836 */ /* 0x008fe20000000000 */
[----:B------:R-:W1:Y:S01]  /*16a10*/  LDC R145, c[0x0][0x230] ;  /* 0x00008c00ff917b82 */ /* 0x000e620000000800 */
[----:B------:R3:W-:Y:S01]  /*16a20*/  LDGSTS.E [R248+0x6c000], desc[UR4][R92.64], !P4 ;  /* 0x6c0000005cf87fae */ /* 0x0007e2000e121844 */
[----:B----4-:R-:W-:-:S03]  /*16a30*/  IMAD.WIDE R90, R5, 0x4, R168 ;  /* 0x00000004055a7825 */ /* 0x010fc600078e02a8 */
[----:B------:R4:W-:Y:S01]  /*16a40*/  STL.64 [R1+0x8c0], R88 ;  /* 0x0008c05801007387 */ /* 0x0009e20000100a00 */
[----:B------:R-:W-:Y:S02]  /*16a50*/  ISETP.GE.U32.AND P0, PT, R136, 0x7fffff74, PT ;  /* 0x7fffff748800780c */ /* 0x000fe40003f06070 */
[----:B------:R-:W3:Y:S01]  /*16a60*/  LDC R146, c[0x0][0x230] ;  /* 0x00008c00ff927b82 */ /* 0x000ee20000000800 */
[----:B------:R3:W-:Y:S01]  /*16a70*/  LDGSTS.E [R248+0x6c004], desc[UR4][R90.64], !P3 ;  /* 0x6c0040005af87fae */ /* 0x0007e2000d921844 */
[----:B------:R-:W-:Y:S01]  /*16a80*/  ISETP.GE.U32.AND P3, PT, R2, 0x7fffff54, PT ;  /* 0x7fffff540200780c */ /* 0x000fe20003f66070 */
[----:B------:R-:W-:Y:S02]  /*16a90*/  VIADD R2, R140, 0xffffff92 ;  /* 0xffffff928c027836 */ /* 0x000fe40000000000 */
[----:B------:R4:W-:Y:S01]  /*16aa0*/  STL.64 [R1+0x8f0], R60 ;  /* 0x0008f03c01007387 */ /* 0x0009e20000100a00 */
[----:B--2---:R-:W-:Y:S02]  /*16ab0*/  VIADD R136, R138, 0xffffffb0 ;  /* 0xffffffb08a887836 */ /* 0x004fe40000000000 */
[----:B------:R-:W2:Y:S01]  /*16ac0*/  LDC R140, c[0x0][0x230] ;  /* 0x00008c00ff8c7b82 */ /* 0x000ea20000000800 */
[----:B----4-:R-:W-:-:S04]  /*16ad0*/  IMAD.WIDE R88, R5, 0x4, R170 ;  /* 0x0000000405587825 */ /* 0x010fc800078e02aa */
[----:B------:R-:W-:Y:S01]  /*16ae0*/  VIADD R137, R137, 0xffffffb1 ;  /* 0xffffffb189897836 */ /* 0x000fe20000000000 */
[----:B------:R4:W-:Y:S02]  /*16af0*/  LDGSTS.E [R248+0x6c008], desc[UR4][R88.64], !P2 ;  /* 0x6c00800058f87fae */ /* 0x0009e4000d121844 */
[----:B------:R-:W2:Y:S01]  /*16b00*/  LDC R138, c[0x0][0x230] ;  /* 0x00008c00ff8a7b82 */ /* 0x000ea20000000800 */
[----:B------:R-:W-:Y:S01]  /*16b10*/  IMAD.WIDE R60, R5, 0x4, R172 ;  /* 0x00000004053c7825 */ /* 0x000fe200078e02ac */
[----:B------:R-:W-:Y:S02]  /*16b20*/  ISETP.GE.U32.AND P2, PT, R2, 0x7fffff53, PT ;  /* 0x7fffff530200780c */ /* 0x000fe40003f46070 */
[----:B------:R-:W-:Y:S01]  /*16b30*/  ISETP.GE.U32.AND P4, PT, R136, 0x7fffff71, PT ;  /* 0x7fffff718800780c */ /* 0x000fe20003f86070 */
[----:B------:R-:W-:Y:S01]  /*16b40*/  VIADD R2, R139, 0xffffff90 ;  /* 0xffffff908b027836 */ /* 0x000fe20000000000 */
[----:B------:R4:W-:Y:S01]  /*16b50*/  LDGSTS.E [R248+0x6c00c], desc[UR4][R60.64], !P1 ;  /* 0x6c00c0003cf87fae */ /* 0x0009e2000c921844 */
[----:B------:R-:W-:Y:S01]  /*16b60*/  VIADD R136, R141, 0xffffff91 ;  /* 0xffffff918d887836 */ /* 0x000fe20000000000 */
[----:B------:R-:W2:Y:S01]  /*16b70*/  LDC R139, c[0x0][0x230] ;  /* 0x00008c00ff8b7b82 */ /* 0x000ea20000000800 */
[----:B------:R-:W-:Y:S01]  /*16b80*/  IMAD.WIDE R166, R5, 0x4, R134 ;  /* 0x0000000405a67825 */ /* 0x000fe200078e0286 */
[----:B------:R-:W-:Y:S01]  /*16b90*/  ISETP.GE.U32.AND P1, PT, R137, 0x7fffff72, PT ;  /* 0x7fffff728900780c */ /* 0x000fe20003f26070 */
[----:B------:R-:W-:Y:S01]  /*16ba0*/  LDGSTS.E [R249+0x68000], desc[UR4][R178.64], !P0 ;  /* 0x68000000b2f97fae */ /* 0x000fe2000c121844 */
[----:B------:R-:W-:-:S03]  /*16bb0*/  ISETP.GE.U32.AND P0, PT, R136, 0x7fffff52, PT ;  /* 0x7fffff528800780c */ /* 0x000fc60003f06070 */
[----:B------:R-:W-:Y:S01]  /*16bc0*/  LDGSTS.E [R249+0x68004], desc[UR4][R166.64], !P6 ;  /* 0x68004000a6f97fae */ /* 0x000fe2000f121844 */
[----:B------:R-:W2:Y:S01]  /*16bd0*/  LDC R141, c[0x0][0x230] ;  /* 0x00008c00ff8d7b82 */ /* 0x000ea20000000800 */
[----:B------:R-:W-:Y:S01]  /*16be0*/  ISETP.GE.U32.AND P6, PT, R2, 0x7fffff51, PT ;  /* 0x7fffff510200780c */ /* 0x000fe20003fc6070 */
[----:B------:R-:W-:-:S06]  /*16bf0*/  IMAD.WIDE R170, R5, 0x4, R180 ;  /* 0x0000000405aa7825 */ /* 0x000fcc00078e02b4 */
[----:B------:R-:W2:Y:S01]  /*16c00*/  LDC R144, c[0x0][0x230] ;  /* 0x00008c00ff907b82 */ /* 0x000ea20000000800 */
[----:B------:R4:W-:Y:S01]  /*16c10*/  STL.64 [R1+0x828], R92 ;  /* 0x0008285c01007387 */ /* 0x0009e20000100a00 */
[----:B-1----:R-:W-:-:S03]  /*16c20*/  VIADD R135, R145, 0xffffffaf ;  /* 0xffffffaf91877836 */ /* 0x002fc60000000000 */
[----:B------:R1:W-:Y:S01]  /*16c30*/  STL.64 [R1+0x860], R90 ;  /* 0x0008605a01007387 */ /* 0x0003e20000100a00 */
[----:B---3--:R-:W-:Y:S02]  /*16c40*/  VIADD R134, R146, 0xffffffae ;  /* 0xffffffae92867836 */ /* 0x008fe40000000000 */
[----:B------:R-:W3:Y:S01]  /*16c50*/  LDC R136, c[0x0][0x230] ;  /* 0x00008c00ff887b82 */ /* 0x000ee20000000800 */
[----:B------:R1:W-:Y:S01]  /*16c60*/  STL.64 [R1+0x888], R88 ;  /* 0x0008885801007387 */ /* 0x0003e20000100a00 */
[----:B----4-:R-:W-:-:S03]  /*16c70*/  IMAD.WIDE R92, R5, 0x4, R182 ;  /* 0x00000004055c7825 */ /* 0x010fc600078e02b6 */
[----:B------:R4:W-:Y:S03]  /*16c80*/  STL.64 [R1+0x8b0], R60 ;  /* 0x0008b03c01007387 */ /* 0x0009e60000100a00 */
[----:B------:R-:W3:Y:S01]  /*16c90*/  LDC R137, c[0x0][0x230] ;  /* 0x00008c00ff897b82 */ /* 0x000ee20000000800 */
[C---:B-1----:R-:W-:Y:S01]  /*16ca0*/  IMAD.WIDE R90, R5.reuse, 0x4, R184 ;  /* 0x00000004055a7825 */ /* 0x042fe200078e02b8 */
[----:B------:R-:W-:Y:S03]  /*16cb0*/  LDGSTS.E [R249+0x68008], desc[UR4][R232.64], !P1 ;  /* 0x68008000e8f97fae */ /* 0x000fe6000c921844 */
[----:B------:R-:W-:Y:S01]  /*16cc0*/  IMAD.WIDE R88, R5, 0x4, R186 ;  /* 0x0000000405587825 */ /* 0x000fe200078e02ba */
[----:B------:R-:W-:Y:S03]  /*16cd0*/  LDGSTS.E [R249+0x6800c], desc[UR4][R170.64], !P4 ;  /* 0x6800c000aaf97fae */ /* 0x000fe6000e121844 */
[----:B------:R-:W-:Y:S01]  /*16ce0*/  VIADD R2, R147, 0xffffffad ;  /* 0xffffffad93027836 */ /* 0x000fe20000000000 */
[----:B------:R1:W-:Y:S01]  /*16cf0*/  LDGSTS.E [R249+0x6c000], desc[UR4][R92.64], !P3 ;  /* 0x6c0000005cf97fae */ /* 0x0003e2000d921844 */
[----:B----4-:R-:W-:Y:S01]  /*16d00*/  IMAD.WIDE R60, R5, 0x4, R188 ;  /* 0x00000004053c7825 */ /* 0x010fe200078e02bc */
[----:B------:R-:W-:-:S02]  /*16d10*/  ISETP.GE.U32.AND P3, PT, R135, 0x7fffff70, PT ;  /* 0x7fffff708700780c */ /* 0x000fc40003f66070 */
[----:B------:R4:W-:Y:S01]  /*16d20*/  LDGSTS.E [R249+0x6c004], desc[UR4][R90.64], !P2 ;  /* 0x6c0040005af97fae */ /* 0x0009e2000d121844 */
[----:B------:R-:W-:-:S03]  /*16d30*/  ISETP.GE.U32.AND P4, PT, R134, 0x7fffff6f, PT ;  /* 0x7fffff6f8600780c */ /* 0x000fc60003f86070 */
[----:B------:R4:W-:Y:S01]  /*16d40*/  LDGSTS.E [R249+0x6c008], desc[UR4][R88.64], !P0 ;  /* 0x6c00800058f97fae */ /* 0x0009e2000c121844 */
[----:B--2---:R-:W-:Y:S02]  /*16d50*/  VIADD R134, R140, 0xffffff8e ;  /* 0xffffff8e8c867836 */ /* 0x004fe40000000000 */
[----:B------:R-:W-:Y:S01]  /*16d60*/  VIADD R135, R139, 0xffffff8f ;  /* 0xffffff8f8b877836 */ /* 0x000fe20000000000 */
[----:B------:R2:W-:Y:S01]  /*16d70*/  LDGSTS.E [R249+0x6c00c], desc[UR4][R60.64], !P6 ;  /* 0x6c00c0003cf97fae */ /* 0x0005e2000f121844 */
[----:B------:R-:W-:Y:S01]  /*16d80*/  ISETP.GE.U32.AND P6, PT, R2, 0x7fffff6e, PT ;  /* 0x7fffff6e0200780c */ /* 0x000fe20003fc6070 */
[----:B------:R-:W-:Y:S01]  /*16d90*/  VIADD R2, R138, 0xffffffac ;  /* 0xffffffac8a027836 */ /* 0x000fe20000000000 */
[----:B------:R-:W2:Y:S01]  /*16da0*/  LDC R139, c[0x0][0x230] ;  /* 0x00008c00ff8b7b82 */ /* 0x000ea20000000800 */
[----:B------:R-:W-:Y:S01]  /*16db0*/  IMAD.WIDE R172, R5, 0x4, R190 ;  /* 0x0000000405ac7825 */ /* 0x000fe200078e02be */
[----:B------:R-:W-:Y:S02]  /*16dc0*/  ISETP.GE.U32.AND P2, PT, R134, 0x7fffff4f, PT ;  /* 0x7fffff4f8600780c */ /* 0x000fe40003f46070 */
[----:B------:R-:W-:Y:S01]  /*16dd0*/  ISETP.GE.U32.AND P0, PT, R2, 0x7fffff6d, PT ;  /* 0x7fffff6d0200780c */ /* 0x000fe20003f06070 */
[----:B------:R-:W-:Y:S01]  /*16de0*/  VIADD R2, R141, 0xffffff8d ;  /* 0xffffff8d8d027836 */ /* 0x000fe20000000000 */
[----:B------:R-:W-:-:S02]  /*16df0*/  ISETP.GE.U32.AND P1, PT, R135, 0x7fffff50, PT ;  /* 0x7fffff508700780c */ /* 0x000fc40003f26070 */
[----:B------:R-:W2:Y:S01]  /*16e00*/  LDC R138, c[0x0][0x230] ;  /* 0x00008c00ff8a7b82 */ /* 0x000ea20000000800 */
[----:B------:R-:W-:Y:S01]  /*16e10*/  VIADD R134, R144, 0xffffff8c ;  /* 0xffffff8c90867836 */ /* 0x000fe20000000000 */
[----:B------:R-:W-:Y:S01]  /*16e20*/  LDGSTS.E [R250+0x68000], desc[UR4][R172.64], !P3 ;  /* 0x68000000acfa7fae */ /* 0x000fe2000d921844 */
[----:B------:R-:W-:-:S03]  /*16e30*/  ISETP.GE.U32.AND P3, PT, R2, 0x7fffff4e, PT ;  /* 0x7fffff4e0200780c */ /* 0x000fc60003f66070 */
[----:B------:R-:W-:Y:S02]  /*16e40*/  LDGSTS.E [R250+0x68004], desc[UR4][R204.64], !P4 ;  /* 0x68004000ccfa7fae */ /* 0x000fe4000e121844 */
[----:B------:R-:W2:Y:S01]  /*16e50*/  LDC R135, c[0x0][0x230] ;  /* 0x00008c00ff877b82 */ /* 0x000ea20000000800 */
[----:B------:R-:W-:Y:S01]  /*16e60*/  ISETP.GE.U32.AND P4, PT, R134, 0x7fffff4d, PT ;  /* 0x7fffff4d8600780c */ /* 0x000fe20003f86070 */
[C---:B------:R-:W-:Y:S01]  /*16e70*/  IMAD.WIDE R176, R5.reuse, 0x4, R132 ;  /* 0x0000000405b07825 */ /* 0x040fe200078e0284 */
[----:B------:R1:W-:Y:S03]  /*16e80*/  STL.64 [R1+0x7e8], R92 ;  /* 0x0007e85c01007387 */ /* 0x0003e60000100a00 */
[----:B------:R-:W-:Y:S02]  /*16e90*/  VIADD R2, R148, 0xffffffab ;  /* 0xffffffab94027836 */ /* 0x000fe40000000000 */
[----:B------:R-:W2:Y:S01]  /*16ea0*/  LDC R140, c[0x0][0x230] ;  /* 0x00008c00ff8c7b82 */ /* 0x000ea20000000800 */
[----:B------:R4:W-:Y:S04]  /*16eb0*/  STL.64 [R1+0x820], R90 ;  /* 0x0008205a01007387 */ /* 0x0009e80000100a00 */
[----:B------:R3:W-:Y:S01]  /*16ec0*/  STL.64 [R1+0x848], R88 ;  /* 0x0008485801007387 */ /* 0x0007e20000100a00 */
[----:B-1----:R-:W-:-:S02]  /*16ed0*/  IMAD.WIDE R92, R5, 0x4, R196 ;  /* 0x00000004055c7825 */ /* 0x002fc400078e02c4 */
[----:B------:R-:W1:Y:S01]  /*16ee0*/  LDC R141, c[0x0][0x230] ;  /* 0x00008c00ff8d7b82 */ /* 0x000e620000000800 */
[----:B------:R2:W-:Y:S01]  /*16ef0*/  STL.64 [R1+0x880], R60 ;  /* 0x0008803c01007387 */ /* 0x0005e20000100a00 */
[----:B----4-:R-:W-:-:S03]  /*16f00*/  IMAD.WIDE R90, R5, 0x4, R198 ;  /* 0x00000004055a7825 */ /* 0x010fc600078e02c6 */
[----:B------:R-:W-:Y:S01]  /*16f10*/  LDGSTS.E [R250+0x68008], desc[UR4][R176.64], !P6 ;  /* 0x68008000b0fa7fae */ /* 0x000fe2000f121844 */
[----:B------:R-:W-:Y:S02]  /*16f20*/  ISETP.GE.U32.AND P6, PT, R2, 0x7fffff6c, PT ;  /* 0x7fffff6c0200780c */ /* 0x000fe40003fc6070 */
[----:B------:R-:W4:Y:S01]  /*16f30*/  LDC R134, c[0x0][0x230] ;  /* 0x00008c00ff867b82 */ /* 0x000f220000000800 */
[C---:B---3--:R-:W-:Y:S01]  /*16f40*/  IMAD.WIDE R88, R5.reuse, 0x4, R200 ;  /* 0x0000000405587825 */ /* 0x048fe200078e02c8 */
[----:B------:R-:W-:Y:S01]  /*16f50*/  LDGSTS.E [R250+0x6800c], desc[UR4][R192.64], !P0 ;  /* 0x6800c000c0fa7fae */ /* 0x000fe2000c121844 */
[----:B------:R-:W-:Y:S02]  /*16f60*/  IADD3 R132, R136, -0x56, RZ ;  /* 0xffffffaa88847810 */ /* 0x000fe40007ffe0ff */
[----:B--2---:R-:W-:Y:S01]  /*16f70*/  IMAD.WIDE R60, R5, 0x4, R202 ;  /* 0x00000004053c7825 */ /* 0x004fe200078e02ca */
[----:B------:R-:W-:Y:S02]  /*16f80*/  LDGSTS.E [R250+0x6c000], desc[UR4][R92.64], !P1 ;  /* 0x6c0000005cfa7fae */ /* 0x000fe4000c921844 */
[----:B------:R-:W2:Y:S01]  /*16f90*/  LDC R136, c[0x0][0x230] ;  /* 0x00008c00ff887b82 */ /* 0x000ea20000000800 */
[----:B------:R-:W-:Y:S01]  /*16fa0*/  VIADD R2, R137, 0xffffffa9 ;  /* 0xffffffa989027836 */ /* 0x000fe20000000000 */
[----:B------:R3:W-:Y:S04]  /*16fb0*/  LDGSTS.E [R250+0x6c004], desc[UR4][R90.64], !P2 ;  /* 0x6c0040005afa7fae */ /* 0x0007e8000d121844 */
[----:B------:R3:W-:Y:S01]  /*16fc0*/  LDGSTS.E [R250+0x6c008], desc[UR4][R88.64], !P3 ;  /* 0x6c00800058fa7fae */ /* 0x0007e2000d921844 */
[----:B------:R-:W-:Y:S01]  /*16fd0*/  ISETP.GE.U32.AND P0, PT, R2, 0x7fffff6a, PT ;  /* 0x7fffff6a0200780c */ /* 0x000fe20003f06070 */
[----:B------:R-:W-:Y:S01]  /*16fe0*/  IMAD.WIDE R180, R5, 0x4, R130 ;  /* 0x0000000405b47825 */ /* 0x000fe200078e0282 */
[----:B------:R-:W2:Y:S01]  /*16ff0*/  LDC R137, c[0x0][0x230] ;  /* 0x00008c00ff897b82 */ /* 0x000ea20000000800 */
[----:B------:R3:W-:Y:S01]  /*17000*/  LDGSTS.E [R250+0x6c00c], desc[UR4][R60.64], !P4 ;  /* 0x6c00c0003cfa7fae */ /* 0x0007e2000e121844 */
[----:B------:R-:W-:Y:S01]  /*17010*/  ISETP.GE.U32.AND P4, PT, R132, 0x7fffff6b, PT ;  /* 0x7fffff6b8400780c */ /* 0x000fe20003f86070 */
[----:B------:R-:W-:-:S02]  /*17020*/  VIADD R132, R138, 0xffffff8a ;  /* 0xffffff8a8a847836 */ /* 0x000fc40000000000 */
[----:B------:R-:W-:Y:S01]  /*17030*/  VIADD R2, R139, 0xffffffa8 ;  /* 0xffffffa88b027836 */ /* 0x000fe20000000000 */
[----:B------:R-:W-:Y:S02]  /*17040*/  LDGSTS.E [R251+0x68000], desc[UR4][R180.64], !P6 ;  /* 0x68000000b4fb7fae */ /* 0x000fe4000f121844 */
[----:B------:R-:W-:Y:S01]  /*17050*/  ISETP.GE.U32.AND P1, PT, R132, 0x7fffff4b, PT ;  /* 0x7fffff4b8400780c */ /* 0x000fe20003f26070 */
[----:B------:R-:W-:Y:S01]  /*17060*/  VIADD R133, R140, 0xffffff8b ;  /* 0xffffff8b8c857836 */ /* 0x000fe20000000000 */
[----:B------:R-:W-:Y:S01]  /*17070*/  ISETP.GE.U32.AND P3, PT, R2, 0x7fffff69, PT ;  /* 0x7fffff690200780c */ /* 0x000fe20003f66070 */
[----:B------:R-:W3:Y:S01]  /*17080*/  LDC R132, c[0x0][0x230] ;  /* 0x00008c00ff847b82 */ /* 0x000ee20000000800 */
[----:B------:R-:W-:-:S07]  /*17090*/  VIADD R2, R135, 0xffffff89 ;  /* 0xffffff8987027836 */ /* 0x000fce0000000000 */
[----:B------:R-:W2:Y:S01]  /*170a0*/  LDC R135, c[0x0][0x230] ;  /* 0x00008c00ff877b82 */ /* 0x000ea20000000800 */
[----:B------:R-:W-:Y:S01]  /*170b0*/  ISETP.GE.U32.AND P2, PT, R133, 0x7fffff4c, PT ;  /* 0x7fffff4c8500780c */ /* 0x000fe20003f46070 */
[----:B------:R-:W-:Y:S01]  /*170c0*/  IMAD.WIDE R182, R5, 0x4, R150 ;  /* 0x0000000405b67825 */ /* 0x000fe200078e0296 */
[----:B------:R-:W-:-:S05]  /*170d0*/  ISETP.GE.U32.AND P6, PT, R2, 0x7fffff4a, PT ;  /* 0x7fffff4a0200780c */ /* 0x000fca0003fc6070 */
[----:B------:R-:W2:Y:S01]  /*170e0*/  LDC R130, c[0x0][0x230] ;  /* 0x00008c00ff827b82 */ /* 0x000ea20000000800 */
[----:B-1----:R-:W-:Y:S01]  /*170f0*/  VIADD R2, R141, 0xffffff88 ;  /* 0xffffff888d027836 */ /* 0x002fe20000000000 */
[----:B------:R-:W-:Y:S06]  /*17100*/  LDGSTS.E [R251+0x68004], desc[UR4][R182.64], !P4 ;  /* 0x68004000b6fb7fae */ /* 0x000fec000e121844 */
[----:B------:R-:W1:Y:S01]  /*17110*/  LDC R131, c[0x0][0x230] ;  /* 0x00008c00ff837b82 */ /* 0x000e620000000800 */
[----:B------:R-:W-:Y:S01]  /*17120*/  ISETP.GE.U32.AND P4, PT, R2, 0x7fffff49, PT ;  /* 0x7fffff490200780c */ /* 0x000fe20003f86070 */
[----:B------:R-:W-:Y:S01]  /*17130*/  IMAD.WIDE R248, R5, 0x4, R210 ;  /* 0x0000000405f87825 */ /* 0x000fe200078e02d2 */
[----:B------:R-:W-:Y:S05]  /*17140*/  STL.64 [R1+0x7a8], R92 ;  /* 0x0007a85c01007387 */ /* 0x000fea0000100a00 */
[----:B------:R-:W1:Y:S01]  /*17150*/  LDC R139, c[0x0][0x230] ;  /* 0x00008c00ff8b7b82 */ /* 0x000e620000000800 */
[----:B----4-:R-:W-:-:S07]  /*17160*/  VIADD R2, R134, 0xffffffa7 ;  /* 0xffffffa786027836 */ /* 0x010fce0000000000 */
[----:B------:R-:W4:Y:S01]  /*17170*/  LDC R140, c[0x0][0x230] ;  /* 0x00008c00ff8c7b82 */ /* 0x000f220000000800 */
[----:B------:R1:W-:Y:S01]  /*17180*/  STL.64 [R1+0x7e0], R90 ;  /* 0x0007e05a01007387 */ /* 0x0003e20000100a00 */
[----:B---3--:R-:W-:-:S03]  /*17190*/  VIADD R132, R132, 0xffffffa6 ;  /* 0xffffffa684847836 */ /* 0x008fc60000000000 */
[----:B------:R-:W-:Y:S01]  /*171a0*/  LDGSTS.E [R251+0x68008], desc[UR4][R218.64], !P0 ;  /* 0x68008000dafb7fae */ /* 0x000fe2000c121844 */
[----:B--2---:R-:W-:Y:S02]  /*171b0*/  VIADD R130, R130, 0xffffffa4 ;  /* 0xffffffa482827836 */ /* 0x004fe40000000000 */
[----:B-1----:R-:W-:Y:S01]  /*171c0*/  VIADD R131, R131, 0xffffffa5 ;  /* 0xffffffa583837836 */ /* 0x002fe20000000000 */
[----:B------:R1:W-:Y:S01]  /*171d0*/  STL.64 [R1+0x808], R88 ;  /* 0x0008085801007387 */ /* 0x0003e20000100a00 */
[C---:B------:R-:W-:Y:S01]  /*171e0*/  IMAD.WIDE R190, R5.reuse, 0x4, R142 ;  /* 0x0000000405be7825 */ /* 0x040fe200078e028e */
[----:B------:R-:W2:Y:S02]  /*171f0*/  LDC R133, c[0x0][0x230] ;  /* 0x00008c00ff857b82 */ /* 0x000ea40000000800 */
[----:B------:R-:W-:Y:S01]  /*17200*/  LDGSTS.E [R251+0x6800c], desc[UR4][R208.64], !P3 ;  /* 0x6800c000d0fb7fae */ /* 0x000fe2000d921844 */
[----:B------:R-:W-:-:S03]  /*17210*/  IMAD.WIDE R90, R5, 0x4, R212 ;  /* 0x00000004055a7825 */ /* 0x000fc600078e02d4 */
[----:B------:R3:W-:Y:S01]  /*17220*/  STL.64 [R1+0x840], R60 ;  /* 0x0008403c01007387 */ /* 0x0007e20000100a00 */
[C---:B------:R-:W-:Y:S01]  /*17230*/  IMAD.WIDE R224, R5.reuse, 0x4, R224 ;  /* 0x0000000405e07825 */ /* 0x040fe200078e02e0 */
[----:B------:R-:W2:Y:S02]  /*17240*/  LDC R138, c[0x0][0x230] ;  /* 0x00008c00ff8a7b82 */ /* 0x000ea40000000800 */
[----:B------:R-:W-:Y:S01]  /*17250*/  LDGSTS.E [R251+0x6c000], desc[UR4][R248.64], !P2 ;  /* 0x6c000000f8fb7fae */ /* 0x000fe2000d121844 */
[----:B-1----:R-:W-:Y:S01]  /*17260*/  IMAD.WIDE R88, R5, 0x4, R214 ;  /* 0x0000000405587825 */ /* 0x002fe200078e02d6 */
[----:B------:R-:W-:Y:S02]  /*17270*/  ISETP.GE.U32.AND P2, PT, R2, 0x7fffff68, PT ;  /* 0x7fffff680200780c */ /* 0x000fe40003f46070 */
[----:B------:R1:W-:Y:S01]  /*17280*/  LDGSTS.E [R251+0x6c004], desc[UR4][R90.64], !P1 ;  /* 0x6c0040005afb7fae */ /* 0x0003e2000c921844 */
[----:B------:R-:W-:Y:S01]  /*17290*/  VIADD R2, R135, 0xffffff87 ;  /* 0xffffff8787027836 */ /* 0x000fe20000000000 */
[----:B------:R-:W2:Y:S01]  /*172a0*/  LDC R134, c[0x0][0x230] ;  /* 0x00008c00ff867b82 */ /* 0x000ea20000000800 */
[----:B---3--:R-:W-:Y:S01]  /*172b0*/  IMAD.WIDE R60, R5, 0x4, R216 ;  /* 0x00000004053c7825 */ /* 0x008fe200078e02d8 */
[----:B------:R3:W-:Y:S01]  /*172c0*/  LDGSTS.E [R251+0x6c008], desc[UR4][R88.64], !P6 ;  /* 0x6c00800058fb7fae */ /* 0x0007e2000f121844 */
[----:B------:R-:W-:-:S03]  /*172d0*/  ISETP.GE.U32.AND P1, PT, R132, 0x7fffff67, PT ;  /* 0x7fffff678400780c */ /* 0x000fc60003f26070 */
[----:B------:R3:W-:Y:S01]  /*172e0*/  LDGSTS.E [R251+0x6c00c], desc[UR4][R60.64], !P4 ;  /* 0x6c00c0003cfb7fae */ /* 0x0007e2000e121844 */
[----:B------:R-:W-:Y:S01]  /*172f0*/  ISETP.GE.U32.AND P4, PT, R2, 0x7fffff48, PT ;  /* 0x7fffff480200780c */ /* 0x000fe20003f86070 */
[----:B------:R-:W-:Y:S01]  /*17300*/  VIADD R2, R136, 0xffffff86 ;  /* 0xffffff8688027836 */ /* 0x000fe20000000000 */
[----:B------:R-:W-:Y:S01]  /*17310*/  ISETP.GE.U32.AND P6, PT, R130, 0x7fffff65, PT ;  /* 0x7fffff658200780c */ /* 0x000fe20003fc6070 */
[----:B------:R-:W-:Y:S01]  /*17320*/  VIADD R130, R139, 0xffffff85 ;  /* 0xffffff858b827836 */ /* 0x000fe20000000000 */
[----:B------:R-:W-:Y:S01]  /*17330*/  ISETP.GE.U32.AND P0, PT, R131, 0x7fffff66, PT ;  /* 0x7fffff668300780c */ /* 0x000fe20003f06070 */
[----:B------:R-:W-:Y:S01]  /*17340*/  LDGSTS.E [R252+0x68000], desc[UR4][R220.64], !P2 ;  /* 0x68000000dcfc7fae */ /* 0x000fe2000d121844 */
[----:B------:R-:W-:Y:S01]  /*17350*/  ISETP.GE.U32.AND P3, PT, R2, 0x7fffff47, PT ;  /* 0x7fffff470200780c */ /* 0x000fe20003f66070 */
[----:B----4-:R-:W-:Y:S01]  /*17360*/  VIADD R2, R140, 0xffffff84 ;  /* 0xffffff848c027836 */ /* 0x010fe20000000000 */
[----:B------:R-:W-:Y:S01]  /*17370*/  ISETP.GE.U32.AND P2, PT, R130, 0x7fffff46, PT ;  /* 0x7fffff468200780c */ /* 0x000fe20003f46070 */
[----:B------:R-:W-:Y:S01]  /*17380*/  LDGSTS.E [R252+0x68004], desc[UR4][R190.64], !P1 ;  /* 0x68004000befc7fae */ /* 0x000fe2000c921844 */
[C---:B------:R-:W-:Y:S01]  /*17390*/  IMAD.WIDE R92, R5.reuse, 0x4, R206 ;  /* 0x00000004055c7825 */ /* 0x040fe200078e02ce */
[----:B------:R-:W4:Y:S01]  /*173a0*/  LDC R132, c[0x0][0x230] ;  /* 0x00008c00ff847b82 */ /* 0x000f220000000800 */
[----:B------:R-:W-:Y:S01]  /*173b0*/  ISETP.GE.U32.AND P1, PT, R2, 0x7fffff45, PT ;  /* 0x7fffff450200780c */ /* 0x000fe20003f26070 */
[----:B------:R1:W-:Y:S04]  /*173c0*/  STL.64 [R1+0x7a0], R90 ;  /* 0x0007a05a01007387 */ /* 0x0003e80000100a00 */
[----:B------:R3:W-:Y:S02]  /*173d0*/  STL.64 [R1+0x7c8], R88 ;  /* 0x0007c85801007387 */ /* 0x0007e40000100a00 */
[----:B------:R-:W4:Y:S02]  /*173e0*/  LDC R131, c[0x0][0x230] ;  /* 0x00008c00ff837b82 */ /* 0x000f240000000800 */
[----:B------:R3:W-:Y:S01]  /*173f0*/  STL.64 [R1+0x800], R60 ;  /* 0x0008003c01007387 */ /* 0x0007e20000100a00 */
[----:B-1----:R-:W-:-:S03]  /*17400*/  IMAD.WIDE R90, R5, 0x4, R226 ;  /* 0x00000004055a7825 */ /* 0x002fc600078e02e2 */
[----:B------:R-:W-:Y:S02]  /*17410*/  LDGSTS.E [R252+0x68008], desc[UR4][R234.64], !P0 ;  /* 0x68008000eafc7fae */ /* 0x000fe4000c121844 */
[----:B------:R-:W1:Y:S01]  /*17420*/  LDC R135, c[0x0][0x230] ;  /* 0x00008c00ff877b82 */ /* 0x000e620000000800 */
[C---:B---3--:R-:W-:Y:S01]  /*17430*/  IMAD.WIDE R88, R5.reuse, 0x4, R228 ;  /* 0x0000000405587825 */ /* 0x048fe200078e02e4 */
[----:B------:R-:W-:Y:S03]  /*17440*/  LDGSTS.E [R252+0x6800c], desc[UR4][R224.64], !P6 ;  /* 0x6800c000e0fc7fae */ /* 0x000fe6000f121844 */
[----:B------:R-:W-:Y:S01]  /*17450*/  IMAD.WIDE R60, R5, 0x4, R230 ;  /* 0x00000004053c7825 */ /* 0x000fe200078e02e6 */
[----:B------:R-:W-:Y:S04]  /*17460*/  STL.64 [R1+0x720], R92 ;  /* 0x0007205c01007387 */ /* 0x000fe80000100a00 */
[----:B------:R-:W-:Y:S04]  /*17470*/  LDGSTS.E [R252+0x6c000], desc[UR4][R92.64], !P4 ;  /* 0x6c0000005cfc7fae */ /* 0x000fe8000e121844 */
[----:B------:R-:W-:Y:S04]  /*17480*/  STL.64 [R1+0x780], R90 ;  /* 0x0007805a01007387 */ /* 0x000fe80000100a00 */
[----:B------:R-:W-:Y:S04]  /*17490*/  LDGSTS.E [R252+0x6c004], desc[UR4][R90.64], !P3 ;  /* 0x6c0040005afc7fae */ /* 0x000fe8000d921844 */
[----:B------:R-:W-:Y:S04]  /*174a0*/  STL.64 [R1+0x788], R88 ;  /* 0x0007885801007387 */ /* 0x000fe80000100a00 */
[----:B------:R3:W-:Y:S04]  /*174b0*/  LDGSTS.E [R252+0x6c008], desc[UR4][R88.64], !P2 ;  /* 0x6c00800058fc7fae */ /* 0x0007e8000d121844 */
[----:B------:R2:W-:Y:S04]  /*174c0*/  STL.64 [R1+0x7c0], R60 ;  /* 0x0007c03c01007387 */ /* 0x0005e80000100a00 */
[----:B------:R3:W-:Y:S04]  /*174d0*/  LDGSTS.E [R252+0x6c00c], desc[UR4][R60.64], !P1 ;  /* 0x6c00c0003cfc7fae */ /* 0x0007e8000c921844 */
[----:B--2---:R-:W2:Y:S04]  /*174e0*/  LDL.LU.64 R60, [R1+0x648] ;  /* 0x00064800013c7983 */ /* 0x004ea80000300a00 */
[----:B------:R-:W2:Y:S04]  /*174f0*/  LDL.LU.64 R110, [R1+0x628] ;  /* 0x00062800016e7983 */ /* 0x000ea80000300a00 */
[----:B------:R-:W2:Y:S04]  /*17500*/  LDL.LU.64 R108, [R1+0x608] ;  /* 0x00060800016c7983 */ /* 0x000ea80000300a00 */
[----:B------:R-:W2:Y:S01]  /*17510*/  LDL.LU.64 R90, [R1+0x5e8] ;  /* 0x0005e800015a7983 */ /* 0x000ea20000300a00 */
[----:B------:R-:W-:-:S02]  /*17520*/  VIADD R130, R133, 0xffffffa3 ;  /* 0xffffffa385827836 */ /* 0x000fc40000000000 */
[----:B------:R-:W3:Y:S01]  /*17530*/  LDC R133, c[0x0][0x230] ;  /* 0x00008c00ff857b82 */ /* 0x000ee20000000800 */
[----:B------:R-:W-:Y:S01]  /*17540*/  VIADD R2, R137, 0xffffffa2 ;  /* 0xffffffa289027836 */ /* 0x000fe20000000000 */
[----:B------:R-:W2:Y:S01]  /*17550*/  LDL.LU.64 R104, [R1+0x5c8] ;  /* 0x0005c80001687983 */ /* 0x000ea20000300a00 */
[----:B------:R-:W-:Y:S01]  /*17560*/  ISETP.GE.U32.AND P0, PT, R130, 0x7fffff64, PT ;  /* 0x7fffff648200780c */ /* 0x000fe20003f06070 */
[----:B----4-:R-:W-:Y:S02]  /*17570*/  VIADD R130, R132, 0xffffffa0 ;  /* 0xffffffa084827836 */ /* 0x010fe40000000000 */
[----:B------:R-:W-:Y:S01]  /*17580*/  ISETP.GE.U32.AND P6, PT, R2, 0x7fffff63, PT ;  /* 0x7fffff630200780c */ /* 0x000fe20003fc6070 */
[----:B------:R-:W-:Y:S02]  /*17590*/  VIADD R2, R138, 0xffffff83 ;  /* 0xffffff838a027836 */ /* 0x000fe40000000000 */
[----:B------:R-:W-:Y:S01]  /*175a0*/  VIADD R131, R131, 0xffffffa1 ;  /* 0xffffffa183837836 */ /* 0x000fe20000000000 */
[----:B------:R-:W-:Y:S01]  /*175b0*/  ISETP.GE.U32.AND P4, PT, R130, 0x7fffff61, PT ;  /* 0x7fffff618200780c */ /* 0x000fe20003f86070 */
[----:B------:R-:W-:Y:S01]  /*175c0*/  VIADD R130, R134, 0xffffff82 ;  /* 0xffffff8286827836 */ /* 0x000fe20000000000 */
[----:B------:R-:W-:Y:S01]  /*175d0*/  ISETP.GE.U32.AND P3, PT, R2, 0x7fffff44, PT ;  /* 0x7fffff440200780c */ /* 0x000fe20003f66070 */
[----:B------:R-:W-:Y:S01]  /*175e0*/  IMAD.WIDE R236, R5, 0x4, R236 ;  /* 0x0000000405ec7825 */ /* 0x000fe200078e02ec */
[----:B------:R-:W-:-:S03]  /*175f0*/  ISETP.GE.U32.AND P1, PT, R131, 0x7fffff62, PT ;  /* 0x7fffff628300780c */ /* 0x000fc60003f26070 */
[----:B-1----:R-:W-:Y:S01]  /*17600*/  VIADD R2, R135, 0xffffff81 ;  /* 0xffffff8187027836 */ /* 0x002fe20000000000 */
[----:B------:R-:W-:Y:S01]  /*17610*/  ISETP.GE.U32.AND P2, PT, R130, 0x7fffff43, PT ;  /* 0x7fffff438200780c */ /* 0x000fe20003f46070 */
[----:B------:R-:W-:Y:S01]  /*17620*/  IMAD.WIDE R238, R5, 0x4, R238 ;  /* 0x0000000405ee7825 */ /* 0x000fe200078e02ee */
[----:B------:R-:W-:Y:S02]  /*17630*/  LDGSTS.E [R246+0x68000], desc[UR4][R236.64], !P0 ;  /* 0x68000000ecf67fae */ /* 0x000fe4000c121844 */
[----:B------:R-:W-:Y:S01]  /*17640*/  ISETP.GE.U32.AND P0, PT, R2, 0x7fffff42, PT ;  /* 0x7fffff420200780c */ /* 0x000fe20003f06070 */
[----:B------:R-:W-:Y:S01]  /*17650*/  IMAD.SHL.U32 R2, R6, 0x40, RZ ;  /* 0x0000004006027824 */ /* 0x000fe200078e00ff */
[----:B------:R-:W-:Y:S01]  /*17660*/  LDGSTS.E [R246+0x68004], desc[UR4][R238.64], !P6 ;  /* 0x68004000eef67fae */ /* 0x000fe2000f121844 */
[----:B---3--:R-:W-:-:S03]  /*17670*/  VIADD R88, R133, 0xffffff80 ;  /* 0xffffff8085587836 */ /* 0x008fc60000000000 */
[----:B------:R-:W5:Y:S01]  /*17680*/  LDL.LU R6, [R1+0x18c0] ;  /* 0x0018c00001067983 */ /* 0x000f620000300800 */
[C---:B------:R-:W-:Y:S01]  /*17690*/  IMAD.WIDE R200, R5.reuse, 0x4, R118 ;  /* 0x0000000405c87825 */ /* 0x040fe200078e0276 */
[----:B------:R-:W-:Y:S02]  /*176a0*/  ISETP.GE.U32.AND P6, PT, R88, 0x7fffff41, PT ;  /* 0x7fffff415800780c */ /* 0x000fe40003fc6070 */
[----:B------:R-:W3:Y:S01]  /*176b0*/  LDL.LU.64 R102, [R1+0x5a8] ;  /* 0x0005a80001667983 */ /* 0x000ee20000300a00 */
[----:B------:R-:W-:-:S03]  /*176c0*/  IMAD.WIDE R106, R5, 0x4, R122 ;  /* 0x00000004056a7825 */ /* 0x000fc600078e027a */
[----:B------:R-:W4:Y:S01]  /*176d0*/  LDL.LU.64 R100, [R1+0x588] ;  /* 0x0005880001647983 */ /* 0x000f220000300a00 */
[----:B------:R-:W-:-:S03]  /*176e0*/  IMAD.WIDE R202, R5, 0x4, R120 ;  /* 0x0000000405ca7825 */ /* 0x000fc600078e0278 */
[----:B------:R-:W4:Y:S01]  /*176f0*/  LDL.LU.64 R98, [R1+0x568] ;  /* 0x0005680001627983 */ /* 0x000f220000300a00 */
[----:B------:R-:W-:-:S03]  /*17700*/  IMAD.WIDE R94, R5, 0x4, R124 ;  /* 0x00000004055e7825 */ /* 0x000fc600078e027c */
[----:B------:R-:W4:Y:S01]  /*17710*/  LDL.LU.64 R96, [R1+0x548] ;  /* 0x0005480001607983 */ /* 0x000f220000300a00 */
[----:B------:R-:W-:-:S04]  /*17720*/  IMAD.WIDE R88, R5, 0x4, R126 ;  /* 0x0000000405587825 */ /* 0x000fc800078e027e */
[----:B------:R-:W-:Y:S01]  /*17730*/  IMAD.WIDE R92, R5, 0x4, R128 ;  /* 0x00000004055c7825 */ /* 0x000fe200078e0280 */
[----:B------:R1:W-:Y:S04]  /*17740*/  STL.64 [R1+0x6c0], R106 ;  /* 0x0006c06a01007387 */ /* 0x0003e80000100a00 */
[----:B------:R-:W-:Y:S04]  /*17750*/  LDGSTS.E [R246+0x68008], desc[UR4][R200.64], !P1 ;  /* 0x68008000c8f67fae */ /* 0x000fe8000c921844 */
[----:B------:R-:W-:Y:S04]  /*17760*/  STL.64 [R1+0x6e0], R94 ;  /* 0x0006e05e01007387 */ /* 0x000fe80000100a00 */
[----:B------:R-:W-:Y:S04]  /*17770*/  LDGSTS.E [R246+0x6800c], desc[UR4][R202.64], !P4 ;  /* 0x6800c000caf67fae */ /* 0x000fe8000e121844 */
[----:B------:R1:W-:Y:S04]  /*17780*/  STL.64 [R1+0x700], R88 ;  /* 0x0007005801007387 */ /* 0x0003e80000100a00 */
[----:B------:R-:W-:Y:S04]  /*17790*/  LDGSTS.E [R246+0x6c000], desc[UR4][R106.64], !P3 ;  /* 0x6c0000006af67fae */ /* 0x000fe8000d921844 */
[----:B------:R1:W-:Y:S04]  /*177a0*/  STL.64 [R1+0x760], R92 ;  /* 0x0007605c01007387 */ /* 0x0003e80000100a00 */
[----:B------:R-:W-:Y:S04]  /*177b0*/  LDGSTS.E [R246+0x6c004], desc[UR4][R94.64], !P2 ;  /* 0x6c0040005ef67fae */ /* 0x000fe8000d121844 */
[----:B-1----:R-:W4:Y:S04]  /*177c0*/  LDL.LU.64 R106, [R1+0x528] ;  /* 0x00052800016a7983 */ /* 0x002f280000300a00 */
[----:B------:R-:W-:Y:S04]  /*177d0*/  LDGSTS.E [R246+0x6c008], desc[UR4][R88.64], !P0 ;  /* 0x6c00800058f67fae */ /* 0x000fe8000c121844 */
[----:B------:R1:W-:Y:S04]  /*177e0*/  LDGSTS.E [R246+0x6c00c], desc[UR4][R92.64], !P6 ;  /* 0x6c00c0005cf67fae */ /* 0x0003e8000f121844 */
[----:B------:R-:W0:Y:S04]  /*177f0*/  LDGDEPBAR ;  /* 0x00000000000079af */ /* 0x000e280000000000 */
[----:B------:R-:W4:Y:S04]  /*17800*/  LDL.LU.64 R88, [R1+0x508] ;  /* 0x0005080001587983 */ /* 0x000f280000300a00 */
[----:B------:R-:W4:Y:S04]  /*17810*/  LDL.LU.64 R94, [R1+0x4e8] ;  /* 0x0004e800015e7983 */ /* 0x000f280000300a00 */
[----:B------:R-:W-:Y:S04]  /*17820*/  STL [R1+0x400], RZ ;  /* 0x000400ff01007387 */ /* 0x000fe80000100800 */
[----:B------:R-:W-:Y:S04]  /*17830*/  STL [R1+0x404], RZ ;  /* 0x000404ff01007387 */ /* 0x000fe80000100800 */
[----:B------:R-:W4:Y:S01]  /*17840*/  LDL.LU.64 R92, [R1+0x4c8] ;  /* 0x0004c800015c7983 */ /* 0x000f220000300a00 */
[----:B--2---:R-:W-:-:S03]  /*17850*/  IMAD.WIDE R230, R2, 0x4, R90 ;  /* 0x0000000402e67825 */ /* 0x004fc600078e025a */
[----:B------:R-:W2:Y:S01]  /*17860*/  LDL.LU.64 R90, [R1+0x4a8] ;  /* 0x0004a800015a7983 */ /* 0x000ea20000300a00 */
[----:B------:R-:W-:-:S04]  /*17870*/  IMAD.WIDE R60, R2, 0x4, R60 ;  /* 0x00000004023c7825 */ /* 0x000fc800078e023c */
[C---:B------:R-:W-:Y:S01]  /*17880*/  IMAD.WIDE R250, R2.reuse, 0x4, R110 ;  /* 0x0000000402fa7825 */ /* 0x040fe200078e026e */
[----:B------:R2:W-:Y:S03]  /*17890*/  STL.64 [R1+0x740], R60 ;  /* 0x0007403c01007387 */ /* 0x0005e60000100a00 */
[C---:B-1----:R-:W-:Y:S01]  /*178a0*/  IMAD.WIDE R246, R2.reuse, 0x4, R108 ;  /* 0x0000000402f67825 */ /* 0x042fe200078e026c */
[----:B------:R-:W-:Y:S03]  /*178b0*/  LDGSTS.E [R0+0x20000], desc[UR4][R60.64], P5 ;  /* 0x200000003c007fae */ /* 0x000fe6000a921844 */
[C---:B------:R-:W-:Y:S01]  /*178c0*/  IMAD.WIDE R228, R2.reuse, 0x4, R104 ;  /* 0x0000000402e47825 */ /* 0x040fe200078e0268 */
[----:B------:R-:W-:Y:S04]  /*178d0*/  LDGSTS.E [R0+0x20400], desc[UR4][R250.64], P5 ;  /* 0x20400000fa007fae */ /* 0x000fe8000a921844 */
[----:B------:R-:W2:Y:S04]  /*178e0*/  LDL.LU.64 R104, [R1+0x488] ;  /* 0x0004880001687983 */ /* 0x000ea80000300a00 */
[----:B------:R-:W-:Y:S04]  /*178f0*/  STL.64 [R1+0x8e8], R250 ;  /* 0x0008e8fa01007387 */ /* 0x000fe80000100a00 */
[----:B------:R-:W-:Y:S04]  /*17900*/  LDGSTS.E [R0+0x20800], desc[UR4][R246.64], P5 ;  /* 0x20800000f6007fae */ /* 0x000fe8000a921844 */
[----:B------:R-:W-:Y:S01]  /*17910*/  LDGSTS.E [R0+0x20c00], desc[UR4][R230.64], P5 ;  /* 0x20c00000e6007fae */ /* 0x000fe2000a921844 */
[----:B---3--:R-:W-:-:S03]  /*17920*/  IMAD.WIDE R226, R2, 0x4, R102 ;  /* 0x0000000402e27825 */ /* 0x008fc600078e0266 */
[----:B------:R-:W3:Y:S01]  /*17930*/  LDL.LU.64 R102, [R1+0x468] ;  /* 0x0004680001667983 */ /* 0x000ee20000300a00 */
[----:B----4-:R-:W-:-:S03]  /*17940*/  IMAD.WIDE R216, R2, 0x4, R100 ;  /* 0x0000000402d87825 */ /* 0x010fc600078e0264 */
[----:B------:R-:W-:Y:S01]  /*17950*/  STL.64 [R1+0x928], R246 ;  /* 0x000928f601007387 */ /* 0x000fe20000100a00 */
[----:B------:R-:W-:-:S03]  /*17960*/  IMAD.WIDE R214, R2, 0x4, R98 ;  /* 0x0000000402d67825 */ /* 0x000fc600078e0262 */
[----:B------:R-:W4:Y:S04]  /*17970*/  LDL.LU.64 R100, [R1+0x448] ;  /* 0x0004480001647983 */ /* 0x000f280000300a00 */
[----:B------:R-:W-:Y:S01]  /*17980*/  STL.64 [R1+0x948], R230 ;  /* 0x000948e601007387 */ /* 0x000fe20000100a00 */
[----:B------:R-:W-:-:S03]  /*17990*/  IMAD.WIDE R212, R2, 0x4, R96 ;  /* 0x0000000402d47825 */ /* 0x000fc600078e0260 */
[----:B------:R-:W4:Y:S04]  /*179a0*/  LDL.LU.64 R110, [R1+0x428] ;  /* 0x00042800016e7983 */ /* 0x000f280000300a00 */
[----:B------:R-:W4:Y:S04]  /*179b0*/  LDL.LU.64 R98, [R1+0x408] ;  /* 0x0004080001627983 */ /* 0x000f280000300a00 */
[----:B------:R-:W-:Y:S04]  /*179c0*/  STL.64 [R1+0x968], R228 ;  /* 0x000968e401007387 */ /* 0x000fe80000100a00 */
[----:B------:R-:W4:Y:S04]  /*179d0*/  LDL.LU.64 R96, [R1+0x3e0] ;  /* 0x0003e00001607983 */ /* 0x000f280000300a00 */
[----:B------:R-:W-:Y:S04]  /*179e0*/  STL.64 [R1+0x988], R226 ;  /* 0x000988e201007387 */ /* 0x000fe80000100a00 */
[----:B------:R-:W4:Y:S04]  /*179f0*/  LDL.LU.64 R108, [R1+0x3c0] ;  /* 0x0003c000016c7983 */ /* 0x000f280000300a00 */
[----:B------:R-:W-:Y:S04]  /*17a00*/  STL.64 [R1+0x9a8], R216 ;  /* 0x0009a8d801007387 */ /* 0x000fe80000100a00 */
[----:B------:R-:W-:Y:S01]  /*17a10*/  LDGSTS.E [R0+0x21000], desc[UR4][R228.64], P5 ;  /* 0x21000000e4007fae */ /* 0x000fe2000a921844 */
[----:B------:R-:W-:-:S03]  /*17a20*/  IMAD.WIDE R210, R2, 0x4, R106 ;  /* 0x0000000402d27825 */ /* 0x000fc600078e026a */
[----:B------:R-:W-:Y:S04]  /*17a30*/  LDGSTS.E [R0+0x21400], desc[UR4][R226.64], P5 ;  /* 0x21400000e2007fae */ /* 0x000fe8000a921844 */
[----:B------:R-:W-:Y:S04]  /*17a40*/  LDGSTS.E [R0+0x21800], desc[UR4][R216.64], P5 ;  /* 0x21800000d8007fae */ /* 0x000fe8000a921844 */
[----:B------:R-:W-:Y:S04]  /*17a50*/  LDGSTS.E [R0+0x21c00], desc[UR4][R214.64], P5 ;  /* 0x21c00000d6007fae */ /* 0x000fe8000a921844 */
[----:B------:R-:W-:Y:S01]  /*17a60*/  LDGSTS.E [R0+0x22000], desc[UR4][R212.64], P5 ;  /* 0x22000000d4007fae */ /* 0x000fe2000a921844 */
[----:B------:R-:W-:-:S03]  /*17a70*/  IMAD.WIDE R206, R2, 0x4, R88 ;  /* 0x0000000402ce7825 */ /* 0x000fc600078e0258 */
[----:B------:R-:W-:Y:S04]  /*17a80*/  LDGSTS.E [R0+0x22400], desc[UR4][R210.64], P5 ;  /* 0x22400000d2007fae */ /* 0x000fe8000a921844 */
[----:B------:R-:W4:Y:S01]  /*17a90*/  LDL.LU.64 R88, [R1+0x3a0] ;  /* 0x0003a00001587983 */ /* 0x000f220000300a00 */
[----:B------:R-:W-:-:S03]  /*17aa0*/  IMAD.WIDE R198, R2, 0x4, R94 ;  /* 0x0000000402c67825 */ /* 0x000fc600078e025e */
[----:B------:R-:W-:Y:S04]  /*17ab0*/  STL.64 [R1+0x9c8], R214 ;  /* 0x0009c8d601007387 */ /* 0x000fe80000100a00 */
[----:B------:R-:W4:Y:S01]  /*17ac0*/  LDL.LU.64 R94, [R1+0x380] ;  /* 0x00038000015e7983 */ /* 0x000f220000300a00 */
[----:B------:R-:W-:-:S03]  /*17ad0*/  IMAD.WIDE R196, R2, 0x4, R92 ;  /* 0x0000000402c47825 */ /* 0x000fc600078e025c */
[----:B------:R-:W-:Y:S04]  /*17ae0*/  STL.64 [R1+0x9e8], R212 ;  /* 0x0009e8d401007387 */ /* 0x000fe80000100a00 */
[----:B------:R-:W4:Y:S04]  /*17af0*/  LDL.LU.64 R106, [R1+0x360] ;  /* 0x00036000016a7983 */ /* 0x000f280000300a00 */
[----:B------:R-:W4:Y:S04]  /*17b00*/  LDL.LU.64 R92, [R1+0x340] ;  /* 0x00034000015c7983 */ /* 0x000f280000300a00 */
[----:B------:R-:W-:Y:S04]  /*17b10*/  STL.64 [R1+0xa08], R210 ;  /* 0x000a08d201007387 */ /* 0x000fe80000100a00 */
[----:B------:R-:W-:Y:S04]  /*17b20*/  LDGSTS.E [R0+0x22800], desc[UR4][R206.64], P5 ;  /* 0x22800000ce007fae */ /* 0x000fe8000a921844 */
[----:B------:R-:W-:Y:S04]  /*17b30*/  LDGSTS.E [R0+0x22c00], desc[UR4][R198.64], P5 ;  /* 0x22c00000c6007fae */ /* 0x000fe8000a921844 */
[----:B------:R-:W-:Y:S01]  /*17b40*/  LDGSTS.E [R0+0x23000], desc[UR4][R196.64], P5 ;  /* 0x23000000c4007fae */ /* 0x000fe2000a921844 */
[----:B--2---:R-:W-:-:S03]  /*17b50*/  IMAD.WIDE R194, R2, 0x4, R90 ;  /* 0x0000000402c27825 */ /* 0x004fc600078e025a */
[----:B------:R-:W2:Y:S04]  /*17b60*/  LDL.LU.64 R90, [R1+0x320] ;  /* 0x00032000015a7983 */ /* 0x000ea80000300a00 */
[----:B------:R-:W-:Y:S04]  /*17b70*/  STL.64 [R1+0xa28], R206 ;  /* 0x000a28ce01007387 */ /* 0x000fe80000100a00 */
[----:B------:R-:W-:Y:S01]  /*17b80*/  LDGSTS.E [R0+0x23400], desc[UR4][R194.64], P5 ;  /* 0x23400000c2007fae */ /* 0x000fe2000a921844 */
[----:B------:R-:W-:-:S03]  /*17b90*/  IMAD.WIDE R188, R2, 0x4, R104 ;  /* 0x0000000402bc7825 */ /* 0x000fc600078e0268 */
[----:B------:R-:W2:Y:S04]  /*17ba0*/  LDL.LU.64 R104, [R1+0x300] ;  /* 0x0003000001687983 */ /* 0x000ea80000300a00 */
[----:B------:R-:W-:Y:S04]  /*17bb0*/  STL.64 [R1+0xa48], R198 ;  /* 0x000a48c601007387 */ /* 0x000fe80000100a00 */
[----:B------:R-:W-:Y:S01]  /*17bc0*/  LDGSTS.E [R0+0x23800], desc[UR4][R188.64], P5 ;  /* 0x23800000bc007fae */ /* 0x000fe2000a921844 */
[----:B---3--:R-:W-:-:S03]  /*17bd0*/  IMAD.WIDE R186, R2, 0x4, R102 ;  /* 0x0000000402ba7825 */ /* 0x008fc600078e0266 */
[----:B------:R-:W3:Y:S04]  /*17be0*/  LDL.LU.64 R102, [R1+0x2e0] ;  /* 0x0002e00001667983 */ /* 0x000ee80000300a00 */
[----:B------:R-:W-:Y:S01]  /*17bf0*/  STL.64 [R1+0xa68], R196 ;  /* 0x000a68c401007387 */ /* 0x000fe20000100a00 */
[----:B----4-:R-:W-:-:S03]  /*17c00*/  IMAD.WIDE R184, R2, 0x4, R100 ;  /* 0x0000000402b87825 */ /* 0x010fc600078e0264 */
[----:B------:R-:W4:Y:S04]  /*17c10*/  LDL.LU.64 R100, [R1+0x2c0] ;  /* 0x0002c00001647983 */ /* 0x000f280000300a00 */
[----:B------:R-:W-:Y:S01]  /*17c20*/  STL.64 [R1+0xa88], R194 ;  /* 0x000a88c201007387 */ /* 0x000fe20000100a00 */
[----:B------:R-:W-:-:S03]  /*17c30*/  IMAD.WIDE R168, R2, 0x4, R110 ;  /* 0x0000000402a87825 */ /* 0x000fc600078e026e */
[----:B------:R-:W-:Y:S01]  /*17c40*/  STL.64 [R1+0xaa8], R188 ;  /* 0x000aa8bc01007387 */ /* 0x000fe20000100a00 */
[----:B------:R-:W-:-:S03]  /*17c50*/  IMAD.WIDE R160, R2, 0x4, R98 ;  /* 0x0000000402a07825 */ /* 0x000fc600078e0262 */
[----:B------:R-:W4:Y:S04]  /*17c60*/  LDL.LU.64 R98, [R1+0x2a0] ;  /* 0x0002a00001627983 */ /* 0x000f280000300a00 */
[----:B------:R-:W-:Y:S01]  /*17c70*/  STL.64 [R1+0xac8], R186 ;  /* 0x000ac8ba01007387 */ /* 0x000fe20000100a00 */
[----:B------:R-:W-:-:S03]  /*17c80*/  IMAD.WIDE R158, R2, 0x4, R96 ;  /* 0x00000004029e7825 */ /* 0x000fc600078e0260 */
[----:B------:R-:W4:Y:S04]  /*17c90*/  LDL.LU.64 R96, [R1+0x280] ;  /* 0x0002800001607983 */ /* 0x000f280000300a00 */
[----:B------:R-:W-:Y:S01]  /*17ca0*/  STL.64 [R1+0xae8], R184 ;  /* 0x000ae8b801007387 */ /* 0x000fe20000100a00 */
[----:B------:R-:W-:-:S03]  /*17cb0*/  IMAD.WIDE R156, R2, 0x4, R108 ;  /* 0x00000004029c7825 */ /* 0x000fc600078e026c */
[----:B------:R-:W-:Y:S04]  /*17cc0*/  STL.64 [R1+0xb08], R168 ;  /* 0x000b08a801007387 */ /* 0x000fe80000100a00 */
[----:B------:R-:W-:Y:S04]  /*17cd0*/  LDGSTS.E [R0+0x23c00], desc[UR4][R186.64], P5 ;  /* 0x23c00000ba007fae */ /* 0x000fe8000a921844 */
[----:B------:R-:W-:Y:S04]  /*17ce0*/  LDGSTS.E [R0+0x24000], desc[UR4][R184.64], P5 ;  /* 0x24000000b8007fae */ /* 0x000fe8000a921844 */
[----:B------:R-:W-:Y:S04]  /*17cf0*/  LDGSTS.E [R0+0x24400], desc[UR4][R168.64], P5 ;  /* 0x24400000a8007fae */ /* 0x000fe8000a921844 */
[----:B------:R-:W-:Y:S04]  /*17d00*/  LDGSTS.E [R0+0x24800], desc[UR4][R160.64], P5 ;  /* 0x24800000a0007fae */ /* 0x000fe8000a921844 */
[----:B------:R-:W-:Y:S04]  /*17d10*/  LDGSTS.E [R0+0x24c00], desc[UR4][R158.64], P5 ;  /* 0x24c000009e007fae */ /* 0x000fe8000a921844 */
[----:B------:R-:W-:Y:S01]  /*17d20*/  LDGSTS.E [R0+0x25000], desc[UR4][R156.64], P5 ;  /* 0x250000009c007fae */ /* 0x000fe2000a921844 */
[----:B------:R-:W-:-:S03]  /*17d30*/  IMAD.WIDE R150, R2, 0x4, R88 ;  /* 0x0000000402967825 */ /* 0x000fc600078e0258 */
[----:B------:R-:W4:Y:S04]  /*17d40*/  LDL.LU.64 R88, [R1+0x260] ;  /* 0x0002600001587983 */ /* 0x000f280000300a00 */
[----:B------:R-:W-:Y:S01]  /*17d50*/  STL.64 [R1+0xb28], R160 ;  /* 0x000b28a001007387 */ /* 0x000fe20000100a00 */
[----:B------:R-:W-:-:S03]  /*17d60*/  IMAD.WIDE R148, R2, 0x4, R94 ;  /* 0x0000000402947825 */ /* 0x000fc600078e025e */
[----:B------:R-:W4:Y:S04]  /*17d70*/  LDL.LU.64 R94, [R1+0x240] ;  /* 0x00024000015e7983 */ /* 0x000f280000300a00 */
[----:B------:R-:W-:Y:S04]  /*17d80*/  STL.64 [R1+0xb48], R158 ;  /* 0x000b489e01007387 */ /* 0x000fe80000100a00 */
[----:B------:R-:W-:Y:S01]  /*17d90*/  STL.64 [R1+0xb68], R156 ;  /* 0x000b689c01007387 */ /* 0x000fe20000100a00 */
[----:B------:R-:W-:-:S03]  /*17da0*/  IMAD.WIDE R144, R2, 0x4, R92 ;  /* 0x0000000402907825 */ /* 0x000fc600078e025c */
[----:B------:R-:W4:Y:S04]  /*17db0*/  LDL.LU.64 R92, [R1+0x220] ;  /* 0x00022000015c7983 */ /* 0x000f280000300a00 */
[----:B------:R-:W-:Y:S01]  /*17dc0*/  STL.64 [R1+0xb88], R150 ;  /* 0x000b889601007387 */ /* 0x000fe20000100a00 */
[----:B------:R-:W-:-:S03]  /*17dd0*/  IMAD.WIDE R146, R2, 0x4, R106 ;  /* 0x0000000402927825 */ /* 0x000fc600078e026a */
[----:B------:R-:W-:Y:S01]  /*17de0*/  LDGSTS.E [R0+0x25400], desc[UR4][R150.64], P5 ;  /* 0x2540000096007fae */ /* 0x000fe2000a921844 */
[----:B------:R-:W-:-:S03]  /*17df0*/  IMAD.WIDE R34, R2, 0x4, R34 ;  /* 0x0000000402227825 */ /* 0x000fc600078e0222 */
[----:B------:R-:W-:Y:S01]  /*17e00*/  LDGSTS.E [R0+0x25800], desc[UR4][R148.64], P5 ;  /* 0x2580000094007fae */ /* 0x000fe2000a921844 */
[----:B------:R-:W-:-:S03]  /*17e10*/  IMAD.WIDE R36, R2, 0x4, R36 ;  /* 0x0000000402247825 */ /* 0x000fc600078e0224 */
[----:B------:R-:W-:Y:S01]  /*17e20*/  LDGSTS.E [R0+0x25c00], desc[UR4][R146.64], P5 ;  /* 0x25c0000092007fae */ /* 0x000fe2000a921844 */
[----:B------:R-:W-:-:S03]  /*17e30*/  IMAD.WIDE R38, R2, 0x4, R38 ;  /* 0x0000000402267825 */ /* 0x000fc600078e0226 */
[----:B------:R-:W-:Y:S01]  /*17e40*/  LDGSTS.E [R0+0x26000], desc[UR4][R144.64], P5 ;  /* 0x2600000090007fae */ /* 0x000fe2000a921844 */
[----:B--2---:R-:W-:-:S03]  /*17e50*/  IMAD.WIDE R142, R2, 0x4, R90 ;  /* 0x00000004028e7825 */ /* 0x004fc600078e025a */
[----:B------:R-:W2:Y:S04]  /*17e60*/  LDL.LU.64 R90, [R1+0x200] ;  /* 0x00020000015a7983 */ /* 0x000ea80000300a00 */
[----:B------:R-:W-:Y:S04]  /*17e70*/  STL.64 [R1+0xba8], R148 ;  /* 0x000ba89401007387 */ /* 0x000fe80000100a00 */
[----:B------:R-:W-:Y:S04]  /*17e80*/  STL.64 [R1+0xbc8], R146 ;  /* 0x000bc89201007387 */ /* 0x000fe80000100a00 */
[----:B------:R-:W2:Y:S04]  /*17e90*/  LDL.LU.64 R122, [R1+0x1e0] ;  /* 0x0001e000017a7983 */ /* 0x000ea80000300a00 */
[----:B------:R-:W2:Y:S01]  /*17ea0*/  LDL.LU.64 R120, [R1+0x1c0] ;  /* 0x0001c00001787983 */ /* 0x000ea20000300a00 */
[----:B------:R-:W-:-:S03]  /*17eb0*/  IMAD.WIDE R140, R2, 0x4, R104 ;  /* 0x00000004028c7825 */ /* 0x000fc600078e0268 */
[----:B------:R-:W-:Y:S04]  /*17ec0*/  STL.64 [R1+0xbe8], R144 ;  /* 0x000be89001007387 */ /* 0x000fe80000100a00 */
[----:B------:R-:W2:Y:S04]  /*17ed0*/  LDL.LU.64 R118, [R1+0x1a0] ;  /* 0x0001a00001767983 */ /* 0x000ea80000300a00 */
[----:B------:R-:W2:Y:S04]  /*17ee0*/  LDL.LU.64 R112, [R1+0x180] ;  /* 0x0001800001707983 */ /* 0x000ea80000300a00 */
[----:B------:R-:W-:Y:S01]  /*17ef0*/  STL.64 [R1+0xc08], R142 ;  /* 0x000c088e01007387 */ /* 0x000fe20000100a00 */
[----:B---3--:R-:W-:-:S03]  /*17f00*/  IMAD.WIDE R138, R2, 0x4, R102 ;  /* 0x00000004028a7825 */ /* 0x008fc600078e0266 */
[----:B------:R-:W3:Y:S04]  /*17f10*/  LDL.LU.64 R110, [R1+0x160] ;  /* 0x00016000016e7983 */ /* 0x000ee80000300a00 */
[----:B------:R-:W3:Y:S01]  /*17f20*/  LDL.LU.64 R108, [R1+0x140] ;  /* 0x00014000016c7983 */ /* 0x000ee20000300a00 */
[----:B----4-:R-:W-:-:S03]  /*17f30*/  IMAD.WIDE R136, R2, 0x4, R100 ;  /* 0x0000000402887825 */ /* 0x010fc600078e0264 */
[----:B------:R-:W-:Y:S04]  /*17f40*/  STL.64 [R1+0xc28], R140 ;  /* 0x000c288c01007387 */ /* 0x000fe80000100a00 */
[----:B------:R-:W4:Y:S04]  /*17f50*/  LDL.LU.64 R106, [R1+0x120] ;  /* 0x00012000016a7983 */ /* 0x000f280000300a00 */
[----:B------:R-:W4:Y:S01]  /*17f60*/  LDL.LU.64 R104, [R1+0x100] ;  /* 0x0001000001687983 */ /* 0x000f220000300a00 */
[----:B------:R-:W-:-:S03]  /*17f70*/  IMAD.WIDE R134, R2, 0x4, R98 ;  /* 0x0000000402867825 */ /* 0x000fc600078e0262 */
[----:B------:R-:W-:Y:S04]  /*17f80*/  STL.64 [R1+0xc48], R138 ;  /* 0x000c488a01007387 */ /* 0x000fe80000100a00 */
[----:B------:R-:W4:Y:S01]  /*17f90*/  LDL.LU.64 R102, [R1+0xe0] ;  /* 0x0000e00001667983 */ /* 0x000f220000300a00 */
        /* <DEDUP_REMOVED lines=13> */
[----:B------:R-:W4:Y:S04]  /*18070*/  LDL.LU.64 R88, [R1+0xc0] ;  /* 0x0000c00001587983 */ /* 0x000f280000300a00 */
[----:B------:R-:W-:Y:S04]  /*18080*/  STL.64 [R1+0xc68], R136 ;  /* 0x000c688801007387 */ /* 0x000fe80000100a00 */
[----:B------:R-:W4:Y:S01]  /*18090*/  LDL.LU.64 R100, [R1+0xa0] ;  /* 0x0000a00001647983 */ /* 0x000f220000300a00 */
[----:B------:R-:W-:-:S03]  /*180a0*/  IMAD.WIDE R128, R2, 0x4, R94 ;  /* 0x0000000402807825 */ /* 0x000fc600078e025e */
[----:B------:R-:W4:Y:S04]  /*180b0*/  LDL.LU.64 R98, [R1+0x80] ;  /* 0x0000800001627983 */ /* 0x000f280000300a00 */
[----:B------:R-:W-:Y:S01]  /*180c0*/  STL.64 [R1+0xc88], R134 ;  /* 0x000c888601007387 */ /* 0x000fe20000100a00 */
[----:B------:R-:W-:-:S03]  /*180d0*/  IMAD.WIDE R126, R2, 0x4, R92 ;  /* 0x00000004027e7825 */ /* 0x000fc600078e025c */
[----:B------:R-:W4:Y:S04]  /*180e0*/  LDL.LU.64 R96, [R1+0x60] ;  /* 0x0000600001607983 */ /* 0x000f280000300a00 */
[----:B------:R-:W4:Y:S04]  /*180f0*/  LDL.LU.64 R94, [R1+0x40] ;  /* 0x00004000015e7983 */ /* 0x000f280000300a00 */
        /* <DEDUP_REMOVED lines=8> */
[----:B--2---:R-:W-:-:S03]  /*18180*/  IMAD.WIDE R124, R2, 0x4, R90 ;  /* 0x00000004027c7825 */ /* 0x004fc600078e025a */
[----:B------:R-:W2:Y:S04]  /*18190*/  LDL.LU.64 R90, [R1] ;  /* 0x00000000015a7983 */ /* 0x000ea80000300a00 */
[----:B------:R-:W-:Y:S04]  /*181a0*/  STL.64 [R1+0xcc0], R130 ;  /* 0x000cc08201007387 */ /* 0x000fe80000100a00 */
[----:B------:R-:W-:Y:S01]  /*181b0*/  STL.64 [R1+0xce0], R128 ;  /* 0x000ce08001007387 */ /* 0x000fe20000100a00 */
[----:B------:R-:W-:-:S03]  /*181c0*/  IMAD.WIDE R122, R2, 0x4, R122 ;  /* 0x00000004027a7825 */ /* 0x000fc600078e027a */
[----:B------:R-:W-:Y:S01]  /*181d0*/  STL.64 [R1+0xd00], R126 ;  /* 0x000d007e01007387 */ /* 0x000fe20000100a00 */
[----:B------:R-:W-:-:S03]  /*181e0*/  IMAD.WIDE R120, R2, 0x4, R120 ;  /* 0x0000000402787825 */ /* 0x000fc600078e0278 */
[----:B------:R-:W-:Y:S01]  /*181f0*/  STL.64 [R1+0xd20], R124 ;  /* 0x000d207c01007387 */ /* 0x000fe20000100a00 */
[----:B------:R-:W-:-:S03]  /*18200*/  IMAD.WIDE R118, R2, 0x4, R118 ;  /* 0x0000000402767825 */ /* 0x000fc600078e0276 */
[----:B------:R-:W-:Y:S01]  /*18210*/  STL.64 [R1+0xd40], R122 ;  /* 0x000d407a01007387 */ /* 0x000fe20000100a00 */
[----:B------:R-:W-:-:S03]  /*18220*/  IMAD.WIDE R112, R2, 0x4, R112 ;  /* 0x0000000402707825 */ /* 0x000fc600078e0270 */
[----:B------:R-:W-:Y:S04]  /*18230*/  STL.64 [R1+0xd60], R120 ;  /* 0x000d607801007387 */ /* 0x000fe80000100a00 */
[----:B------:R-:W-:Y:S01]  /*18240*/  STL.64 [R1+0xd80], R118 ;  /* 0x000d807601007387 */ /* 0x000fe20000100a00 */
[----:B---3--:R-:W-:-:S03]  /*18250*/  IMAD.WIDE R110, R2, 0x4, R110 ;  /* 0x00000004026e7825 */ /* 0x008fc600078e026e */
[----:B------:R-:W-:Y:S01]  /*18260*/  STL.64 [R1+0xda0], R112 ;  /* 0x000da07001007387 */ /* 0x000fe20000100a00 */
[----:B------:R-:W-:-:S03]  /*18270*/  IMAD.WIDE R108, R2, 0x4, R108 ;  /* 0x00000004026c7825 */ /* 0x000fc600078e026c */
[----:B------:R1:W-:Y:S01]  /*18280*/  STL.64 [R1+0xdc0], R110 ;  /* 0x000dc06e01007387 */ /* 0x0003e20000100a00 */
[----:B----4-:R-:W-:-:S03]  /*18290*/  IMAD.WIDE R106, R2, 0x4, R106 ;  /* 0x00000004026a7825 */ /* 0x010fc600078e026a */
[----:B------:R-:W-:Y:S01]  /*182a0*/  STL.64 [R1+0xde0], R108 ;  /* 0x000de06c01007387 */ /* 0x000fe20000100a00 */
[----:B------:R-:W-:-:S03]  /*182b0*/  IMAD.WIDE R104, R2, 0x4, R104 ;  /* 0x0000000402687825 */ /* 0x000fc600078e0268 */
[----:B------:R-:W-:Y:S01]  /*182c0*/  STL.64 [R1+0xe00], R106 ;  /* 0x000e006a01007387 */ /* 0x000fe20000100a00 */
[----:B------:R-:W-:-:S03]  /*182d0*/  IMAD.WIDE R102, R2, 0x4, R102 ;  /* 0x0000000402667825 */ /* 0x000fc600078e0266 */
[----:B------:R-:W-:Y:S04]  /*182e0*/  STL.64 [R1+0xe20], R104 ;  /* 0x000e206801007387 */ /* 0x000fe80000100a00 */
[----:B------:R-:W-:Y:S01]  /*182f0*/  STL.64 [R1+0xe50], R102 ;  /* 0x000e506601007387 */ /* 0x000fe20000100a00 */
[----:B------:R-:W-:-:S03]  /*18300*/  IMAD.WIDE R56, R2, 0x4, R56 ;  /* 0x0000000402387825 */ /* 0x000fc600078e0238 */
[----:B------:R-:W-:Y:S01]  /*18310*/  LDGSTS.E [R0+0x30800], desc[UR4][R124.64], P5 ;  /* 0x308000007c007fae */ /* 0x000fe2000a921844 */
[----:B------:R-:W-:-:S03]  /*18320*/  IMAD.WIDE R58, R2, 0x4, R58 ;  /* 0x00000004023a7825 */ /* 0x000fc600078e023a */
[----:B------:R-:W-:Y:S04]  /*18330*/  LDGSTS.E [R0+0x30c00], desc[UR4][R122.64], P5 ;  /* 0x30c000007a007fae */ /* 0x000fe8000a921844 */
[----:B------:R-:W-:Y:S04]  /*18340*/  LDGSTS.E [R0+0x31000], desc[UR4][R120.64], P5 ;  /* 0x3100000078007fae */ /* 0x000fe8000a921844 */
[----:B------:R-:W-:Y:S04]  /*18350*/  LDGSTS.E [R0+0x31400], desc[UR4][R118.64], P5 ;  /* 0x3140000076007fae */ /* 0x000fe8000a921844 */
[----:B------:R3:W-:Y:S04]  /*18360*/  LDGSTS.E [R0+0x31800], desc[UR4][R112.64], P5 ;  /* 0x3180000070007fae */ /* 0x0007e8000a921844 */
[----:B------:R-:W-:Y:S04]  /*18370*/  LDGSTS.E [R0+0x31c00], desc[UR4][R110.64], P5 ;  /* 0x31c000006e007fae */ /* 0x000fe8000a921844 */
[----:B------:R-:W-:Y:S04]  /*18380*/  LDGSTS.E [R0+0x32000], desc[UR4][R108.64], P5 ;  /* 0x320000006c007fae */ /* 0x000fe8000a921844 */
[----:B------:R-:W-:Y:S04]  /*18390*/  LDGSTS.E [R0+0x32400], desc[UR4][R106.64], P5 ;  /* 0x324000006a007fae */ /* 0x000fe8000a921844 */
[----:B------:R-:W-:Y:S01]  /*183a0*/  LDGSTS.E [R0+0x32800], desc[UR4][R104.64], P5 ;  /* 0x3280000068007fae */ /* 0x000fe2000a921844 */
[----:B------:R-:W-:-:S03]  /*183b0*/  IMAD.WIDE R88, R2, 0x4, R88 ;  /* 0x0000000402587825 */ /* 0x000fc600078e0258 */
[----:B------:R-:W-:Y:S01]  /*183c0*/  LDGSTS.E [R0+0x32c00], desc[UR4][R102.64], P5 ;  /* 0x32c0000066007fae */ /* 0x000fe2000a921844 */
[----:B------:R-:W-:-:S03]  /*183d0*/  IMAD.WIDE R100, R2, 0x4, R100 ;  /* 0x0000000402647825 */ /* 0x000fc600078e0264 */
[----:B------:R4:W-:Y:S01]  /*183e0*/  STL.64 [R1+0xe68], R88 ;  /* 0x000e685801007387 */ /* 0x0009e20000100a00 */
[----:B------:R-:W-:-:S03]  /*183f0*/  IMAD.WIDE R98, R2, 0x4, R98 ;  /* 0x0000000402627825 */ /* 0x000fc600078e0262 */
[----:B------:R3:W-:Y:S01]  /*18400*/  STL.64 [R1+0xe80], R100 ;  /* 0x000e806401007387 */ /* 0x0007e20000100a00 */
[----:B------:R-:W-:-:S03]  /*18410*/  IMAD.WIDE R96, R2, 0x4, R96 ;  /* 0x0000000402607825 */ /* 0x000fc600078e0260 */
[----:B------:R3:W-:Y:S01]  /*18420*/  STL.64 [R1+0xe90], R98 ;  /* 0x000e906201007387 */ /* 0x0007e20000100a00 */
[----:B------:R-:W-:-:S03]  /*18430*/  IMAD.WIDE R94, R2, 0x4, R94 ;  /* 0x00000004025e7825 */ /* 0x000fc600078e025e */
[----:B------:R3:W-:Y:S01]  /*18440*/  STL.64 [R1+0xea0], R96 ;  /* 0x000ea06001007387 */ /* 0x0007e20000100a00 */
[----:B------:R-:W-:-:S03]  /*18450*/  IMAD.WIDE R92, R2, 0x4, R92 ;  /* 0x00000004025c7825 */ /* 0x000fc600078e025c */
[----:B------:R3:W-:Y:S04]  /*18460*/  STL.64 [R1+0xeb0], R94 ;  /* 0x000eb05e01007387 */ /* 0x0007e80000100a00 */
[----:B------:R3:W-:Y:S04]  /*18470*/  STL.64 [R1+0xec0], R92 ;  /* 0x000ec05c01007387 */ /* 0x0007e80000100a00 */
[----:B------:R-:W-:Y:S04]  /*18480*/  LDGSTS.E [R0+0x33000], desc[UR4][R88.64], P5 ;  /* 0x3300000058007fae */ /* 0x000fe8000a921844 */
[----:B------:R-:W-:Y:S04]  /*18490*/  LDGSTS.E [R0+0x33400], desc[UR4][R100.64], P5 ;  /* 0x3340000064007fae */ /* 0x000fe8000a921844 */
[----:B------:R-:W-:Y:S04]  /*184a0*/  LDGSTS.E [R0+0x33800], desc[UR4][R98.64], P5 ;  /* 0x3380000062007fae */ /* 0x000fe8000a921844 */
[----:B------:R-:W-:Y:S04]  /*184b0*/  LDGSTS.E [R0+0x33c00], desc[UR4][R96.64], P5 ;  /* 0x33c0000060007fae */ /* 0x000fe8000a921844 */
[----:B------:R-:W-:Y:S04]  /*184c0*/  LDGSTS.E [R0+0x34000], desc[UR4][R94.64], P5 ;  /* 0x340000005e007fae */ /* 0x000fe8000a921844 */
[----:B------:R-:W-:Y:S01]  /*184d0*/  LDGSTS.E [R0+0x34400], desc[UR4][R92.64], P5 ;  /* 0x344000005c007fae */ /* 0x000fe2000a921844 */
[----:B--2---:R-:W-:-:S05]  /*184e0*/  IMAD.WIDE R90, R2, 0x4, R90 ;  /* 0x00000004025a7825 */ /* 0x004fca00078e025a */
[----:B------:R2:W-:Y:S04]  /*184f0*/  STL.64 [R1+0xed0], R90 ;  /* 0x000ed05a01007387 */ /* 0x0005e80000100a00 */
[----:B------:R-:W-:Y:S04]  /*18500*/  STL.64 [R1+0xee0], R34 ;  /* 0x000ee02201007387 */ /* 0x000fe80000100a00 */
        /* <DEDUP_REMOVED lines=10> */
[----:B------:R-:W2:Y:S04]  /*185b0*/  LDL.LU.64 R60, [R1+0x18b8] ;  /* 0x0018b800013c7983 */ /* 0x000ea80000300a00 */
[----:B------:R-:W-:Y:S04]  /*185c0*/  STL.64 [R1+0xf50], R56 ;  /* 0x000f503801007387 */ /* 0x000fe80000100a00 */
[----:B------:R2:W-:Y:S04]  /*185d0*/  STL.64 [R1+0xf58], R58 ;  /* 0x000f583a01007387 */ /* 0x0005e80000100a00 */
[----:B-1----:R-:W2:Y:S04]  /*185e0*/  LDL.LU.64 R110, [R1+0x640] ;  /* 0x00064000016e7983 */ /* 0x002ea80000300a00 */
[----:B----4-:R-:W4:Y:S04]  /*185f0*/  LDL.LU.64 R88, [R1+0x620] ;  /* 0x0006200001587983 */ /* 0x010f280000300a00 */
[----:B------:R-:W4:Y:S04]  /*18600*/  LDL.LU.64 R108, [R1+0x600] ;  /* 0x00060000016c7983 */ /* 0x000f280000300a00 */
[----:B------:R-:W4:Y:S04]  /*18610*/  LDL.LU.64 R106, [R1+0x5e0] ;  /* 0x0005e000016a7983 */ /* 0x000f280000300a00 */
[----:B------:R-:W4:Y:S04]  /*18620*/  LDL.LU.64 R104, [R1+0x5c0] ;  /* 0x0005c00001687983 */ /* 0x000f280000300a00 */
[----:B------:R-:W4:Y:S04]  /*18630*/  LDL.LU.64 R102, [R1+0x5a0] ;  /* 0x0005a00001667983 */ /* 0x000f280000300a00 */
[----:B---3--:R-:W3:Y:S04]  /*18640*/  LDL.LU.64 R100, [R1+0x580] ;  /* 0x0005800001647983 */ /* 0x008ee80000300a00 */
[----:B------:R-:W3:Y:S04]  /*18650*/  LDL.LU.64 R98, [R1+0x560] ;  /* 0x0005600001627983 */ /* 0x000ee80000300a00 */
[----:B------:R-:W3:Y:S04]  /*18660*/  LDL.LU.64 R96, [R1+0x540] ;  /* 0x0005400001607983 */ /* 0x000ee80000300a00 */
[----:B------:R-:W3:Y:S04]  /*18670*/  LDL.LU.64 R94, [R1+0x520] ;  /* 0x00052000015e7983 */ /* 0x000ee80000300a00 */
[----:B------:R-:W-:Y:S04]  /*18680*/  LDGSTS.E [R0+0x34800], desc[UR4][R90.64], P5 ;  /* 0x348000005a007fae */ /* 0x000fe8000a921844 */
[----:B------:R-:W3:Y:S04]  /*18690*/  LDL.LU.64 R92, [R1+0x500] ;  /* 0x00050000015c7983 */ /* 0x000ee80000300a00 */
[----:B------:R-:W-:Y:S04]  /*186a0*/  LDGSTS.E [R0+0x34c00], desc[UR4][R34.64], P5 ;  /* 0x34c0000022007fae */ /* 0x000fe8000a921844 */
[----:B--2---:R-:W2:Y:S04]  /*186b0*/  LDL.LU.64 R90, [R1+0x4e0] ;  /* 0x0004e000015a7983 */ /* 0x004ea80000300a00 */
        /* <DEDUP_REMOVED lines=11> */
[----:B------:R1:W-:Y:S01]  /*18770*/  LDGSTS.E [R0+0x37c00], desc[UR4][R58.64], P5 ;  /* 0x37c000003a007fae */ /* 0x0003e2000a921844 */
[C---:B------:R-:W-:Y:S01]  /*18780*/  IMAD.WIDE R112, R2.reuse, 0x4, R110 ;  /* 0x0000000402707825 */ /* 0x040fe200078e026e */
[----:B-1----:R-:W1:Y:S03]  /*18790*/  LDC R0, c[0x0][0x230] ;  /* 0x00008c00ff007b82 */ /* 0x002e660000000800 */
[C---:B----4-:R-:W-:Y:S01]  /*187a0*/  IMAD.WIDE R110, R2.reuse, 0x4, R88 ;  /* 0x00000004026e7825 */ /* 0x050fe200078e0258 */
[----:B------:R-:W-:Y:S04]  /*187b0*/  LDGSTS.E [R3+0x20100], desc[UR4][R112.64], P5 ;  /* 0x2010000070037fae */ /* 0x000fe8000a921844 */
[----:B------:R-:W4:Y:S04]  /*187c0*/  LDL.LU.64 R88, [R1+0x4c0] ;  /* 0x0004c00001587983 */ /* 0x000f280000300a00 */
[----:B------:R-:W4:Y:S04]  /*187d0*/  LDL.LU.64 R194, [R1+0x4a0] ;  /* 0x0004a00001c27983 */ /* 0x000f280000300a00 */
[----:B------:R1:W-:Y:S04]  /*187e0*/  STL.64 [R1+0x648], R112 ;  /* 0x0006487001007387 */ /* 0x0003e80000100a00 */
[----:B------:R-:W4:Y:S01]  /*187f0*/  LDL.LU.64 R146, [R1+0x480] ;  /* 0x0004800001927983 */ /* 0x000f220000300a00 */
[----:B------:R-:W-:-:S03]  /*18800*/  IMAD.WIDE R108, R2, 0x4, R108 ;  /* 0x00000004026c7825 */ /* 0x000fc600078e026c */
[----:B------:R1:W-:Y:S01]  /*18810*/  STL.64 [R1+0x668], R110 ;  /* 0x0006686e01007387 */ /* 0x0003e20000100a00 */
[----:B------:R-:W-:-:S03]  /*18820*/  IMAD.WIDE R106, R2, 0x4, R106 ;  /* 0x00000004026a7825 */ /* 0x000fc600078e026a */
[----:B------:R-:W4:Y:S04]  /*18830*/  LDL.LU.64 R186, [R1+0x460] ;  /* 0x0004600001ba7983 */ /* 0x000f280000300a00 */
[----:B------:R1:W-:Y:S04]  /*18840*/  STL.64 [R1+0x6a0], R108 ;  /* 0x0006a06c01007387 */ /* 0x0003e80000100a00 */
[----:B------:R-:W4:Y:S04]  /*18850*/  LDL.LU.64 R196, [R1+0x440] ;  /* 0x0004400001c47983 */ /* 0x000f280000300a00 */
[----:B------:R-:W4:Y:S04]  /*18860*/  LDL.LU.64 R184, [R1+0x420] ;  /* 0x0004200001b87983 */ /* 0x000f280000300a00 */
[----:B------:R1:W-:Y:S04]  /*18870*/  STL.64 [R1+0x6a8], R106 ;  /* 0x0006a86a01007387 */ /* 0x0003e80000100a00 */
[----:B------:R-:W4:Y:S01]  /*18880*/  LDL.LU.64 R168, [R1+0x3f8] ;  /* 0x0003f80001a87983 */ /* 0x000f220000300a00 */
[----:B------:R-:W-:-:S03]  /*18890*/  IMAD.WIDE R104, R2, 0x4, R104 ;  /* 0x0000000402687825 */ /* 0x000fc600078e0268 */
[----:B------:R-:W-:Y:S01]  /*188a0*/  LDGSTS.E [R3+0x20500], desc[UR4][R110.64], P5 ;  /* 0x205000006e037fae */ /* 0x000fe2000a921844 */
[----:B------:R-:W-:-:S03]  /*188b0*/  IMAD.WIDE R102, R2, 0x4, R102 ;  /* 0x0000000402667825 */ /* 0x000fc600078e0266 */
[----:B------:R1:W-:Y:S01]  /*188c0*/  STL.64 [R1+0x6c8], R104 ;  /* 0x0006c86801007387 */ /* 0x0003e20000100a00 */
[----:B---3--:R-:W-:-:S03]  /*188d0*/  IMAD.WIDE R100, R2, 0x4, R100 ;  /* 0x0000000402647825 */ /* 0x008fc600078e0264 */
[----:B------:R-:W3:Y:S01]  /*188e0*/  LDL.LU.64 R148, [R1+0x3d8] ;  /* 0x0003d80001947983 */ /* 0x000ee20000300a00 */
[----:B------:R-:W-:-:S03]  /*188f0*/  IMAD.WIDE R98, R2, 0x4, R98 ;  /* 0x0000000402627825 */ /* 0x000fc600078e0262 */
[----:B------:R1:W-:Y:S01]  /*18900*/  STL.64 [R1+0x6e8], R102 ;  /* 0x0006e86601007387 */ /* 0x0003e20000100a00 */
[----:B------:R-:W-:-:S03]  /*18910*/  IMAD.WIDE R96, R2, 0x4, R96 ;  /* 0x0000000402607825 */ /* 0x000fc600078e0260 */
[----:B------:R-:W3:Y:S01]  /*18920*/  LDL.LU.64 R160, [R1+0x3b8] ;  /* 0x0003b80001a07983 */ /* 0x000ee20000300a00 */
[----:B------:R-:W-:-:S03]  /*18930*/  IMAD.WIDE R94, R2, 0x4, R94 ;  /* 0x00000004025e7825 */ /* 0x000fc600078e025e */
[----:B------:R1:W-:Y:S01]  /*18940*/  STL.64 [R1+0x708], R100 ;  /* 0x0007086401007387 */ /* 0x0003e20000100a00 */
[----:B------:R-:W-:-:S03]  /*18950*/  IMAD.WIDE R92, R2, 0x4, R92 ;  /* 0x00000004025c7825 */ /* 0x000fc600078e025c */
[----:B------:R-:W3:Y:S04]  /*18960*/  LDL.LU.64 R158, [R1+0x398] ;  /* 0x00039800019e7983 */ /* 0x000ee80000300a00 */
[----:B------:R1:W-:Y:S04]  /*18970*/  STL.64 [R1+0x728], R98 ;  /* 0x0007286201007387 */ /* 0x0003e80000100a00 */
[----:B------:R-:W3:Y:S04]  /*18980*/  LDL.LU.64 R144, [R1+0x378] ;  /* 0x0003780001907983 */ /* 0x000ee80000300a00 */
[----:B------:R-:W3:Y:S04]  /*18990*/  LDL.LU.64 R156, [R1+0x358] ;  /* 0x00035800019c7983 */ /* 0x000ee80000300a00 */
[----:B------:R1:W-:Y:S04]  /*189a0*/  STL.64 [R1+0x748], R96 ;  /* 0x0007486001007387 */ /* 0x0003e80000100a00 */
[----:B------:R-:W3:Y:S04]  /*189b0*/  LDL.LU.64 R188, [R1+0x338] ;  /* 0x0003380001bc7983 */ /* 0x000ee80000300a00 */
[----:B------:R1:W-:Y:S01]  /*189c0*/  STL.64 [R1+0x768], R94 ;  /* 0x0007685e01007387 */ /* 0x0003e20000100a00 */
[----:B--2---:R-:W-:-:S03]  /*189d0*/  IMAD.WIDE R90, R2, 0x4, R90 ;  /* 0x00000004025a7825 */ /* 0x004fc600078e025a */
        /* <DEDUP_REMOVED lines=19> */
[----:B----4-:R-:W-:-:S03]  /*18b10*/  IMAD.WIDE R250, R2, 0x4, R194 ;  /* 0x0000000402fa7825 */ /* 0x010fc600078e02c2 */
[----:B------:R-:W2:Y:S04]  /*18b20*/  LDL.LU.64 R194, [R1+0x318] ;  /* 0x0003180001c27983 */ /* 0x000ea80000300a00 */
[----:B------:R4:W-:Y:S01]  /*18b30*/  STL.64 [R1+0x8e0], R92 ;  /* 0x0008e05c01007387 */ /* 0x0009e20000100a00 */
[----:B------:R-:W-:-:S03]  /*18b40*/  IMAD.WIDE R246, R2, 0x4, R146 ;  /* 0x0000000402f67825 */ /* 0x000fc600078e0292 */
[----:B------:R-:W4:Y:S01]  /*18b50*/  LDL.LU.64 R146, [R1+0x2f8] ;  /* 0x0002f80001927983 */ /* 0x000f220000300a00 */
[----:B------:R-:W-:-:S03]  /*18b60*/  IMAD.WIDE R88, R2, 0x4, R88 ;  /* 0x0000000402587825 */ /* 0x000fc600078e0258 */
[----:B------:R1:W-:Y:S01]  /*18b70*/  STL.64 [R1+0x920], R90 ;  /* 0x0009205a01007387 */ /* 0x0003e20000100a00 */
[----:B------:R-:W-:-:S03]  /*18b80*/  IMAD.WIDE R230, R2, 0x4, R186 ;  /* 0x0000000402e67825 */ /* 0x000fc600078e02ba */
[----:B------:R-:W4:Y:S04]  /*18b90*/  LDL.LU.64 R186, [R1+0x2d8] ;  /* 0x0002d80001ba7983 */ /* 0x000f280000300a00 */
[----:B------:R1:W-:Y:S04]  /*18ba0*/  STL.64 [R1+0x940], R88 ;  /* 0x0009405801007387 */ /* 0x0003e80000100a00 */
[----:B------:R-:W-:Y:S01]  /*18bb0*/  STL.64 [R1+0x960], R250 ;  /* 0x000960fa01007387 */ /* 0x000fe20000100a00 */
[----:B------:R-:W-:-:S03]  /*18bc0*/  IMAD.WIDE R226, R2, 0x4, R184 ;  /* 0x0000000402e27825 */ /* 0x000fc600078e02b8 */
[----:B------:R-:W4:Y:S04]  /*18bd0*/  LDL.LU.64 R184, [R1+0x2b8] ;  /* 0x0002b80001b87983 */ /* 0x000f280000300a00 */
[----:B------:R-:W-:Y:S01]  /*18be0*/  STL.64 [R1+0x980], R246 ;  /* 0x000980f601007387 */ /* 0x000fe20000100a00 */
[----:B------:R-:W-:-:S03]  /*18bf0*/  IMAD.WIDE R216, R2, 0x4, R168 ;  /* 0x0000000402d87825 */ /* 0x000fc600078e02a8 */
[----:B------:R-:W4:Y:S01]  /*18c00*/  LDL.LU.64 R168, [R1+0x298] ;  /* 0x0002980001a87983 */ /* 0x000f220000300a00 */
[----:B------:R-:W-:-:S03]  /*18c10*/  IMAD.WIDE R228, R2, 0x4, R196 ;  /* 0x0000000402e47825 */ /* 0x000fc600078e02c4 */
[----:B------:R-:W-:Y:S04]  /*18c20*/  STL.64 [R1+0x9a0], R230 ;  /* 0x0009a0e601007387 */ /* 0x000fe80000100a00 */
[----:B------:R-:W-:Y:S01]  /*18c30*/  STL.64 [R1+0x9c0], R228 ;  /* 0x0009c0e401007387 */ /* 0x000fe20000100a00 */
[----:B---3--:R-:W-:-:S03]  /*18c40*/  IMAD.WIDE R214, R2, 0x4, R148 ;  /* 0x0000000402d67825 */ /* 0x008fc600078e0294 */
[----:B------:R-:W-:Y:S01]  /*18c50*/  LDGSTS.E [R3+0x23100], desc[UR4][R88.64], P5 ;  /* 0x2310000058037fae */ /* 0x000fe2000a921844 */
[----:B------:R-:W-:-:S03]  /*18c60*/  IMAD.WIDE R42, R2, 0x4, R78 ;  /* 0x00000004022a7825 */ /* 0x000fc600078e024e */
[----:B------:R3:W-:Y:S01]  /*18c70*/  LDGSTS.E [R3+0x23500], desc[UR4][R250.64], P5 ;  /* 0x23500000fa037fae */ /* 0x0007e2000a921844 */
[----:B------:R-:W-:-:S03]  /*18c80*/  IMAD.WIDE R212, R2, 0x4, R160 ;  /* 0x0000000402d47825 */ /* 0x000fc600078e02a0 */
[----:B------:R-:W3:Y:S04]  /*18c90*/  LDL.LU.64 R160, [R1+0x278] ;  /* 0x0002780001a07983 */ /* 0x000ee80000300a00 */
[----:B------:R-:W-:Y:S01]  /*18ca0*/  STL.64 [R1+0x9e0], R226 ;  /* 0x0009e0e201007387 */ /* 0x000fe20000100a00 */
[----:B------:R-:W-:-:S03]  /*18cb0*/  IMAD.WIDE R210, R2, 0x4, R158 ;  /* 0x0000000402d27825 */ /* 0x000fc600078e029e */
[----:B------:R-:W3:Y:S04]  /*18cc0*/  LDL.LU.64 R158, [R1+0x258] ;  /* 0x00025800019e7983 */ /* 0x000ee80000300a00 */
[----:B------:R-:W-:Y:S01]  /*18cd0*/  STL.64 [R1+0xa00], R216 ;  /* 0x000a00d801007387 */ /* 0x000fe20000100a00 */
[----:B------:R-:W-:-:S03]  /*18ce0*/  IMAD.WIDE R206, R2, 0x4, R144 ;  /* 0x0000000402ce7825 */ /* 0x000fc600078e0290 */
[----:B------:R-:W-:Y:S01]  /*18cf0*/  STL.64 [R1+0xa20], R214 ;  /* 0x000a20d601007387 */ /* 0x000fe20000100a00 */
[----:B------:R-:W-:-:S03]  /*18d00*/  IMAD.WIDE R198, R2, 0x4, R156 ;  /* 0x0000000402c67825 */ /* 0x000fc600078e029c */
[----:B------:R-:W3:Y:S04]  /*18d10*/  LDL.LU.64 R156, [R1+0x238] ;  /* 0x00023800019c7983 */ /* 0x000ee80000300a00 */
[----:B------:R-:W-:Y:S01]  /*18d20*/  STL.64 [R1+0xa40], R212 ;  /* 0x000a40d401007387 */ /* 0x000fe20000100a00 */
[----:B------:R-:W-:-:S03]  /*18d30*/  IMAD.WIDE R196, R2, 0x4, R188 ;  /* 0x0000000402c47825 */ /* 0x000fc600078e02bc */
[----:B------:R-:W3:Y:S04]  /*18d40*/  LDL.LU.64 R150, [R1+0x218] ;  /* 0x0002180001967983 */ /* 0x000ee80000300a00 */
[----:B------:R-:W-:Y:S04]  /*18d50*/  STL.64 [R1+0xa60], R210 ;  /* 0x000a60d201007387 */ /* 0x000fe80000100a00 */
[----:B------:R-:W-:Y:S04]  /*18d60*/  STL.64 [R1+0xa80], R206 ;  /* 0x000a80ce01007387 */ /* 0x000fe80000100a00 */
[----:B------:R-:W3:Y:S01]  /*18d70*/  LDL.LU.64 R148, [R1+0x1f8] ;  /* 0x0001f80001947983 */ /* 0x000ee20000300a00 */
[----:B------:R-:W-:-:S03]  /*18d80*/  IMAD.WIDE R40, R2, 0x4, R80 ;  /* 0x0000000402287825 */ /* 0x000fc600078e0250 */
[----:B------:R1:W-:Y:S01]  /*18d90*/  LDGSTS.E [R3+0x23900], desc[UR4][R246.64], P5 ;  /* 0x23900000f6037fae */ /* 0x0003e2000a921844 */
[----:B------:R-:W-:-:S03]  /*18da0*/  IMAD.WIDE R38, R2, 0x4, R82 ;  /* 0x0000000402267825 */ /* 0x000fc600078e0252 */
[----:B------:R1:W-:Y:S01]  /*18db0*/  LDGSTS.E [R3+0x23d00], desc[UR4][R230.64], P5 ;  /* 0x23d00000e6037fae */ /* 0x0003e2000a921844 */
[----:B------:R-:W-:-:S03]  /*18dc0*/  IMAD.WIDE R36, R2, 0x4, R84 ;  /* 0x0000000402247825 */ /* 0x000fc600078e0254 */
[----:B------:R1:W-:Y:S01]  /*18dd0*/  LDGSTS.E [R3+0x24100], desc[UR4][R228.64], P5 ;  /* 0x24100000e4037fae */ /* 0x0003e2000a921844 */
[----:B------:R-:W-:-:S03]  /*18de0*/  IMAD.WIDE R34, R2, 0x4, R86 ;  /* 0x0000000402227825 */ /* 0x000fc600078e0256 */
[----:B------:R1:W-:Y:S04]  /*18df0*/  LDGSTS.E [R3+0x24500], desc[UR4][R226.64], P5 ;  /* 0x24500000e2037fae */ /* 0x0003e8000a921844 */
[----:B------:R1:W-:Y:S04]  /*18e00*/  LDGSTS.E [R3+0x24900], desc[UR4][R216.64], P5 ;  /* 0x24900000d8037fae */ /* 0x0003e8000a921844 */
[----:B------:R1:W-:Y:S04]  /*18e10*/  LDGSTS.E [R3+0x24d00], desc[UR4][R214.64], P5 ;  /* 0x24d00000d6037fae */ /* 0x0003e8000a921844 */
[----:B------:R1:W-:Y:S04]  /*18e20*/  LDGSTS.E [R3+0x25100], desc[UR4][R212.64], P5 ;  /* 0x25100000d4037fae */ /* 0x0003e8000a921844 */
[----:B------:R1:W-:Y:S04]  /*18e30*/  LDGSTS.E [R3+0x25500], desc[UR4][R210.64], P5 ;  /* 0x25500000d2037fae */ /* 0x0003e8000a921844 */
[----:B------:R1:W-:Y:S04]  /*18e40*/  LDGSTS.E [R3+0x25900], desc[UR4][R206.64], P5 ;  /* 0x25900000ce037fae */ /* 0x0003e8000a921844 */
[----:B------:R-:W-:Y:S04]  /*18e50*/  LDGSTS.E [R3+0x25d00], desc[UR4][R198.64], P5 ;  /* 0x25d00000c6037fae */ /* 0x000fe8000a921844 */
[----:B------:R1:W-:Y:S01]  /*18e60*/  LDGSTS.E [R3+0x26100], desc[UR4][R196.64], P5 ;  /* 0x26100000c4037fae */ /* 0x0003e2000a921844 */
[----:B--2---:R-:W-:-:S05]  /*18e70*/  IMAD.WIDE R194, R2, 0x4, R194 ;  /* 0x0000000402c27825 */ /* 0x004fca00078e02c2 */
[----:B------:R-:W-:Y:S01]  /*18e80*/  LDGSTS.E [R3+0x26500], desc[UR4][R194.64], P5 ;  /* 0x26500000c2037fae */ /* 0x000fe2000a921844 */
[----:B----4-:R-:W-:-:S03]  /*18e90*/  IMAD.WIDE R188, R2, 0x4, R146 ;  /* 0x0000000402bc7825 */ /* 0x010fc600078e0292 */
[----:B------:R-:W2:Y:S04]  /*18ea0*/  LDL.LU.64 R146, [R1+0x1d8] ;  /* 0x0001d80001927983 */ /* 0x000ea80000300a00 */
[----:B------:R-:W-:Y:S04]  /*18eb0*/  STL.64 [R1+0xaa0], R198 ;  /* 0x000aa0c601007387 */ /* 0x000fe80000100a00 */
[----:B------:R-:W4:Y:S04]  /*18ec0*/  LDL.LU.64 R144, [R1+0x1b8] ;  /* 0x0001b80001907983 */ /* 0x000f280000300a00 */
[----:B------:R-:W4:Y:S04]  /*18ed0*/  LDL.LU.64 R142, [R1+0x198] ;  /* 0x00019800018e7983 */ /* 0x000f280000300a00 */
[----:B------:R1:W-:Y:S01]  /*18ee0*/  STL.64 [R1+0xac0], R196 ;  /* 0x000ac0c401007387 */ /* 0x0003e20000100a00 */
[----:B------:R-:W-:-:S03]  /*18ef0*/  IMAD.WIDE R186, R2, 0x4, R186 ;  /* 0x0000000402ba7825 */ /* 0x000fc600078e02ba */
        /* <DEDUP_REMOVED lines=10> */
[----:B------:R1:W-:Y:S04]  /*18fa0*/  STL.64 [R1+0xb20], R186 ;  /* 0x000b20ba01007387 */ /* 0x0003e80000100a00 */
[----:B------:R-:W4:Y:S04]  /*18fb0*/  LDL.LU.64 R128, [R1+0xb8] ;  /* 0x0000b80001807983 */ /* 0x000f280000300a00 */
[----:B------:R-:W4:Y:S04]  /*18fc0*/  LDL.LU.64 R126, [R1+0x98] ;  /* 0x00009800017e7983 */ /* 0x000f280000300a00 */
[----:B------:R1:W-:Y:S04]  /*18fd0*/  STL.64 [R1+0xb40], R184 ;  /* 0x000b40b801007387 */ /* 0x0003e80000100a00 */
[----:B------:R-:W4:Y:S04]  /*18fe0*/  LDL.LU.64 R124, [R1+0x78] ;  /* 0x00007800017c7983 */ /* 0x000f280000300a00 */
[----:B------:R-:W4:Y:S04]  /*18ff0*/  LDL.LU.64 R122, [R1+0x58] ;  /* 0x00005800017a7983 */ /* 0x000f280000300a00 */
[----:B------:R1:W-:Y:S04]  /*19000*/  STL.64 [R1+0xb60], R168 ;  /* 0x000b60a801007387 */ /* 0x0003e80000100a00 */
[----:B------:R-:W4:Y:S04]  /*19010*/  LDL.LU.64 R120, [R1+0x38] ;  /* 0x0000380001787983 */ /* 0x000f280000300a00 */
[----:B------:R-:W4:Y:S01]  /*19020*/  LDL.LU.64 R118, [R1+0x18] ;  /* 0x0000180001767983 */ /* 0x000f220000300a00 */
[----:B---3--:R-:W-:-:S03]  /*19030*/  IMAD.WIDE R160, R2, 0x4, R160 ;  /* 0x0000000402a07825 */ /* 0x008fc600078e02a0 */
[----:B------:R-:W-:Y:S01]  /*19040*/  LDGSTS.E [R3+0x26900], desc[UR4][R188.64], P5 ;  /* 0x26900000bc037fae */ /* 0x000fe2000a921844 */
[----:B------:R-:W-:-:S04]  /*19050*/  IMAD.WIDE R158, R2, 0x4, R158 ;  /* 0x00000004029e7825 */ /* 0x000fc800078e029e */
[C---:B------:R-:W-:Y:S01]  /*19060*/  IMAD.WIDE R156, R2.reuse, 0x4, R156 ;  /* 0x00000004029c7825 */ /* 0x040fe200078e029c */
[----:B------:R3:W-:Y:S03]  /*19070*/  STL.64 [R1+0xb80], R160 ;  /* 0x000b80a001007387 */ /* 0x0007e60000100a00 */
[C---:B------:R-:W-:Y:S01]  /*19080*/  IMAD.WIDE R150, R2.reuse, 0x4, R150 ;  /* 0x0000000402967825 */ /* 0x040fe200078e0296 */
[----:B------:R3:W-:Y:S03]  /*19090*/  STL.64 [R1+0xba0], R158 ;  /* 0x000ba09e01007387 */ /* 0x0007e60000100a00 */
[C---:B------:R-:W-:Y:S01]  /*190a0*/  IMAD.WIDE R148, R2.reuse, 0x4, R148 ;  /* 0x0000000402947825 */ /* 0x040fe200078e0294 */
[----:B------:R3:W-:Y:S04]  /*190b0*/  STL.64 [R1+0xbc0], R156 ;  /* 0x000bc09c01007387 */ /* 0x0007e80000100a00 */
[----:B------:R-:W-:Y:S04]  /*190c0*/  STL.64 [R1+0xbe0], R150 ;  /* 0x000be09601007387 */ /* 0x000fe80000100a00 */
[----:B------:R3:W-:Y:S04]  /*190d0*/  STL.64 [R1+0xc00], R148 ;  /* 0x000c009401007387 */ /* 0x0007e80000100a00 */
        /* <DEDUP_REMOVED lines=8> */
[----:B--2---:R-:W-:-:S04]  /*19160*/  IMAD.WIDE R146, R2, 0x4, R146 ;  /* 0x0000000402927825 */ /* 0x004fc800078e0292 */
[C---:B----4-:R-:W-:Y:S01]  /*19170*/  IMAD.WIDE R144, R2.reuse, 0x4, R144 ;  /* 0x0000000402907825 */ /* 0x050fe200078e0290 */
[----:B------:R-:W-:Y:S03]  /*19180*/  STL.64 [R1+0xc20], R146 ;  /* 0x000c209201007387 */ /* 0x000fe60000100a00 */
[C---:B------:R-:W-:Y:S01]  /*19190*/  IMAD.WIDE R142, R2.reuse, 0x4, R142 ;  /* 0x00000004028e7825 */ /* 0x040fe200078e028e */
[----:B------:R2:W-:Y:S03]  /*191a0*/  STL.64 [R1+0xc40], R144 ;  /* 0x000c409001007387 */ /* 0x0005e60000100a00 */
        /* <DEDUP_REMOVED lines=9> */
[----:B------:R-:W-:Y:S03]  /*19240*/  STL.64 [R1+0xcd0], R134 ;  /* 0x000cd08601007387 */ /* 0x000fe60000100a00 */
        /* <DEDUP_REMOVED lines=13> */
[----:B------:R-:W-:Y:S04]  /*19320*/  STL.64 [R1+0xdb0], R120 ;  /* 0x000db07801007387 */ /* 0x000fe80000100a00 */
[----:B------:R-:W-:Y:S04]  /*19330*/  STL.64 [R1+0xdd0], R118 ;  /* 0x000dd07601007387 */ /* 0x000fe80000100a00 */
[----:B------:R4:W-:Y:S04]  /*19340*/  STL.64 [R1+0xdf0], R60 ;  /* 0x000df03c01007387 */ /* 0x0009e80000100a00 */
        /* <DEDUP_REMOVED lines=10> */
[----:B-1----:R-:W4:Y:S04]  /*193f0*/  LDL.LU.64 R112, [R1+0x18b0] ;  /* 0x0018b00001707983 */ /* 0x002f280000300a00 */
[----:B------:R1:W-:Y:S04]  /*19400*/  STL.64 [R1+0xee8], R38 ;  /* 0x000ee82601007387 */ /* 0x0003e80000100a00 */
[----:B------:R-:W4:Y:S04]  /*19410*/  LDL.LU.64 R110, [R1+0x18a8] ;  /* 0x0018a800016e7983 */ /* 0x000f280000300a00 */
[----:B------:R1:W-:Y:S04]  /*19420*/  STL.64 [R1+0xef8], R36 ;  /* 0x000ef82401007387 */ /* 0x0003e80000100a00 */
[----:B------:R-:W4:Y:S04]  /*19430*/  LDL.LU.64 R108, [R1+0x18a0] ;  /* 0x0018a000016c7983 */ /* 0x000f280000300a00 */
[----:B------:R1:W-:Y:S04]  /*19440*/  STL.64 [R1+0xf08], R34 ;  /* 0x000f082201007387 */ /* 0x0003e80000100a00 */
[----:B------:R-:W4:Y:S04]  /*19450*/  LDL.LU.64 R106, [R1+0x1898] ;  /* 0x00189800016a7983 */ /* 0x000f280000300a00 */
        /* <DEDUP_REMOVED lines=15> */
[----:B---3--:R-:W3:Y:S04]  /*19550*/  LDL.LU.64 R160, [R1+0x578] ;  /* 0x0005780001a07983 */ /* 0x008ee80000300a00 */
[----:B------:R-:W3:Y:S04]  /*19560*/  LDL.LU.64 R158, [R1+0x558] ;  /* 0x00055800019e7983 */ /* 0x000ee80000300a00 */
[----:B------:R-:W3:Y:S04]  /*19570*/  LDL.LU.64 R156, [R1+0x538] ;  /* 0x00053800019c7983 */ /* 0x000ee80000300a00 */
[----:B------:R-:W-:Y:S04]  /*19580*/  LDGSTS.E [R3+0x30d00], desc[UR4][R146.64], P5 ;  /* 0x30d0000092037fae */ /* 0x000fe8000a921844 */
[----:B------:R-:W-:Y:S04]  /*19590*/  LDGSTS.E [R3+0x31100], desc[UR4][R144.64], P5 ;  /* 0x3110000090037fae */ /* 0x000fe8000a921844 */
[----:B------:R-:W3:Y:S04]  /*195a0*/  LDL.LU.64 R148, [R1+0x518] ;  /* 0x0005180001947983 */ /* 0x000ee80000300a00 */
[----:B------:R-:W-:Y:S04]  /*195b0*/  LDGSTS.E [R3+0x31500], desc[UR4][R142.64], P5 ;  /* 0x315000008e037fae */ /* 0x000fe8000a921844 */
[----:B--2---:R-:W2:Y:S04]  /*195c0*/  LDL.LU.64 R144, [R1+0x4f8] ;  /* 0x0004f80001907983 */ /* 0x004ea80000300a00 */
        /* <DEDUP_REMOVED lines=26> */
[----:B------:R1:W-:Y:S01]  /*19770*/  LDGSTS.E [R3+0x37d00], desc[UR4][R34.64], P5 ;  /* 0x37d0000022037fae */ /* 0x0003e2000a921844 */
[----:B----4-:R-:W-:-:S04]  /*19780*/  IMAD.WIDE R250, R2, 0x4, R196 ;  /* 0x0000000402fa7825 */ /* 0x010fc800078e02c4 */
[C---:B------:R-:W-:Y:S01]  /*19790*/  IMAD.WIDE R246, R2.reuse, 0x4, R194 ;  /* 0x0000000402f67825 */ /* 0x040fe200078e02c2 */
[----:B------:R-:W-:Y:S03]  /*197a0*/  LDGSTS.E [R4+0x20200], desc[UR4][R250.64], P5 ;  /* 0x20200000fa047fae */ /* 0x000fe6000a921844 */
[C---:B------:R-:W-:Y:S01]  /*197b0*/  IMAD.WIDE R230, R2.reuse, 0x4, R188 ;  /* 0x0000000402e67825 */ /* 0x040fe200078e02bc */
[----:B------:R-:W4:Y:S04]  /*197c0*/  LDL.LU.64 R194, [R1+0x4b8] ;  /* 0x0004b80001c27983 */ /* 0x000f280000300a00 */
[----:B------:R-:W4:Y:S01]  /*197d0*/  LDL.LU.64 R188, [R1+0x498] ;  /* 0x0004980001bc7983 */ /* 0x000f220000300a00 */
[----:B------:R-:W-:-:S03]  /*197e0*/  IMAD.WIDE R228, R2, 0x4, R186 ;  /* 0x0000000402e47825 */ /* 0x000fc600078e02ba */
[----:B------:R-:W-:Y:S04]  /*197f0*/  STL.64 [R1+0x650], R250 ;  /* 0x000650fa01007387 */ /* 0x000fe80000100a00 */
[----:B------:R-:W4:Y:S01]  /*19800*/  LDL.LU.64 R186, [R1+0x478] ;  /* 0x0004780001ba7983 */ /* 0x000f220000300a00 */
[----:B------:R-:W-:-:S03]  /*19810*/  IMAD.WIDE R226, R2, 0x4, R184 ;  /* 0x0000000402e27825 */ /* 0x000fc600078e02b8 */
[----:B------:R-:W-:Y:S01]  /*19820*/  STL.64 [R1+0x670], R246 ;  /* 0x000670f601007387 */ /* 0x000fe20000100a00 */
[----:B------:R-:W-:-:S03]  /*19830*/  IMAD.WIDE R216, R2, 0x4, R168 ;  /* 0x0000000402d87825 */ /* 0x000fc600078e02a8 */
[----:B------:R-:W4:Y:S01]  /*19840*/  LDL.LU.64 R184, [R1+0x458] ;  /* 0x0004580001b87983 */ /* 0x000f220000300a00 */
[----:B---3--:R-:W-:-:S03]  /*19850*/  IMAD.WIDE R214, R2, 0x4, R160 ;  /* 0x0000000402d67825 */ /* 0x008fc600078e02a0 */
[----:B------:R-:W-:Y:S01]  /*19860*/  STL.64 [R1+0x690], R230 ;  /* 0x000690e601007387 */ /* 0x000fe20000100a00 */
[----:B------:R-:W-:-:S03]  /*19870*/  IMAD.WIDE R212, R2, 0x4, R158 ;  /* 0x0000000402d47825 */ /* 0x000fc600078e029e */
[----:B------:R-:W3:Y:S01]  /*19880*/  LDL.LU.64 R168, [R1+0x438] ;  /* 0x0004380001a87983 */ /* 0x000ee20000300a00 */
[----:B------:R-:W-:-:S03]  /*19890*/  IMAD.WIDE R210, R2, 0x4, R156 ;  /* 0x0000000402d27825 */ /* 0x000fc600078e029c */
[----:B------:R-:W3:Y:S04]  /*198a0*/  LDL.LU.64 R160, [R1+0x418] ;  /* 0x0004180001a07983 */ /* 0x000ee80000300a00 */
[----:B------:R-:W-:Y:S04]  /*198b0*/  STL.64 [R1+0x6b0], R228 ;  /* 0x0006b0e401007387 */ /* 0x000fe80000100a00 */
[----:B------:R-:W3:Y:S04]  /*198c0*/  LDL.LU.64 R158, [R1+0x3f0] ;  /* 0x0003f000019e7983 */ /* 0x000ee80000300a00 */
[----:B------:R-:W-:Y:S01]  /*198d0*/  STL.64 [R1+0x6d0], R226 ;  /* 0x0006d0e201007387 */ /* 0x000fe20000100a00 */
[----:B------:R-:W-:-:S03]  /*198e0*/  IMAD.WIDE R206, R2, 0x4, R148 ;  /* 0x0000000402ce7825 */ /* 0x000fc600078e0294 */
[----:B------:R-:W3:Y:S04]  /*198f0*/  LDL.LU.64 R156, [R1+0x3d0] ;  /* 0x0003d000019c7983 */ /* 0x000ee80000300a00 */
[----:B------:R-:W-:Y:S01]  /*19900*/  STL.64 [R1+0x6f0], R216 ;  /* 0x0006f0d801007387 */ /* 0x000fe20000100a00 */
[----:B--2---:R-:W-:-:S03]  /*19910*/  IMAD.WIDE R196, R2, 0x4, R146 ;  /* 0x0000000402c47825 */ /* 0x004fc600078e0292 */
[----:B------:R-:W2:Y:S04]  /*19920*/  LDL.LU.64 R150, [R1+0x3b0] ;  /* 0x0003b00001967983 */ /* 0x000ea80000300a00 */
[----:B------:R-:W-:Y:S04]  /*19930*/  STL.64 [R1+0x710], R214 ;  /* 0x000710d601007387 */ /* 0x000fe80000100a00 */
[----:B------:R-:W2:Y:S01]  /*19940*/  LDL.LU.64 R148, [R1+0x390] ;  /* 0x0003900001947983 */ /* 0x000ea20000300a00 */
[----:B------:R-:W-:-:S03]  /*19950*/  IMAD.WIDE R198, R2, 0x4, R144 ;  /* 0x0000000402c67825 */ /* 0x000fc600078e0290 */
[----:B------:R-:W-:Y:S04]  /*19960*/  STL.64 [R1+0x730], R212 ;  /* 0x000730d401007387 */ /* 0x000fe80000100a00 */
[----:B------:R-:W2:Y:S04]  /*19970*/  LDL.LU.64 R146, [R1+0x370] ;  /* 0x0003700001927983 */ /* 0x000ea80000300a00 */
[----:B------:R-:W2:Y:S04]  /*19980*/  LDL.LU.64 R144, [R1+0x350] ;  /* 0x0003500001907983 */ /* 0x000ea80000300a00 */
[----:B------:R-:W-:Y:S04]  /*19990*/  STL.64 [R1+0x750], R210 ;  /* 0x000750d201007387 */ /* 0x000fe80000100a00 */
[----:B------:R-:W2:Y:S04]  /*199a0*/  LDL.LU.64 R142, [R1+0x330] ;  /* 0x00033000018e7983 */ /* 0x000ea80000300a00 */
[----:B------:R-:W-:Y:S04]  /*199b0*/  STL.64 [R1+0x770], R206 ;  /* 0x000770ce01007387 */ /* 0x000fe80000100a00 */
[----:B------:R-:W2:Y:S04]  /*199c0*/  LDL.LU.64 R140, [R1+0x310] ;  /* 0x00031000018c7983 */ /* 0x000ea80000300a00 */
[----:B------:R-:W-:Y:S04]  /*199d0*/  STL.64 [R1+0x790], R198 ;  /* 0x000790c601007387 */ /* 0x000fe80000100a00 */
[----:B------:R-:W2:Y:S04]  /*199e0*/  LDL.LU.64 R138, [R1+0x2f0] ;  /* 0x0002f000018a7983 */ /* 0x000ea80000300a00 */
[----:B------:R2:W-:Y:S04]  /*199f0*/  STL.64 [R1+0x7b0], R196 ;  /* 0x0007b0c401007387 */ /* 0x0005e80000100a00 */
[----:B------:R-:W2:Y:S01]  /*19a00*/  LDL.LU.64 R136, [R1+0x2d0] ;  /* 0x0002d00001887983 */ /* 0x000ea20000300a00 */
[----:B-1----:R-:W-:-:S03]  /*19a10*/  IMAD.WIDE R60, R2, 0x4, R88 ;  /* 0x00000004023c7825 */ /* 0x002fc600078e0258 */
        /* <DEDUP_REMOVED lines=10> */
[----:B------:R-:W-:Y:S01]  /*19ac0*/  LDGSTS.E [R4+0x22e00], desc[UR4][R196.64], P5 ;  /* 0x22e00000c4047fae */ /* 0x000fe2000a921844 */
[----:B----4-:R-:W-:-:S04]  /*19ad0*/  IMAD.WIDE R194, R2, 0x4, R194 ;  /* 0x0000000402c27825 */ /* 0x010fc800078e02c2 */
[C---:B------:R-:W-:Y:S01]  /*19ae0*/  IMAD.WIDE R188, R2.reuse, 0x4, R188 ;  /* 0x0000000402bc7825 */ /* 0x040fe200078e02bc */
[----:B------:R-:W-:Y:S04]  /*19af0*/  STL.64 [R1+0x7d0], R194 ;  /* 0x0007d0c201007387 */ /* 0x000fe80000100a00 */
[----:B------:R4:W-:Y:S01]  /*19b00*/  STL.64 [R1+0x7f0], R188 ;  /* 0x0007f0bc01007387 */ /* 0x0009e20000100a00 */
[----:B------:R-:W-:-:S03]  /*19b10*/  IMAD.WIDE R186, R2, 0x4, R186 ;  /* 0x0000000402ba7825 */ /* 0x000fc600078e02ba */
[----:B------:R-:W4:Y:S04]  /*19b20*/  LDL.LU.64 R134, [R1+0x2b0] ;  /* 0x0002b00001867983 */ /* 0x000f280000300a00 */
[----:B------:R-:W-:Y:S04]  /*19b30*/  STL.64 [R1+0x810], R186 ;  /* 0x000810ba01007387 */ /* 0x000fe80000100a00 */
[----:B------:R-:W4:Y:S01]  /*19b40*/  LDL.LU.64 R132, [R1+0x290] ;  /* 0x0002900001847983 */ /* 0x000f220000300a00 */
[----:B------:R-:W-:-:S03]  /*19b50*/  IMAD.WIDE R184, R2, 0x4, R184 ;  /* 0x0000000402b87825 */ /* 0x000fc600078e02b8 */
[----:B------:R-:W-:Y:S01]  /*19b60*/  LDGSTS.E [R4+0x23200], desc[UR4][R194.64], P5 ;  /* 0x23200000c2047fae */ /* 0x000fe2000a921844 */
[----:B---3--:R-:W-:-:S03]  /*19b70*/  IMAD.WIDE R168, R2, 0x4, R168 ;  /* 0x0000000402a87825 */ /* 0x008fc600078e02a8 */
[----:B------:R-:W-:Y:S01]  /*19b80*/  STL.64 [R1+0x830], R184 ;  /* 0x000830b801007387 */ /* 0x000fe20000100a00 */
[----:B------:R-:W-:-:S03]  /*19b90*/  IMAD.WIDE R160, R2, 0x4, R160 ;  /* 0x0000000402a07825 */ /* 0x000fc600078e02a0 */
[----:B------:R-:W-:Y:S04]  /*19ba0*/  STL.64 [R1+0x850], R168 ;  /* 0x000850a801007387 */ /* 0x000fe80000100a00 */
[----:B------:R-:W3:Y:S01]  /*19bb0*/  LDL.LU.64 R130, [R1+0x270] ;  /* 0x0002700001827983 */ /* 0x000ee20000300a00 */
[----:B------:R-:W-:-:S03]  /*19bc0*/  IMAD.WIDE R158, R2, 0x4, R158 ;  /* 0x00000004029e7825 */ /* 0x000fc600078e029e */
[----:B------:R-:W-:Y:S04]  /*19bd0*/  STL.64 [R1+0x870], R160 ;  /* 0x000870a001007387 */ /* 0x000fe80000100a00 */
[----:B------:R-:W3:Y:S01]  /*19be0*/  LDL.LU.64 R128, [R1+0x250] ;  /* 0x0002500001807983 */ /* 0x000ee20000300a00 */
[----:B------:R-:W-:-:S03]  /*19bf0*/  IMAD.WIDE R156, R2, 0x4, R156 ;  /* 0x00000004029c7825 */ /* 0x000fc600078e029c */
[----:B------:R-:W-:Y:S04]  /*19c00*/  STL.64 [R1+0x890], R158 ;  /* 0x0008909e01007387 */ /* 0x000fe80000100a00 */
[----:B------:R-:W-:Y:S01]  /*19c10*/  STL.64 [R1+0x8d0], R156 ;  /* 0x0008d09c01007387 */ /* 0x000fe20000100a00 */
[----:B--2---:R-:W-:-:S03]  /*19c20*/  IMAD.WIDE R150, R2, 0x4, R150 ;  /* 0x0000000402967825 */ /* 0x004fc600078e0296 */
[----:B------:R-:W2:Y:S04]  /*19c30*/  LDL.LU.64 R126, [R1+0x230] ;  /* 0x00023000017e7983 */ /* 0x000ea80000300a00 */
[----:B------:R-:W-:Y:S01]  /*19c40*/  STL.64 [R1+0x910], R150 ;  /* 0x0009109601007387 */ /* 0x000fe20000100a00 */
[----:B------:R-:W-:-:S03]  /*19c50*/  IMAD.WIDE R148, R2, 0x4, R148 ;  /* 0x0000000402947825 */ /* 0x000fc600078e0294 */
[----:B------:R-:W2:Y:S01]  /*19c60*/  LDL.LU.64 R124, [R1+0x210] ;  /* 0x00021000017c7983 */ /* 0x000ea20000300a00 */
[----:B------:R-:W-:-:S03]  /*19c70*/  IMAD.WIDE R146, R2, 0x4, R146 ;  /* 0x0000000402927825 */ /* 0x000fc600078e0292 */
[----:B------:R1:W-:Y:S01]  /*19c80*/  STL.64 [R1+0x930], R148 ;  /* 0x0009309401007387 */ /* 0x0003e20000100a00 */
[----:B------:R-:W-:-:S03]  /*19c90*/  IMAD.WIDE R144, R2, 0x4, R144 ;  /* 0x0000000402907825 */ /* 0x000fc600078e0290 */
[----:B------:R-:W-:Y:S04]  /*19ca0*/  STL.64 [R1+0x950], R146 ;  /* 0x0009509201007387 */ /* 0x000fe80000100a00 */
[----:B------:R-:W2:Y:S01]  /*19cb0*/  LDL.LU.64 R122, [R1+0x1f0] ;  /* 0x0001f000017a7983 */ /* 0x000ea20000300a00 */
[----:B------:R-:W-:-:S03]  /*19cc0*/  IMAD.WIDE R142, R2, 0x4, R142 ;  /* 0x00000004028e7825 */ /* 0x000fc600078e028e */
[----:B------:R-:W2:Y:S04]  /*19cd0*/  LDL.LU.64 R120, [R1+0x1d0] ;  /* 0x0001d00001787983 */ /* 0x000ea80000300a00 */
[----:B------:R1:W-:Y:S01]  /*19ce0*/  STL.64 [R1+0x970], R144 ;  /* 0x0009709001007387 */ /* 0x0003e20000100a00 */
[----:B------:R-:W-:-:S03]  /*19cf0*/  IMAD.WIDE R140, R2, 0x4, R140 ;  /* 0x00000004028c7825 */ /* 0x000fc600078e028c */
[----:B------:R-:W2:Y:S04]  /*19d00*/  LDL.LU.64 R118, [R1+0x1b0] ;  /* 0x0001b00001767983 */ /* 0x000ea80000300a00 */
[----:B------:R-:W2:Y:S01]  /*19d10*/  LDL.LU.64 R58, [R1+0x190] ;  /* 0x00019000013a7983 */ /* 0x000ea20000300a00 */
[----:B------:R-:W-:-:S03]  /*19d20*/  IMAD.WIDE R138, R2, 0x4, R138 ;  /* 0x00000004028a7825 */ /* 0x000fc600078e028a */
[----:B------:R1:W-:Y:S04]  /*19d30*/  STL.64 [R1+0x990], R142 ;  /* 0x0009908e01007387 */ /* 0x0003e80000100a00 */
[----:B------:R-:W2:Y:S04]  /*19d40*/  LDL.LU.64 R56, [R1+0x170] ;  /* 0x0001700001387983 */ /* 0x000ea80000300a00 */
[----:B------:R-:W2:Y:S01]  /*19d50*/  LDL.LU.64 R54, [R1+0x150] ;  /* 0x0001500001367983 */ /* 0x000ea20000300a00 */
[----:B------:R-:W-:-:S03]  /*19d60*/  IMAD.WIDE R136, R2, 0x4, R136 ;  /* 0x0000000402887825 */ /* 0x000fc600078e0288 */
[----:B------:R-:W-:Y:S04]  /*19d70*/  STL.64 [R1+0x9b0], R140 ;  /* 0x0009b08c01007387 */ /* 0x000fe80000100a00 */
[----:B------:R-:W2:Y:S04]  /*19d80*/  LDL.LU.64 R52, [R1+0x130] ;  /* 0x0001300001347983 */ /* 0x000ea80000300a00 */
[----:B------:R-:W2:Y:S04]  /*19d90*/  LDL.LU.64 R50, [R1+0x110] ;  /* 0x0001100001327983 */ /* 0x000ea80000300a00 */
[----:B------:R1:W-:Y:S04]  /*19da0*/  STL.64 [R1+0x9d0], R138 ;  /* 0x0009d08a01007387 */ /* 0x0003e80000100a00 */
[----:B------:R-:W2:Y:S04]  /*19db0*/  LDL.LU.64 R48, [R1+0xf0] ;  /* 0x0000f00001307983 */ /* 0x000ea80000300a00 */
[----:B------:R-:W2:Y:S04]  /*19dc0*/  LDL.LU.64 R46, [R1+0xd0] ;  /* 0x0000d000012e7983 */ /* 0x000ea80000300a00 */
[----:B------:R1:W-:Y:S04]  /*19dd0*/  STL.64 [R1+0x9f0], R136 ;  /* 0x0009f08801007387 */ /* 0x0003e80000100a00 */
[----:B------:R-:W2:Y:S04]  /*19de0*/  LDL.LU.64 R44, [R1+0xb0] ;  /* 0x0000b000012c7983 */ /* 0x000ea80000300a00 */
[----:B------:R-:W2:Y:S04]  /*19df0*/  LDL.LU.64 R42, [R1+0x90] ;  /* 0x00009000012a7983 */ /* 0x000ea80000300a00 */
[----:B------:R-:W-:Y:S04]  /*19e00*/  LDGSTS.E [R4+0x23600], desc[UR4][R188.64], P5 ;  /* 0x23600000bc047fae */ /* 0x000fe8000a921844 */
[----:B------:R1:W-:Y:S04]  /*19e10*/  LDGSTS.E [R4+0x23a00], desc[UR4][R186.64], P5 ;  /* 0x23a00000ba047fae */ /* 0x0003e8000a921844 */
        /* <DEDUP_REMOVED lines=13> */
[----:B----4-:R-:W-:-:S05]  /*19ef0*/  IMAD.WIDE R134, R2, 0x4, R134 ;  /* 0x0000000402867825 */ /* 0x010fca00078e0286 */
[----:B------:R-:W-:Y:S01]  /*19f00*/  STL.64 [R1+0xa10], R134 ;  /* 0x000a108601007387 */ /* 0x000fe20000100a00 */
[----:B------:R-:W-:-:S03]  /*19f10*/  IMAD.WIDE R132, R2, 0x4, R132 ;  /* 0x0000000402847825 */ /* 0x000fc600078e0284 */
[----:B------:R-:W4:Y:S04]  /*19f20*/  LDL.LU.64 R40, [R1+0x70] ;  /* 0x0000700001287983 */ /* 0x000f280000300a00 */
[----:B------:R-:W4:Y:S04]  /*19f30*/  LDL.LU.64 R38, [R1+0x50] ;  /* 0x0000500001267983 */ /* 0x000f280000300a00 */
[----:B------:R-:W-:Y:S04]  /*19f40*/  STL.64 [R1+0xa30], R132 ;  /* 0x000a308401007387 */ /* 0x000fe80000100a00 */
[----:B------:R-:W4:Y:S04]  /*19f50*/  LDL.LU.64 R36, [R1+0x30] ;  /* 0x0000300001247983 */ /* 0x000f280000300a00 */
[----:B------:R-:W4:Y:S01]  /*19f60*/  LDL.LU.64 R34, [R1+0x10] ;  /* 0x0000100001227983 */ /* 0x000f220000300a00 */
[----:B---3--:R-:W-:-:S03]  /*19f70*/  IMAD.WIDE R130, R2, 0x4, R130 ;  /* 0x0000000402827825 */ /* 0x008fc600078e0282 */
[----:B------:R-:W-:Y:S01]  /*19f80*/  LDGSTS.E [R4+0x27200], desc[UR4][R134.64], P5 ;  /* 0x2720000086047fae */ /* 0x000fe2000a921844 */
[----:B------:R-:W-:-:S03]  /*19f90*/  IMAD.WIDE R128, R2, 0x4, R128 ;  /* 0x0000000402807825 */ /* 0x000fc600078e0280 */
[----:B------:R-:W-:Y:S04]  /*19fa0*/  STL.64 [R1+0xa50], R130 ;  /* 0x000a508201007387 */ /* 0x000fe80000100a00 */
[----:B------:R-:W-:Y:S04]  /*19fb0*/  STL.64 [R1+0xa70], R128 ;  /* 0x000a708001007387 */ /* 0x000fe80000100a00 */
[----:B------:R-:W-:Y:S01]  /*19fc0*/  LDGSTS.E [R4+0x27600], desc[UR4][R132.64], P5 ;  /* 0x2760000084047fae */ /* 0x000fe2000a921844 */
[----:B--2---:R-:W-:-:S03]  /*19fd0*/  IMAD.WIDE R126, R2, 0x4, R126 ;  /* 0x00000004027e7825 */ /* 0x004fc600078e027e */
[----:B------:R-:W-:Y:S01]  /*19fe0*/  LDGSTS.E [R4+0x27a00], desc[UR4][R130.64], P5 ;  /* 0x27a0000082047fae */ /* 0x000fe2000a921844 */
[----:B------:R-:W-:-:S03]  /*19ff0*/  IMAD.WIDE R124, R2, 0x4, R124 ;  /* 0x00000004027c7825 */ /* 0x000fc600078e027c */
[----:B------:R-:W-:Y:S04]  /*1a000*/  STL.64 [R1+0xa90], R126 ;  /* 0x000a907e01007387 */ /* 0x000fe80000100a00 */
[----:B------:R-:W-:Y:S04]  /*1a010*/  STL.64 [R1+0xab0], R124 ;  /* 0x000ab07c01007387 */ /* 0x000fe80000100a00 */
[----:B------:R-:W-:Y:S04]  /*1a020*/  LDGSTS.E [R4+0x27e00], desc[UR4][R128.64], P5 ;  /* 0x27e0000080047fae */ /* 0x000fe8000a921844 */
[----:B------:R-:W-:Y:S01]  /*1a030*/  LDGSTS.E [R4+0x30200], desc[UR4][R126.64], P5 ;  /* 0x302000007e047fae */ /* 0x000fe2000a921844 */
[----:B------:R-:W-:-:S03]  /*1a040*/  IMAD.WIDE R122, R2, 0x4, R122 ;  /* 0x00000004027a7825 */ /* 0x000fc600078e027a */
[----:B------:R-:W-:Y:S01]  /*1a050*/  LDGSTS.E [R4+0x30600], desc[UR4][R124.64], P5 ;  /* 0x306000007c047fae */ /* 0x000fe2000a921844 */
[----:B------:R-:W-:-:S03]  /*1a060*/  IMAD.WIDE R120, R2, 0x4, R120 ;  /* 0x0000000402787825 */ /* 0x000fc600078e0278 */
        /* <DEDUP_REMOVED lines=38> */
[----:B------:R-:W-:Y:S04]  /*1a2d0*/  LDGSTS.E [R4+0x32600], desc[UR4][R78.64], P5 ;  /* 0x326000004e047fae */ /* 0x000fe8000a921844 */
[----:B------:R-:W-:Y:S04]  /*1a2e0*/  LDGSTS.E [R4+0x32a00], desc[UR4][R76.64], P5 ;  /* 0x32a000004c047fae */ /* 0x000fe8000a921844 */
[----:B------:R-:W-:Y:S04]  /*1a2f0*/  LDGSTS.E [R4+0x32e00], desc[UR4][R74.64], P5 ;  /* 0x32e000004a047fae */ /* 0x000fe8000a921844 */
[----:B------:R-:W-:Y:S04]  /*1a300*/  LDGSTS.E [R4+0x33200], desc[UR4][R72.64], P5 ;  /* 0x3320000048047fae */ /* 0x000fe8000a921844 */
[----:B------:R-:W-:Y:S01]  /*1a310*/  LDGSTS.E [R4+0x33600], desc[UR4][R70.64], P5 ;  /* 0x3360000046047fae */ /* 0x000fe2000a921844 */
[----:B----4-:R-:W-:-:S04]  /*1a320*/  IMAD.WIDE R68, R2, 0x4, R40 ;  /* 0x0000000402447825 */ /* 0x010fc800078e0228 */
[C---:B------:R-:W-:Y:S01]  /*1a330*/  IMAD.WIDE R66, R2.reuse, 0x4, R38 ;  /* 0x0000000402427825 */ /* 0x040fe200078e0226 */
[----:B------:R-:W-:Y:S03]  /*1a340*/  STL.64 [R1+0xc50], R68 ;  /* 0x000c504401007387 */ /* 0x000fe60000100a00 */
[C---:B------:R-:W-:Y:S01]  /*1a350*/  IMAD.WIDE R64, R2.reuse, 0x4, R36 ;  /* 0x0000000402407825 */ /* 0x040fe200078e0224 */
[----:B------:R-:W-:Y:S03]  /*1a360*/  STL.64 [R1+0xc70], R66 ;  /* 0x000c704201007387 */ /* 0x000fe60000100a00 */
[C---:B------:R-:W-:Y:S01]  /*1a370*/  IMAD.WIDE R62, R2.reuse, 0x4, R34 ;  /* 0x00000004023e7825 */ /* 0x040fe200078e0222 */
[----:B------:R-:W-:Y:S04]  /*1a380*/  STL.64 [R1+0xc90], R64 ;  /* 0x000c904001007387 */ /* 0x000fe80000100a00 */
[----:B------:R-:W-:Y:S04]  /*1a390*/  STL.64 [R1+0xca8], R62 ;  /* 0x000ca83e01007387 */ /* 0x000fe80000100a00 */
        /* <DEDUP_REMOVED lines=17> */
[----:B------:R2:W-:Y:S04]  /*1a4b0*/  STL.64 [R1+0xe70], R34 ;  /* 0x000e702201007387 */ /* 0x0005e80000100a00 */
[----:B------:R-:W3:Y:S04]  /*1a4c0*/  LDL.LU.64 R196, [R1+0x630] ;  /* 0x0006300001c47983 */ /* 0x000ee80000300a00 */
[----:B------:R-:W4:Y:S04]  /*1a4d0*/  LDL.LU.64 R188, [R1+0x610] ;  /* 0x0006100001bc7983 */ /* 0x000f280000300a00 */
[----:B-1----:R-:W2:Y:S04]  /*1a4e0*/  LDL.LU.64 R148, [R1+0x5f0] ;  /* 0x0005f00001947983 */ /* 0x002ea80000300a00 */
        /* <DEDUP_REMOVED lines=28> */
[----:B---3--:R-:W-:-:S05]  /*1a6b0*/  IMAD.WIDE R96, R2, 0x4, R196 ;  /* 0x0000000402607825 */ /* 0x008fca00078e02c4 */
[----:B------:R-:W-:Y:S01]  /*1a6c0*/  STL.64 [R1+0x658], R96 ;  /* 0x0006586001007387 */ /* 0x000fe20000100a00 */
[----:B--2---:R-:W-:-:S03]  /*1a6d0*/  IMAD.WIDE R94, R2, 0x4, R148 ;  /* 0x00000004025e7825 */ /* 0x004fc600078e0294 */
[----:B------:R-:W2:Y:S04]  /*1a6e0*/  LDL.LU.64 R198, [R1+0x490] ;  /* 0x0004900001c67983 */ /* 0x000ea80000300a00 */
[----:B------:R-:W1:Y:S01]  /*1a6f0*/  LDL.LU.64 R142, [R1+0x470] ;  /* 0x00047000018e7983 */ /* 0x000e620000300a00 */
[----:B----4-:R-:W-:-:S03]  /*1a700*/  IMAD.WIDE R92, R2, 0x4, R144 ;  /* 0x00000004025c7825 */ /* 0x010fc600078e0290 */
[----:B------:R-:W3:Y:S04]  /*1a710*/  LDL.LU.64 R216, [R1+0x450] ;  /* 0x0004500001d87983 */ /* 0x000ee80000300a00 */
[----:B------:R-:W-:Y:S01]  /*1a720*/  STL.64 [R1+0x698], R94 ;  /* 0x0006985e01007387 */ /* 0x000fe20000100a00 */
[----:B------:R-:W-:-:S03]  /*1a730*/  IMAD.WIDE R210, R2, 0x4, R184 ;  /* 0x0000000402d27825 */ /* 0x000fc600078e02b8 */
[----:B------:R-:W4:Y:S04]  /*1a740*/  LDL.LU.64 R214, [R1+0x430] ;  /* 0x0004300001d67983 */ /* 0x000f280000300a00 */
[----:B------:R-:W-:Y:S01]  /*1a750*/  STL.64 [R1+0x6d8], R92 ;  /* 0x0006d85c01007387 */ /* 0x000fe20000100a00 */
[----:B------:R-:W-:-:S03]  /*1a760*/  IMAD.WIDE R250, R2, 0x4, R194 ;  /* 0x0000000402fa7825 */ /* 0x000fc600078e02c2 */
[----:B------:R-:W2:Y:S04]  /*1a770*/  LDL.LU.64 R184, [R1+0x410] ;  /* 0x0004100001b87983 */ /* 0x000ea80000300a00 */
[----:B------:R-:W2:Y:S01]  /*1a780*/  LDL.LU.64 R150, [R1+0x3e8] ;  /* 0x0003e80001967983 */ /* 0x000ea20000300a00 */
[----:B------:R-:W-:-:S03]  /*1a790*/  IMAD.WIDE R228, R2, 0x4, R146 ;  /* 0x0000000402e47825 */ /* 0x000fc600078e0292 */
[----:B------:R-:W2:Y:S04]  /*1a7a0*/  LDL.LU.64 R194, [R1+0x3c8] ;  /* 0x0003c80001c27983 */ /* 0x000ea80000300a00 */
[----:B------:R-:W2:Y:S04]  /*1a7b0*/  LDL.LU.64 R148, [R1+0x3a8] ;  /* 0x0003a80001947983 */ /* 0x000ea80000300a00 */
[----:B------:R-:W2:Y:S04]  /*1a7c0*/  LDL.LU.64 R196, [R1+0x388] ;  /* 0x0003880001c47983 */ /* 0x000ea80000300a00 */
[----:B------:R-:W2:Y:S04]  /*1a7d0*/  LDL.LU.64 R144, [R1+0x368] ;  /* 0x0003680001907983 */ /* 0x000ea80000300a00 */
[----:B------:R-:W2:Y:S01]  /*1a7e0*/  LDL.LU.64 R146, [R1+0x348] ;  /* 0x0003480001927983 */ /* 0x000ea20000300a00 */
[----:B------:R-:W-:-:S03]  /*1a7f0*/  IMAD.WIDE R98, R2, 0x4, R186 ;  /* 0x0000000402627825 */ /* 0x000fc600078e02ba */
[----:B------:R-:W-:Y:S01]  /*1a800*/  LDGSTS.E [R7+0x20300], desc[UR4][R96.64], P5 ;  /* 0x2030000060077fae */ /* 0x000fe2000a921844 */
[----:B------:R-:W-:-:S03]  /*1a810*/  IMAD.WIDE R186, R2, 0x4, R156 ;  /* 0x0000000402ba7825 */ /* 0x000fc600078e029c */
[----:B------:R-:W2:Y:S01]  /*1a820*/  LDL.LU.64 R156, [R1+0x328] ;  /* 0x00032800019c7983 */ /* 0x000ea20000300a00 */
[----:B------:R-:W-:-:S03]  /*1a830*/  IMAD.WIDE R226, R2, 0x4, R212 ;  /* 0x0000000402e27825 */ /* 0x000fc600078e02d4 */
[----:B------:R-:W2:Y:S04]  /*1a840*/  LDL.LU.64 R212, [R1+0x308] ;  /* 0x0003080001d47983 */ /* 0x000ea80000300a00 */
[----:B------:R-:W2:Y:S04]  /*1a850*/  LDL.LU.64 R138, [R1+0x2e8] ;  /* 0x0002e800018a7983 */ /* 0x000ea80000300a00 */
[----:B------:R-:W2:Y:S04]  /*1a860*/  LDL.LU.64 R136, [R1+0x2c8] ;  /* 0x0002c80001887983 */ /* 0x000ea80000300a00 */
[----:B------:R-:W2:Y:S01]  /*1a870*/  LDL.LU.64 R140, [R1+0x2a8] ;  /* 0x0002a800018c7983 */ /* 0x000ea20000300a00 */
[----:B-1----:R-:W-:-:S03]  /*1a880*/  IMAD.WIDE R34, R2, 0x4, R142 ;  /* 0x0000000402227825 */ /* 0x002fc600078e028e */
[----:B------:R-:W2:Y:S01]  /*1a890*/  LDL.LU.64 R142, [R1+0x288] ;  /* 0x00028800018e7983 */ /* 0x000ea20000300a00 */
[----:B---3--:R-:W-:-:S04]  /*1a8a0*/  IMAD.WIDE R206, R2, 0x4, R216 ;  /* 0x0000000402ce7825 */ /* 0x008fc800078e02d8 */
[----:B----4-:R-:W-:-:S04]  /*1a8b0*/  IMAD.WIDE R246, R2, 0x4, R214 ;  /* 0x0000000402f67825 */ /* 0x010fc800078e02d6 */
[C---:B--2---:R-:W-:Y:S02]  /*1a8c0*/  IMAD.WIDE R230, R2.reuse, 0x4, R150 ;  /* 0x0000000402e67825 */ /* 0x044fe400078e0296 */
[----:B------:R-:W2:Y:S02]  /*1a8d0*/  LDL.LU.64 R150, [R1+0x268] ;  /* 0x0002680001967983 */ /* 0x000ea40000300a00 */
[C---:B------:R-:W-:Y:S02]  /*1a8e0*/  IMAD.WIDE R214, R2.reuse, 0x4, R148 ;  /* 0x0000000402d67825 */ /* 0x040fe400078e0294 */
[----:B------:R-:W3:Y:S02]  /*1a8f0*/  LDL.LU.64 R148, [R1+0x248] ;  /* 0x0002480001947983 */ /* 0x000ee40000300a00 */
[C---:B------:R-:W-:Y:S02]  /*1a900*/  IMAD.WIDE R216, R2.reuse, 0x4, R144 ;  /* 0x0000000402d87825 */ /* 0x040fe400078e0290 */
[----:B------:R-:W4:Y:S02]  /*1a910*/  LDL.LU.64 R144, [R1+0x228] ;  /* 0x0002280001907983 */ /* 0x000f240000300a00 */
[----:B------:R-:W-:-:S02]  /*1a920*/  IMAD.WIDE R100, R2, 0x4, R146 ;  /* 0x0000000402647825 */ /* 0x000fc400078e0292 */
[----:B------:R-:W4:Y:S04]  /*1a930*/  LDL.LU.64 R146, [R1+0x208] ;  /* 0x0002080001927983 */ /* 0x000f280000300a00 */
[----:B------:R-:W4:Y:S04]  /*1a940*/  LDL.LU.64 R126, [R1+0x1e8] ;  /* 0x0001e800017e7983 */ /* 0x000f280000300a00 */
[----:B------:R-:W4:Y:S04]  /*1a950*/  LDL.LU.64 R124, [R1+0x1c8] ;  /* 0x0001c800017c7983 */ /* 0x000f280000300a00 */
[----:B------:R-:W4:Y:S01]  /*1a960*/  LDL.LU.64 R122, [R1+0x1a8] ;  /* 0x0001a800017a7983 */ /* 0x000f220000300a00 */
[----:B------:R-:W-:-:S03]  /*1a970*/  IMAD.WIDE R90, R2, 0x4, R138 ;  /* 0x00000004025a7825 */ /* 0x000fc600078e028a */
[----:B------:R-:W4:Y:S01]  /*1a980*/  LDL.LU.64 R120, [R1+0x188] ;  /* 0x0001880001787983 */ /* 0x000f220000300a00 */
[----:B------:R-:W-:-:S03]  /*1a990*/  IMAD.WIDE R88, R2, 0x4, R136 ;  /* 0x0000000402587825 */ /* 0x000fc600078e0288 */
[----:B------:R-:W4:Y:S04]  /*1a9a0*/  LDL.LU.64 R118, [R1+0x168] ;  /* 0x0001680001767983 */ /* 0x000f280000300a00 */
[----:B------:R-:W4:Y:S01]  /*1a9b0*/  LDL.LU.64 R132, [R1+0x148] ;  /* 0x0001480001847983 */ /* 0x000f220000300a00 */
[----:B------:R-:W-:-:S03]  /*1a9c0*/  IMAD.WIDE R86, R2, 0x4, R140 ;  /* 0x0000000402567825 */ /* 0x000fc600078e028c */
[----:B------:R-:W-:Y:S04]  /*1a9d0*/  STL.64 [R1+0x998], R90 ;  /* 0x0009985a01007387 */ /* 0x000fe80000100a00 */
[----:B------:R-:W4:Y:S04]  /*1a9e0*/  LDL.LU.64 R130, [R1+0x128] ;  /* 0x0001280001827983 */ /* 0x000f280000300a00 */
[----:B------:R-:W4:Y:S04]  /*1a9f0*/  LDL.LU.64 R134, [R1+0x108] ;  /* 0x0001080001867983 */ /* 0x000f280000300a00 */
[----:B------:R-:W4:Y:S04]  /*1aa00*/  LDL.LU.64 R138, [R1+0xe8] ;  /* 0x0000e800018a7983 */ /* 0x000f280000300a00 */
[----:B------:R-:W4:Y:S04]  /*1aa10*/  LDL.LU.64 R136, [R1+0xc8] ;  /* 0x0000c80001887983 */ /* 0x000f280000300a00 */
[----:B------:R-:W-:Y:S04]  /*1aa20*/  STL.64 [R1+0x9b8], R88 ;  /* 0x0009b85801007387 */ /* 0x000fe80000100a00 */
[----:B------:R-:W4:Y:S01]  /*1aa30*/  LDL.LU.64 R140, [R1+0xa8] ;  /* 0x0000a800018c7983 */ /* 0x000f220000300a00 */
[----:B------:R-:W-:-:S03]  /*1aa40*/  IMAD.WIDE R84, R2, 0x4, R142 ;  /* 0x0000000402547825 */ /* 0x000fc600078e028e */
[----:B------:R-:W4:Y:S04]  /*1aa50*/  LDL.LU.64 R142, [R1+0x88] ;  /* 0x00008800018e7983 */ /* 0x000f280000300a00 */
[----:B------:R-:W-:Y:S01]  /*1aa60*/  STL.64 [R1+0x9d8], R86 ;  /* 0x0009d85601007387 */ /* 0x000fe20000100a00 */
[----:B--2---:R-:W-:-:S03]  /*1aa70*/  IMAD.WIDE R82, R2, 0x4, R150 ;  /* 0x0000000402527825 */ /* 0x004fc600078e0296 */
[----:B------:R-:W2:Y:S01]  /*1aa80*/  LDL.LU.64 R150, [R1+0x68] ;  /* 0x0000680001967983 */ /* 0x000ea20000300a00 */
[----:B---3--:R-:W-:-:S03]  /*1aa90*/  IMAD.WIDE R80, R2, 0x4, R148 ;  /* 0x0000000402507825 */ /* 0x008fc600078e0294 */
[----:B------:R-:W3:Y:S04]  /*1aaa0*/  LDL.LU.64 R148, [R1+0x48] ;  /* 0x0000480001947983 */ /* 0x000ee80000300a00 */
[----:B------:R-:W-:Y:S01]  /*1aab0*/  STL.64 [R1+0x9f8], R84 ;  /* 0x0009f85401007387 */ /* 0x000fe20000100a00 */
[----:B----4-:R-:W-:-:S03]  /*1aac0*/  IMAD.WIDE R78, R2, 0x4, R144 ;  /* 0x00000004024e7825 */ /* 0x010fc600078e0290 */
[----:B------:R-:W4:Y:S01]  /*1aad0*/  LDL.LU.64 R144, [R1+0x28] ;  /* 0x0000280001907983 */ /* 0x000f220000300a00 */
[----:B------:R-:W-:-:S03]  /*1aae0*/  IMAD.WIDE R76, R2, 0x4, R146 ;  /* 0x00000004024c7825 */ /* 0x000fc600078e0292 */
[----:B------:R-:W4:Y:S01]  /*1aaf0*/  LDL.LU.64 R146, [R1+0x8] ;  /* 0x0000080001927983 */ /* 0x000f220000300a00 */
        /* <DEDUP_REMOVED lines=28> */
[----:B------:R-:W-:-:S04]  /*1acc0*/  IMAD.WIDE R38, R2, 0x4, R22 ;  /* 0x0000000402267825 */ /* 0x000fc800078e0216 */
[----:B------:R-:W-:-:S04]  /*1acd0*/  IMAD.WIDE R32, R2, 0x4, R32 ;  /* 0x0000000402207825 */ /* 0x000fc800078e0220 */
[----:B------:R-:W-:Y:S02]  /*1ace0*/  IMAD.MOV.U32 R22, RZ, RZ, R34 ;  /* 0x000000ffff167224 */ /* 0x000fe400078e0022 */
[----:B------:R-:W-:Y:S02]  /*1acf0*/  IMAD.MOV.U32 R23, RZ, RZ, R35 ;  /* 0x000000ffff177224 */ /* 0x000fe400078e0023 */
        /* <DEDUP_REMOVED lines=9> */
[----:B------:R-:W-:-:S05]  /*1ad90*/  IMAD.WIDE R52, R2, 0x4, R142 ;  /* 0x0000000402347825 */ /* 0x000fca00078e028e */
[----:B------:R-:W-:Y:S01]  /*1ada0*/  STL.64 [R1+0xbf8], R52 ;  /* 0x000bf83401007387 */ /* 0x000fe20000100a00 */
[----:B--2---:R-:W-:-:S04]  /*1adb0*/  IMAD.WIDE R50, R2, 0x4, R150 ;  /* 0x0000000402327825 */ /* 0x004fc800078e0296 */
[C---:B---3--:R-:W-:Y:S01]  /*1adc0*/  IMAD.WIDE R48, R2.reuse, 0x4, R148 ;  /* 0x0000000402307825 */ /* 0x048fe200078e0294 */
[----:B------:R-:W-:Y:S03]  /*1add0*/  STL.64 [R1+0xc18], R50 ;  /* 0x000c183201007387 */ /* 0x000fe60000100a00 */
[C---:B----4-:R-:W-:Y:S01]  /*1ade0*/  IMAD.WIDE R46, R2.reuse, 0x4, R144 ;  /* 0x00000004022e7825 */ /* 0x050fe200078e0290 */
[----:B------:R-:W-:Y:S03]  /*1adf0*/  STL.64 [R1+0xc38], R48 ;  /* 0x000c383001007387 */ /* 0x000fe60000100a00 */
[C---:B------:R-:W-:Y:S01]  /*1ae00*/  IMAD.WIDE R44, R2.reuse, 0x4, R146 ;  /* 0x00000004022c7825 */ /* 0x040fe200078e0292 */
        /* <DEDUP_REMOVED lines=13> */
[----:B------:R2:W-:Y:S04]  /*1aee0*/  STL.64 [R1+0xe18], R12 ;  /* 0x000e180c01007387 */ /* 0x0005e80000100a00 */
[----:B------:R2:W-:Y:S04]  /*1aef0*/  STL.64 [R1+0xe48], R10 ;  /* 0x000e480a01007387 */ /* 0x0005e80000100a00 */
[----:B------:R2:W-:Y:S04]  /*1af00*/  STL [R1+0x408], RZ ;  /* 0x000408ff01007387 */ /* 0x0005e80000100800 */
        /* <DEDUP_REMOVED lines=253> */
[----:B------:R2:W-:Y:S04]  /*1bee0*/  STL [R1], RZ ;  /* 0x000000ff01007387 */ /* 0x0005e80000100800 */
        /* <DEDUP_REMOVED lines=71> */
[----:B------:R2:W-:Y:S01]  /*1c360*/  STL [R1+0x120], RZ ;  /* 0x000120ff01007387 */ /* 0x0005e20000100800 */
[----:B------:R-:W-:-:S03]  /*1c370*/  IMAD.WIDE R188, R2, 0x4, R188 ;  /* 0x0000000402bc7825 */ /* 0x000fc600078e02bc */
[----:B------:R2:W-:Y:S04]  /*1c380*/  STL [R1+0x124], RZ ;  /* 0x000124ff01007387 */ /* 0x0005e80000100800 */
[----:B------:R2:W-:Y:S01]  /*1c390*/  STL [R1+0x128], RZ ;  /* 0x000128ff01007387 */ /* 0x0005e20000100800 */
[----:B------:R-:W-:-:S03]  /*1c3a0*/  IMAD.WIDE R160, R2, 0x4, R160 ;  /* 0x0000000402a07825 */ /* 0x000fc600078e02a0 */
[----:B------:R2:W-:Y:S04]  /*1c3b0*/  STL [R1+0x12c], RZ ;  /* 0x00012cff01007387 */ /* 0x0005e80000100800 */
[----:B------:R2:W-:Y:S04]  /*1c3c0*/  STL [R1+0x130], RZ ;  /* 0x000130ff01007387 */ /* 0x0005e80000100800 */
[----:B------:R2:W-:Y:S01]  /*1c3d0*/  STL [R1+0x134], RZ ;  /* 0x000134ff01007387 */ /* 0x0005e20000100800 */
[----:B------:R-:W-:-:S03]  /*1c3e0*/  IMAD.WIDE R158, R2, 0x4, R158 ;  /* 0x00000004029e7825 */ /* 0x000fc600078e029e */
[----:B------:R2:W-:Y:S04]  /*1c3f0*/  STL [R1+0x138], RZ ;  /* 0x000138ff01007387 */ /* 0x0005e80000100800 */
[----:B------:R2:W-:Y:S01]  /*1c400*/  STL [R1+0x13c], RZ ;  /* 0x00013cff01007387 */ /* 0x0005e20000100800 */
[----:B------:R-:W-:-:S03]  /*1c410*/  IMAD.MOV.U32 R18, RZ, RZ, R98 ;  /* 0x000000ffff127224 */ /* 0x000fc600078e0062 */
[----:B------:R2:W-:Y:S01]  /*1c420*/  STL [R1+0x140], RZ ;  /* 0x000140ff01007387 */ /* 0x0005e20000100800 */
[----:B------:R-:W-:-:S03]  /*1c430*/  IMAD.MOV.U32 R19, RZ, RZ, R99 ;  /* 0x000000ffff137224 */ /* 0x000fc600078e0063 */
[----:B------:R-:W-:Y:S04]  /*1c440*/  LDGSTS.E [R7+0x20700], desc[UR4][R188.64], P5 ;  /* 0x20700000bc077fae */ /* 0x000fe8000a921844 */
[----:B------:R2:W-:Y:S01]  /*1c450*/  STL [R1+0x144], RZ ;  /* 0x000144ff01007387 */ /* 0x0005e20000100800 */
[----:B------:R-:W-:-:S03]  /*1c460*/  IMAD.WIDE R168, R2, 0x4, R168 ;  /* 0x0000000402a87825 */ /* 0x000fc600078e02a8 */
[----:B------:R-:W-:Y:S04]  /*1c470*/  LDGSTS.E [R7+0x20b00], desc[UR4][R94.64], P5 ;  /* 0x20b000005e077fae */ /* 0x000fe8000a921844 */
[----:B------:R2:W-:Y:S04]  /*1c480*/  STL [R1+0x148], RZ ;  /* 0x000148ff01007387 */ /* 0x0005e80000100800 */
[----:B------:R-:W-:Y:S04]  /*1c490*/  LDGSTS.E [R7+0x20f00], desc[UR4][R160.64], P5 ;  /* 0x20f00000a0077fae */ /* 0x000fe8000a921844 */
[----:B------:R2:W-:Y:S04]  /*1c4a0*/  STL [R1+0x14c], RZ ;  /* 0x00014cff01007387 */ /* 0x0005e80000100800 */
        /* <DEDUP_REMOVED lines=26> */
[----:B------:R-:W-:-:S03]  /*1c650*/  IMAD.MOV.U32 R20, RZ, RZ, R100 ;  /* 0x000000ffff147224 */ /* 0x000fc600078e0064 */
[----:B------:R-:W-:Y:S01]  /*1c660*/  LDGSTS.E [R7+0x23f00], desc[UR4][R206.64], P5 ;  /* 0x23f00000ce077fae */ /* 0x000fe2000a921844 */
[----:B------:R-:W-:-:S03]  /*1c670*/  IMAD.MOV.U32 R21, RZ, RZ, R101 ;  /* 0x000000ffff157224 */ /* 0x000fc600078e0065 */
[----:B------:R2:W-:Y:S01]  /*1c680*/  STL [R1+0x17c], RZ ;  /* 0x00017cff01007387 */ /* 0x0005e20000100800 */
[----:B------:R-:W-:-:S03]  /*1c690*/  IMAD.WIDE R156, R2, 0x4, R156 ;  /* 0x00000004029c7825 */ /* 0x000fc600078e029c */
        /* <DEDUP_REMOVED lines=58> */
[----:B------:R-:W-:-:S03]  /*1ca40*/  VIADD R0, R0, 0x3f ;  /* 0x0000003f00007836 */ /* 0x000fc60000000000 */
        /* <DEDUP_REMOVED lines=8> */
[----:B------:R-:W-:Y:S01]  /*1cad0*/  LDGSTS.E [R7+0x34300], desc[UR4][R46.64], P5 ;  /* 0x343000002e077fae */ /* 0x000fe2000a921844 */
[----:B------:R-:W-:-:S03]  /*1cae0*/  ISETP.GE.AND P0, PT, R0, 0x40, PT ;  /* 0x000000400000780c */ /* 0x000fc60003f06270 */
        /* <DEDUP_REMOVED lines=14> */
[----:B------:R2:W-:Y:S01]  /*1cbd0*/  LDGSTS.E [R7+0x37f00], desc[UR4][R10.64], P5 ;  /* 0x37f000000a077fae */ /* 0x0005e2000a921844 */
[----:B------:R-:W-:-:S03]  /*1cbe0*/  CS2R R26, SRZ ;  /* 0x00000000001a7805 */ /* 0x000fc6000001ff00 */
[----:B------:R-:W0:Y:S01]  /*1cbf0*/  LDGDEPBAR ;  /* 0x00000000000079af */ /* 0x000e220000000000 */
[----:B-1----:R-:W-:Y:S02]  /*1cc00*/  CS2R R24, SRZ ;  /* 0x0000000000187805 */ /* 0x002fe4000001ff00 */
[----:B------:R-:W-:Y:S02]  /*1cc10*/  CS2R R28, SRZ ;  /* 0x00000000001c7805 */ /* 0x000fe4000001ff00 */
[----:B------:R-:W-:Y:S02]  /*1cc20*/  CS2R R30, SRZ ;  /* 0x00000000001e7805 */ /* 0x000fe4000001ff00 */
[----:B------:R-:W-:Y:S02]  /*1cc30*/  CS2R R32, SRZ ;  /* 0x0000000000207805 */ /* 0x000fe4000001ff00 */
[----:B------:R-:W-:Y:S02]  /*1cc40*/  CS2R R34, SRZ ;  /* 0x0000000000227805 */ /* 0x000fe4000001ff00 */
[----:B------:R-:W-:-:S02]  /*1cc50*/  CS2R R36, SRZ ;  /* 0x0000000000247805 */ /* 0x000fc4000001ff00 */
[----:B------:R-:W-:Y:S02]  /*1cc60*/  CS2R R38, SRZ ;  /* 0x0000000000267805 */ /* 0x000fe4000001ff00 */
        /* <DEDUP_REMOVED lines=55> */
[----:B------:R-:W-:Y:S01]  /*1cfe0*/  CS2R R150, SRZ ;  /* 0x0000000000967805 */ /* 0x000fe2000001ff00 */
[----:B--2---:R-:W-:Y:S06]  /*1cff0*/  @!P0 BRA `(.L_x_0) ;  /* 0x0000015c00f88947 */ /* 0x004fec0003800000 */
[----:B------:R-:W2:Y:S04]  /*1d000*/  LDL.LU.64 R10, [R1+0x660] ;  /* 0x00066000010a7983 */ /* 0x000ea80000300a00 */
[----:B------:R-:W3:Y:S04]  /*1d010*/  LDL.LU.64 R16, [R1+0x680] ;  /* 0x0006800001107983 */ /* 0x000ee80000300a00 */
[----:B------:R-:W4:Y:S01]  /*1d020*/  LDL.LU.64 R150, [R1+0x688] ;  /* 0x0006880001967983 */ /* 0x000f220000300a00 */
[----:B------:R-:W-:-:S03]  /*1d030*/  IMAD.MOV.U32 R144, RZ, RZ, R206 ;  /* 0x000000ffff907224 */ /* 0x000fc600078e00ce */
[----:B------:R-:W4:Y:S01]  /*1d040*/  LDL.LU.64 R136, [R1+0x6d8] ;  /* 0x0006d80001887983 */ /* 0x000f220000300a00 */
[----:B------:R-:W-:-:S03]  /*1d050*/  IMAD.MOV.U32 R145, RZ, RZ, R207 ;  /* 0x000000ffff917224 */ /* 0x000fc600078e00cf */
[----:B------:R-:W4:Y:S04]  /*1d060*/  LDL.LU.64 R134, [R1+0x698] ;  /* 0x0006980001867983 */ /* 0x000f280000300a00 */
[----:B------:R-:W4:Y:S04]  /*1d070*/  LDL.LU.64 R118, [R1+0x658] ;  /* 0x0006580001767983 */ /* 0x000f280000300a00 */
[----:B------:R-:W4:Y:S04]  /*1d080*/  LDL.LU.64 R206, [R1+0x8a8] ;  /* 0x0008a80001ce7983 */ /* 0x000f280000300a00 */
[----:B------:R-:W4:Y:S04]  /*1d090*/  LDL.LU.64 R108, [R1+0x8c8] ;  /* 0x0008c800016c7983 */ /* 0x000f280000300a00 */
[----:B------:R-:W4:Y:S01]  /*1d0a0*/  LDL.LU.64 R112, [R1+0x900] ;  /* 0x0009000001707983 */ /* 0x000f220000300a00 */
[----:B------:R-:W-:-:S02]  /*1d0b0*/  IMAD.MOV.U32 R146, RZ, RZ, R212 ;  /* 0x000000ffff927224 */ /* 0x000fc400078e00d4 */
[----:B------:R-:W-:Y:S02]  /*1d0c0*/  IMAD.MOV.U32 R147, RZ, RZ, R213 ;  /* 0x000000ffff937224 */ /* 0x000fe400078e00d5 */
[----:B------:R-:W-:Y:S01]  /*1d0d0*/  IMAD.MOV.U32 R148, RZ, RZ, R214 ;  /* 0x000000ffff947224 */ /* 0x000fe200078e00d6 */
[----:B------:R-:W4:Y:S01]  /*1d0e0*/  LDL.LU.64 R212, [R1+0x908] ;  /* 0x0009080001d47983 */ /* 0x000f220000300a00 */
[----:B------:R-:W-:-:S03]  /*1d0f0*/  IMAD.MOV.U32 R149, RZ, RZ, R215 ;  /* 0x000000ffff957224 */ /* 0x000fc600078e00d7 */
[----:B------:R-:W4:Y:S01]  /*1d100*/  LDL.LU.64 R214, [R1+0x868] ;  /* 0x0008680001d67983 */ /* 0x000f220000300a00 */
[----:B------:R-:W-:-:S03]  /*1d110*/  IMAD.MOV.U32 R123, RZ, RZ, R169 ;  /* 0x000000ffff7b7224 */ /* 0x000fc600078e00a9 */
[----:B------:R-:W4:Y:S01]  /*1d120*/  LDL.LU.64 R110, [R1+0x8a0] ;  /* 0x0008a000016e7983 */ /* 0x000f220000300a00 */
        /* <DEDUP_REMOVED lines=25> */
[----:B------:R-:W-:Y:S01]  /*1d2c0*/  IMAD.MOV.U32 R140, RZ, RZ, R156 ;  /* 0x000000ffff8c7224 */ /* 0x000fe200078e009c */
        /* <DEDUP_REMOVED lines=30> */
[----:B------:R-:W-:Y:S01]  /*1d4b0*/  CS2R R84, SRZ ;  /* 0x0000000000547805 */ /* 0x000fe2000001ff00 */
[----:B------:R-:W-:Y:S01]  /*1d4c0*/  UMOV UR60, 0x1 ;  /* 0x00000001003c7882 */ /* 0x000fe20000000000 */
[----:B------:R-:W-:Y:S01]  /*1d4d0*/  UMOV UR7, 0xffffffff ;  /* 0xffffffff00077882 */ /* 0x000fe20000000000 */
[----:B--2---:R-:W-:Y:S02]  /*1d4e0*/  IMAD.MOV.U32 R12, RZ, RZ, R10 ;  /* 0x000000ffff0c7224 */ /* 0x004fe400078e000a */
[----:B---3--:R-:W-:Y:S02]  /*1d4f0*/  IMAD.MOV.U32 R14, RZ, RZ, R16 ;  /* 0x000000ffff0e7224 */ /* 0x008fe400078e0010 */
[----:B------:R-:W-:Y:S02]  /*1d500*/  IMAD.MOV.U32 R13, RZ, RZ, R17 ;  /* 0x000000ffff0d7224 */ /* 0x000fe400078e0011 */
[----:B----4-:R-:W-:-:S02]  /*1d510*/  IMAD.MOV.U32 R16, RZ, RZ, R150 ;  /* 0x000000ffff107224 */ /* 0x010fc400078e0096 */
        /* <DEDUP_REMOVED lines=8> */
[----:B------:R-:W2:Y:S04]  /*1d5a0*/  LDL.LU.64 R108, [R1+0x8c0] ;  /* 0x0008c000016c7983 */ /* 0x000ea80000300a00 */
[----:B------:R-:W3:Y:S04]  /*1d5b0*/  LDL.LU.64 R104, [R1+0x8f0] ;  /* 0x0008f00001687983 */ /* 0x000ee80000300a00 */
[----:B------:R-:W4:Y:S04]  /*1d5c0*/  LDL.LU.64 R106, [R1+0x828] ;  /* 0x00082800016a7983 */ /* 0x000f280000300a00 */
[----:B------:R-:W4:Y:S01]  /*1d5d0*/  LDL.LU.64 R102, [R1+0x860] ;  /* 0x0008600001667983 */ /* 0x000f220000300a00 */
        /* <DEDUP_REMOVED lines=46> */
[----:B--2---:R-:W-:Y:S02]  /*1d8c0*/  IMAD.MOV.U32 R216, RZ, RZ, R108 ;  /* 0x000000ffffd87224 */ /* 0x004fe400078e006c */
        /* <DEDUP_REMOVED lines=11> */
[----:B------:R-:W2:Y:S01]  /*1d980*/  LDL.LU.64 R226, [R1+0x888] ;  /* 0x0008880001e27983 */ /* 0x000ea20000300a00 */
[----:B---3--:R-:W-:Y:S02]  /*1d990*/  IMAD.MOV.U32 R218, RZ, RZ, R104 ;  /* 0x000000ffffda7224 */ /* 0x008fe400078e0068 */
[----:B------:R-:W-:Y:S02]  /*1d9a0*/  IMAD.MOV.U32 R217, RZ, RZ, R105 ;  /* 0x000000ffffd97224 */ /* 0x000fe400078e0069 */
[----:B------:R-:W3:Y:S01]  /*1d9b0*/  LDL.LU.64 R104, [R1+0x8b0] ;  /* 0x0008b00001687983 */ /* 0x000ee20000300a00 */
[----:B----4-:R-:W-:-:S02]  /*1d9c0*/  IMAD.MOV.U32 R220, RZ, RZ, R106 ;  /* 0x000000ffffdc7224 */ /* 0x010fc400078e006a */
[----:B------:R-:W-:Y:S02]  /*1d9d0*/  IMAD.MOV.U32 R219, RZ, RZ, R107 ;  /* 0x000000ffffdb7224 */ /* 0x000fe400078e006b */
[----:B------:R-:W4:Y:S01]  /*1d9e0*/  LDL.LU.64 R106, [R1+0x7e8] ;  /* 0x0007e800016a7983 */ /* 0x000f220000300a00 */
[----:B------:R-:W-:Y:S02]  /*1d9f0*/  IMAD.MOV.U32 R222, RZ, RZ, R102 ;  /* 0x000000ffffde7224 */ /* 0x000fe400078e0066 */
[----:B------:R-:W-:Y:S02]  /*1da00*/  IMAD.MOV.U32 R221, RZ, RZ, R103 ;  /* 0x000000ffffdd7224 */ /* 0x000fe400078e0067 */
[----:B------:R-:W4:Y:S04]  /*1da10*/  LDL.LU.64 R102, [R1+0x820] ;  /* 0x0008200001667983 */ /* 0x000f280000300a00 */
[----:B------:R-:W4:Y:S01]  /*1da20*/  LDL.LU.64 R98, [R1+0x848] ;  /* 0x0008480001627983 */ /* 0x000f220000300a00 */
[----:B------:R-:W-:-:S02]  /*1da30*/  IMAD.MOV.U32 R194, RZ, RZ, R224 ;  /* 0x000000ffffc27224 */ /* 0x000fc400078e00e0 */
[----:B------:R-:W-:Y:S01]  /*1da40*/  IMAD.MOV.U32 R23, RZ, RZ, R175 ;  /* 0x000000ffff177224 */ /* 0x000fe200078e00af */
[----:B------:R-:W4:Y:S01]  /*1da50*/  LDL.LU.64 R100, [R1+0x880] ;  /* 0x0008800001647983 */ /* 0x000f220000300a00 */
[----:B------:R-:W-:Y:S02]  /*1da60*/  IMAD.MOV.U32 R175, RZ, RZ, R177 ;  /* 0x000000ffffaf7224 */ /* 0x000fe400078e00b1 */
[----:B------:R-:W-:Y:S02]  /*1da70*/  IMAD.MOV.U32 R159, RZ, RZ, R223 ;  /* 0x000000ffff9f7224 */ /* 0x000fe400078e00df */
[----:B------:R-:W-:Y:S02]  /*1da80*/  IMAD.MOV.U32 R177, RZ, RZ, R193 ;  /* 0x000000ffffb17224 */ /* 0x000fe400078e00c1 */
[----:B------:R-:W-:Y:S02]  /*1da90*/  IMAD.MOV.U32 R193, RZ, RZ, R225 ;  /* 0x000000ffffc17224 */ /* 0x000fe400078e00e1 */
[----:B------:R-:W-:-:S02]  /*1daa0*/  IMAD.MOV.U32 R168, RZ, RZ, R232 ;  /* 0x000000ffffa87224 */ /* 0x000fc400078e00e8 */
[----:B--2---:R-:W-:Y:S02]  /*1dab0*/  IMAD.MOV.U32 R224, RZ, RZ, R226 ;  /* 0x000000ffffe07224 */ /* 0x004fe400078e00e2 */
[----:B---3--:R-:W-:Y:S02]  /*1dac0*/  IMAD.MOV.U32 R226, RZ, RZ, R104 ;  /* 0x000000ffffe27224 */ /* 0x008fe400078e0068 */
[----:B------:R-:W-:Y:S02]  /*1dad0*/  IMAD.MOV.U32 R104, RZ, RZ, R122 ;  /* 0x000000ffff687224 */ /* 0x000fe400078e007a */
[----:B------:R-:W-:Y:S02]  /*1dae0*/  IMAD.MOV.U32 R122, RZ, RZ, R228 ;  /* 0x000000ffff7a7224 */ /* 0x000fe400078e00e4 */
[----:B----4-:R-:W-:Y:S02]  /*1daf0*/  IMAD.MOV.U32 R228, RZ, RZ, R106 ;  /* 0x000000ffffe47224 */ /* 0x010fe400078e006a */
[----:B------:R-:W-:-:S02]  /*1db00*/  IMAD.MOV.U32 R106, RZ, RZ, R108 ;  /* 0x000000ffff6a7224 */ /* 0x000fc400078e006c */
[----:B------:R-:W-:Y:S02]  /*1db10*/  IMAD.MOV.U32 R108, RZ, RZ, R116 ;  /* 0x000000ffff6c7224 */ /* 0x000fe400078e0074 */
[----:B------:R-:W-:Y:S02]  /*1db20*/  IMAD.MOV.U32 R223, RZ, RZ, R227 ;  /* 0x000000ffffdf7224 */ /* 0x000fe400078e00e3 */
[----:B------:R-:W-:Y:S02]  /*1db30*/  IMAD.MOV.U32 R116, RZ, RZ, R118 ;  /* 0x000000ffff747224 */ /* 0x000fe400078e0076 */
[----:B------:R-:W-:Y:S02]  /*1db40*/  IMAD.MOV.U32 R225, RZ, RZ, R105 ;  /* 0x000000ffffe17224 */ /* 0x000fe400078e0069 */
[----:B------:R-:W-:Y:S02]  /*1db50*/  IMAD.MOV.U32 R227, RZ, RZ, R107 ;  /* 0x000000ffffe37224 */ /* 0x000fe400078e006b */
[----:B------:R-:W-:-:S02]  /*1db60*/  IMAD.MOV.U32 R118, RZ, RZ, R134 ;  /* 0x000000ffff767224 */ /* 0x000fc400078e0086 */
[----:B------:R-:W-:Y:S01]  /*1db70*/  IMAD.MOV.U32 R105, RZ, RZ, R123 ;  /* 0x000000ffff697224 */ /* 0x000fe200078e007b */
[----:B------:R-:W-:Y:S01]  /*1db80*/  MOV R123, R229 ;  /* 0x000000e5007b7202 */ /* 0x000fe20000000f00 */
[----:B------:R-:W-:Y:S02]  /*1db90*/  IMAD.MOV.U32 R107, RZ, RZ, R109 ;  /* 0x000000ffff6b7224 */ /* 0x000fe400078e006d */
[----:B------:R-:W-:Y:S02]  /*1dba0*/  IMAD.MOV.U32 R134, RZ, RZ, R136 ;  /* 0x000000ffff867224 */ /* 0x000fe400078e0088 */
[----:B------:R-:W-:Y:S02]  /*1dbb0*/  IMAD.MOV.U32 R109, RZ, RZ, R117 ;  /* 0x000000ffff6d7224 */ /* 0x000fe400078e0075 */
[----:B------:R-:W-:Y:S02]  /*1dbc0*/  IMAD.MOV.U32 R136, RZ, RZ, R230 ;  /* 0x000000ffff887224 */ /* 0x000fe400078e00e6 */
[----:B------:R-:W-:-:S02]  /*1dbd0*/  IMAD.MOV.U32 R117, RZ, RZ, R119 ;  /* 0x000000ffff757224 */ /* 0x000fc400078e0077 */
[----:B------:R-:W-:Y:S02]  /*1dbe0*/  IMAD.MOV.U32 R230, RZ, RZ, R102 ;  /* 0x000000ffffe67224 */ /* 0x000fe400078e0066 */
[----:B------:R-:W-:Y:S02]  /*1dbf0*/  IMAD.MOV.U32 R229, RZ, RZ, R103 ;  /* 0x000000ffffe57224 */ /* 0x000fe400078e0067 */
[----:B------:R-:W-:Y:S01]  /*1dc00*/  IMAD.MOV.U32 R119, RZ, RZ, R135 ;  /* 0x000000ffff777224 */ /* 0x000fe200078e0087 */
[----:B------:R-:W2:Y:S01]  /*1dc10*/  LDL.LU.64 R102, [R1+0x7a8] ;  /* 0x0007a80001667983 */ /* 0x000ea20000300a00 */
[----:B------:R-:W-:Y:S02]  /*1dc20*/  IMAD.MOV.U32 R135, RZ, RZ, R137 ;  /* 0x000000ffff877224 */ /* 0x000fe400078e0089 */
[----:B------:R-:W-:Y:S02]  /*1dc30*/  IMAD.MOV.U32 R137, RZ, RZ, R231 ;  /* 0x000000ffff897224 */ /* 0x000fe400078e00e7 */
[----:B------:R-:W-:-:S02]  /*1dc40*/  IMAD.MOV.U32 R232, RZ, RZ, R98 ;  /* 0x000000ffffe87224 */ /* 0x000fc400078e0062 */
[----:B------:R-:W-:Y:S02]  /*1dc50*/  IMAD.MOV.U32 R231, RZ, RZ, R99 ;  /* 0x000000ffffe77224 */ /* 0x000fe400078e0063 */
[----:B------:R-:W3:Y:S01]  /*1dc60*/  LDL.LU.64 R98, [R1+0x7e0] ;  /* 0x0007e00001627983 */ /* 0x000ee20000300a00 */
[----:B------:R-:W-:Y:S02]  /*1dc70*/  IMAD.MOV.U32 R158, RZ, RZ, R164 ;  /* 0x000000ffff9e7224 */ /* 0x000fe400078e00a4 */
[----:B------:R-:W-:Y:S02]  /*1dc80*/  IMAD.MOV.U32 R157, RZ, RZ, R165 ;  /* 0x000000ffff9d7224 */ /* 0x000fe400078e00a5 */
[----:B------:R-:W-:Y:S02]  /*1dc90*/  IMAD.MOV.U32 R164, RZ, RZ, R178 ;  /* 0x000000ffffa47224 */ /* 0x000fe400078e00b2 */
[----:B------:R-:W-:Y:S01]  /*1dca0*/  IMAD.MOV.U32 R165, RZ, RZ, R167 ;  /* 0x000000ffffa57224 */ /* 0x000fe200078e00a7 */
[----:B------:R-:W-:Y:S01]  /*1dcb0*/  MOV R167, R233 ;  /* 0x000000e900a77202 */ /* 0x000fe20000000f00 */
[----:B------:R-:W-:-:S02]  /*1dcc0*/  IMAD.MOV.U32 R178, RZ, RZ, R192 ;  /* 0x000000ffffb27224 */ /* 0x000fc400078e00c0 */
[----:B------:R-:W-:Y:S02]  /*1dcd0*/  IMAD.MOV.U32 R192, RZ, RZ, R234 ;  /* 0x000000ffffc07224 */ /* 0x000fe400078e00ea */
[----:B------:R-:W-:Y:S02]  /*1dce0*/  IMAD.MOV.U32 R234, RZ, RZ, R100 ;  /* 0x000000ffffea7224 */ /* 0x000fe400078e0064 */
[----:B------:R-:W-:Y:S02]  /*1dcf0*/  IMAD.MOV.U32 R233, RZ, RZ, R101 ;  /* 0x000000ffffe97224 */ /* 0x000fe400078e0065 */
[----:B------:R-:W4:Y:S01]  /*1dd00*/  LDL.LU.64 R100, [R1+0x808] ;  /* 0x0008080001647983 */ /* 0x000f220000300a00 */
[----:B------:R-:W-:Y:S02]  /*1dd10*/  IMAD.MOV.U32 R189, RZ, RZ, R191 ;  /* 0x000000ffffbd7224 */ /* 0x000fe400078e00bf */
[----:B------:R-:W-:Y:S02]  /*1dd20*/  IMAD.MOV.U32 R191, RZ, RZ, R235 ;  /* 0x000000ffffbf7224 */ /* 0x000fe400078e00eb */
[----:B------:R-:W-:-:S02]  /*1dd30*/  IMAD.MOV.U32 R196, RZ, RZ, R236 ;  /* 0x000000ffffc47224 */ /* 0x000fc400078e00ec */
[----:B------:R-:W-:Y:S02]  /*1dd40*/  IMAD.MOV.U32 R195, RZ, RZ, R237 ;  /* 0x000000ffffc37224 */ /* 0x000fe400078e00ed */
[----:B------:R-:W-:Y:S02]  /*1dd50*/  IMAD.MOV.U32 R198, RZ, RZ, R238 ;  /* 0x000000ffffc67224 */ /* 0x000fe400078e00ee */
[----:B--2---:R-:W-:Y:S02]  /*1dd60*/  IMAD.MOV.U32 R236, RZ, RZ, R102 ;  /* 0x000000ffffec7224 */ /* 0x004fe400078e0066 */
[----:B------:R-:W-:Y:S02]  /*1dd70*/  IMAD.MOV.U32 R235, RZ, RZ, R103 ;  /* 0x000000ffffeb7224 */ /* 0x000fe400078e0067 */
[----:B------:R-:W2:Y:S04]  /*1dd80*/  LDL.LU.64 R102, [R1+0x840] ;  /* 0x0008400001667983 */ /* 0x000ea80000300a00 */
[----:B------:R-:W2:Y:S01]  /*1dd90*/  LDL.LU.64 R96, [R1+0x788] ;  /* 0x0007880001607983 */ /* 0x000ea20000300a00 */
[----:B---3--:R-:W-:-:S02]  /*1dda0*/  IMAD.MOV.U32 R238, RZ, RZ, R98 ;  /* 0x000000ffffee7224 */ /* 0x008fc400078e0062 */
[----:B------:R-:W-:Y:S02]  /*1ddb0*/  IMAD.MOV.U32 R237, RZ, RZ, R99 ;  /* 0x000000ffffed7224 */ /* 0x000fe400078e0063 */
[----:B------:R-:W3:Y:S01]  /*1ddc0*/  LDL.LU.64 R98, [R1+0x7a0] ;  /* 0x0007a00001627983 */ /* 0x000ee20000300a00 */
[----:B------:R-:W-:Y:S02]  /*1ddd0*/  IMAD.MOV.U32 R22, RZ, RZ, R240 ;  /* 0x000000ffff167224 */ /* 0x000fe400078e00f0 */
[----:B------:R-:W-:Y:S02]  /*1dde0*/  IMAD.MOV.U32 R151, RZ, RZ, R21 ;  /* 0x000000ffff977224 */ /* 0x000fe400078e0015 */
[----:B------:R-:W-:Y:S02]  /*1ddf0*/  IMAD.MOV.U32 R18, RZ, RZ, R242 ;  /* 0x000000ffff127224 */ /* 0x000fe400078e00f2 */
        /* <DEDUP_REMOVED lines=12> */
[----:B--2---:R-:W-:Y:S02]  /*1dec0*/  IMAD.MOV.U32 R242, RZ, RZ, R102 ;  /* 0x000000fffff27224 */ /* 0x004fe400078e0066 */
[----:B------:R-:W-:-:S02]  /*1ded0*/  IMAD.MOV.U32 R241, RZ, RZ, R103 ;  /* 0x000000fffff17224 */ /* 0x000fc400078e0067 */
[----:B------:R-:W2:Y:S04]  /*1dee0*/  LDL.LU.64 R102, [R1+0x7c8] ;  /* 0x0007c80001667983 */ /* 0x000ea80000300a00 */
[----:B------:R-:W4:Y:S01]  /*1def0*/  LDL.LU.64 R92, [R1+0x6c0] ;  /* 0x0006c000015c7983 */ /* 0x000f220000300a00 */
[----:B---3--:R-:W-:Y:S02]  /*1df00*/  IMAD.MOV.U32 R246, RZ, RZ, R98 ;  /* 0x000000fffff67224 */ /* 0x008fe400078e0062 */
[----:B------:R-:W-:Y:S01]  /*1df10*/  IMAD.MOV.U32 R245, RZ, RZ, R99 ;  /* 0x000000fffff57224 */ /* 0x000fe200078e0063 */
[----:B------:R-:W3:Y:S04]  /*1df20*/  LDL.LU.64 R90, [R1+0x800] ;  /* 0x00080000015a7983 */ /* 0x000ee80000300a00 */
[----:B------:R-:W4:Y:S04]  /*1df30*/  LDL.LU.64 R98, [R1+0x720] ;  /* 0x0007200001627983 */ /* 0x000f280000300a00 */
[----:B------:R-:W3:Y:S01]  /*1df40*/  LDL.LU.64 R94, [R1+0x780] ;  /* 0x00078000015e7983 */ /* 0x000ee20000300a00 */
[----:B------:R-:W-:-:S02]  /*1df50*/  IMAD.MOV.U32 R197, RZ, RZ, R239 ;  /* 0x000000ffffc57224 */ /* 0x000fc400078e00ef */
[----:B------:R-:W-:Y:S01]  /*1df60*/  IMAD.MOV.U32 R239, RZ, RZ, R101 ;  /* 0x000000ffffef7224 */ /* 0x000fe200078e0065 */
[----:B------:R-:W3:Y:S01]  /*1df70*/  LDL.LU.64 R86, [R1+0x700] ;  /* 0x0007000001567983 */ /* 0x000ee20000300a00 */
[----:B------:R-:W-:Y:S02]  /*1df80*/  IMAD.MOV.U32 R101, RZ, RZ, R105 ;  /* 0x000000ffff657224 */ /* 0x000fe400078e0069 */
[----:B------:R-:W-:Y:S02]  /*1df90*/  IMAD.MOV.U32 R105, RZ, RZ, R107 ;  /* 0x000000ffff697224 */ /* 0x000fe400078e006b */
[----:B------:R-:W-:Y:S02]  /*1dfa0*/  IMAD.MOV.U32 R107, RZ, RZ, R109 ;  /* 0x000000ffff6b7224 */ /* 0x000fe400078e006d */
[----:B------:R-:W-:Y:S02]  /*1dfb0*/  IMAD.MOV.U32 R109, RZ, RZ, R119 ;  /* 0x000000ffff6d7224 */ /* 0x000fe400078e0077 */
[----:B------:R-:W-:-:S02]  /*1dfc0*/  IMAD.MOV.U32 R119, RZ, RZ, R135 ;  /* 0x000000ffff777224 */ /* 0x000fc400078e0087 */
[----:B------:R-:W-:Y:S02]  /*1dfd0*/  IMAD.MOV.U32 R135, RZ, RZ, R137 ;  /* 0x000000ffff877224 */ /* 0x000fe400078e0089 */
[----:B------:R-:W-:Y:S02]  /*1dfe0*/  IMAD.MOV.U32 R137, RZ, RZ, R247 ;  /* 0x000000ffff897224 */ /* 0x000fe400078e00f7 */
[----:B--2---:R-:W-:Y:S02]  /*1dff0*/  IMAD.MOV.U32 R247, RZ, RZ, R103 ;  /* 0x000000fffff77224 */ /* 0x004fe400078e0067 */
[----:B------:R-:W-:Y:S02]  /*1e000*/  IMAD.MOV.U32 R103, RZ, RZ, R105 ;  /* 0x000000ffff677224 */ /* 0x000fe400078e0069 */
[----:B------:R-:W-:Y:S02]  /*1e010*/  IMAD.MOV.U32 R105, RZ, RZ, R107 ;  /* 0x000000ffff697224 */ /* 0x000fe400078e006b */
[----:B------:R-:W-:-:S02]  /*1e020*/  IMAD.MOV.U32 R107, RZ, RZ, R109 ;  /* 0x000000ffff6b7224 */ /* 0x000fc400078e006d */
[----:B------:R-:W-:Y:S02]  /*1e030*/  IMAD.MOV.U32 R109, RZ, RZ, R251 ;  /* 0x000000ffff6d7224 */ /* 0x000fe400078e00fb */
[----:B----4-:R-:W-:Y:S02]  /*1e040*/  IMAD.MOV.U32 R252, RZ, RZ, R98 ;  /* 0x000000fffffc7224 */ /* 0x010fe400078e0062 */
[----:B------:R-:W-:Y:S01]  /*1e050*/  IMAD.MOV.U32 R251, RZ, RZ, R99 ;  /* 0x000000fffffb7224 */ /* 0x000fe200078e0063 */
[----:B---3--:R1:W-:Y:S04]  /*1e060*/  STL [R1+0x604], R94 ;  /* 0x0006045e01007387 */ /* 0x0083e80000100800 */
[----:B------:R-:W2:Y:S01]  /*1e070*/  LDL.LU.64 R98, [R1+0x7c0] ;  /* 0x0007c00001627983 */ /* 0x000ea20000300a00 */
[----:B------:R-:W-:-:S05]  /*1e080*/  IMAD.MOV.U32 R3, RZ, RZ, R95 ;  /* 0x000000ffff037224 */ /* 0x000fca00078e005f */
[----:B------:R3:W-:Y:S04]  /*1e090*/  STL [R1+0x600], R3 ;  /* 0x0006000301007387 */ /* 0x0007e80000100800 */
[----:B------:R-:W-:Y:S04]  /*1e0a0*/  STL [R1+0x60c], R96 ;  /* 0x00060c6001007387 */ /* 0x000fe80000100800 */
[----:B-1----:R-:W4:Y:S01]  /*1e0b0*/  LDL.LU.64 R94, [R1+0x650] ;  /* 0x00065000015e7983 */ /* 0x002f220000300a00 */
[----:B---3--:R-:W-:-:S03]  /*1e0c0*/  IMAD.MOV.U32 R3, RZ, RZ, R97 ;  /* 0x000000ffff037224 */ /* 0x008fc600078e0061 */
[----:B--2---:R-:W-:Y:S04]  /*1e0d0*/  STL [R1+0x614], R98 ;  /* 0x0006146201007387 */ /* 0x004fe80000100800 */
[----:B------:R1:W-:Y:S02]  /*1e0e0*/  STL [R1+0x608], R3 ;  /* 0x0006080301007387 */ /* 0x0003e40000100800 */
[----:B-1----:R-:W-:-:S05]  /*1e0f0*/  IMAD.MOV.U32 R3, RZ, RZ, R99 ;  /* 0x000000ffff037224 */ /* 0x002fca00078e0063 */
[----:B------:R1:W-:Y:S04]  /*1e100*/  STL [R1+0x610], R3 ;  /* 0x0006100301007387 */ /* 0x0003e80000100800 */
[----:B------:R-:W2:Y:S01]  /*1e110*/  LDL.LU.64 R96, [R1+0x6e0] ;  /* 0x0006e00001607983 */ /* 0x000ea20000300a00 */
[----:B------:R-:W-:Y:S02]  /*1e120*/  IMAD.MOV.U32 R156, RZ, RZ, R244 ;  /* 0x000000ffff9c7224 */ /* 0x000fe400078e00f4 */
[----:B------:R-:W-:Y:S02]  /*1e130*/  IMAD.MOV.U32 R244, RZ, RZ, R248 ;  /* 0x000000fffff47224 */ /* 0x000fe400078e00f8 */
[----:B------:R-:W-:Y:S02]  /*1e140*/  IMAD.MOV.U32 R248, RZ, RZ, R102 ;  /* 0x000000fffff87224 */ /* 0x000fe400078e0066 */
[----:B------:R-:W-:-:S02]  /*1e150*/  IMAD.MOV.U32 R102, RZ, RZ, R104 ;  /* 0x000000ffff667224 */ /* 0x000fc400078e0068 */
[----:B------:R-:W-:Y:S02]  /*1e160*/  IMAD.MOV.U32 R104, RZ, RZ, R106 ;  /* 0x000000ffff687224 */ /* 0x000fe400078e006a */
[----:B------:R-:W-:Y:S02]  /*1e170*/  IMAD.MOV.U32 R17, RZ, RZ, R243 ;  /* 0x000000ffff117224 */ /* 0x000fe400078e00f3 */
[----:B------:R-:W-:Y:S02]  /*1e180*/  IMAD.MOV.U32 R106, RZ, RZ, R108 ;  /* 0x000000ffff6a7224 */ /* 0x000fe400078e006c */
[----:B-1----:R-:W-:Y:S01]  /*1e190*/  IMAD.MOV.U32 R3, RZ, RZ, R93 ;  /* 0x000000ffff037224 */ /* 0x002fe200078e005d */
[----:B------:R-:W-:Y:S01]  /*1e1a0*/  STL [R1+0x61c], R92 ;  /* 0x00061c5c01007387 */ /* 0x000fe20000100800 */
[----:B------:R-:W-:Y:S02]  /*1e1b0*/  IMAD.MOV.U32 R243, RZ, RZ, R249 ;  /* 0x000000fffff37224 */ /* 0x000fe400078e00f9 */
[----:B------:R-:W-:-:S02]  /*1e1c0*/  IMAD.MOV.U32 R108, RZ, RZ, R250 ;  /* 0x000000ffff6c7224 */ /* 0x000fc400078e00fa */
[----:B------:R-:W-:Y:S02]  /*1e1d0*/  IMAD.MOV.U32 R250, RZ, RZ, R90 ;  /* 0x000000fffffa7224 */ /* 0x000fe400078e005a */
[----:B------:R-:W-:Y:S02]  /*1e1e0*/  IMAD.MOV.U32 R249, RZ, RZ, R91 ;  /* 0x000000fffff97224 */ /* 0x000fe400078e005b */
[----:B------:R-:W-:Y:S01]  /*1e1f0*/  IMAD.MOV.U32 R98, RZ, RZ, R100 ;  /* 0x000000ffff627224 */ /* 0x000fe200078e0064 */
[----:B------:R-:W3:Y:S01]  /*1e200*/  LDL.LU.64 R90, [R1+0x648] ;  /* 0x00064800015a7983 */ /* 0x000ee20000300a00 */
[----:B------:R-:W-:-:S03]  /*1e210*/  IMAD.MOV.U32 R99, RZ, RZ, R101 ;  /* 0x000000ffff637224 */ /* 0x000fc600078e0065 */
[----:B------:R-:W4:Y:S04]  /*1e220*/  LDL.LU.64 R100, [R1+0x668] ;  /* 0x0006680001647983 */ /* 0x000f280000300a00 */
[----:B------:R1:W-:Y:S04]  /*1e230*/  STL [R1+0x618], R3 ;  /* 0x0006180301007387 */ /* 0x0003e80000100800 */
[----:B--2---:R2:W-:Y:S01]  /*1e240*/  STL [R1+0x624], R96 ;  /* 0x0006246001007387 */ /* 0x0045e20000100800 */
[----:B-1----:R-:W-:-:S03]  /*1e250*/  IMAD.MOV.U32 R3, RZ, RZ, R97 ;  /* 0x000000ffff037224 */ /* 0x002fc600078e0061 */
[----:B------:R-:W3:Y:S04]  /*1e260*/  LDL.LU.64 R88, [R1+0x760] ;  /* 0x0007600001587983 */ /* 0x000ee80000300a00 */
[----:B------:R1:W-:Y:S01]  /*1e270*/  STL [R1+0x620], R3 ;  /* 0x0006200301007387 */ /* 0x0003e20000100800 */
[----:B--2---:R-:W-:Y:S02]  /*1e280*/  IMAD.MOV.U32 R96, RZ, RZ, R102 ;  /* 0x000000ffff607224 */ /* 0x004fe400078e0066 */
[----:B------:R-:W-:Y:S02]  /*1e290*/  IMAD.MOV.U32 R97, RZ, RZ, R103 ;  /* 0x000000ffff617224 */ /* 0x000fe400078e0067 */
[----:B------:R-:W2:Y:S01]  /*1e2a0*/  LDL.LU.64 R102, [R1+0x740] ;  /* 0x0007400001667983 */ /* 0x000ea20000300a00 */
[----:B-1----:R-:W-:-:S03]  /*1e2b0*/  IMAD.MOV.U32 R3, RZ, RZ, R87 ;  /* 0x000000ffff037224 */ /* 0x002fc600078e0057 */
[----:B------:R-:W-:Y:S01]  /*1e2c0*/  STL [R1+0x62c], R86 ;  /* 0x00062c5601007387 */ /* 0x000fe20000100800 */
[----:B------:R-:W-:Y:S02]  /*1e2d0*/  IMAD.MOV.U32 R92, RZ, RZ, R98 ;  /* 0x000000ffff5c7224 */ /* 0x000fe400078e0062 */
[----:B------:R-:W-:Y:S02]  /*1e2e0*/  IMAD.MOV.U32 R93, RZ, RZ, R99 ;  /* 0x000000ffff5d7224 */ /* 0x000fe400078e0063 */
[----:B------:R-:W4:Y:S04]  /*1e2f0*/  LDL.LU.64 R98, [R1+0x8e8] ;  /* 0x0008e80001627983 */ /* 0x000f280000300a00 */
[----:B---3--:R-:W-:Y:S04]  /*1e300*/  STL [R1+0x634], R88 ;  /* 0x0006345801007387 */ /* 0x008fe80000100800 */
[----:B------:R1:W-:Y:S02]  /*1e310*/  STL [R1+0x628], R3 ;  /* 0x0006280301007387 */ /* 0x0003e40000100800 */
[----:B-1----:R-:W-:-:S05]  /*1e320*/  IMAD.MOV.U32 R3, RZ, RZ, R89 ;  /* 0x000000ffff037224 */ /* 0x002fca00078e0059 */
[----:B------:R1:W-:Y:S04]  /*1e330*/  STL [R1+0x630], R3 ;  /* 0x0006300301007387 */ /* 0x0003e80000100800 */
[----:B--2---:R2:W-:Y:S01]  /*1e340*/  STL [R1+0x63c], R102 ;  /* 0x00063c6601007387 */ /* 0x0045e20000100800 */
[----:B-1----:R-:W-:-:S05]  /*1e350*/  IMAD.MOV.U32 R3, RZ, RZ, R103 ;  /* 0x000000ffff037224 */ /* 0x002fca00078e0067 */
[----:B------:R1:W-:Y:S04]  /*1e360*/  STL [R1+0x638], R3 ;  /* 0x0006380301007387 */ /* 0x0003e80000100800 */
[----:B------:R-:W-:Y:S04]  /*1e370*/  STL [R1+0x644], R90 ;  /* 0x0006445a01007387 */ /* 0x000fe80000100800 */
[----:B--2---:R-:W2:Y:S01]  /*1e380*/  LDL.LU.64 R102, [R1+0x670] ;  /* 0x0006700001667983 */ /* 0x004ea20000300a00 */
[----:B-1----:R-:W-:-:S03]  /*1e390*/  IMAD.MOV.U32 R3, RZ, RZ, R91 ;  /* 0x000000ffff037224 */ /* 0x002fc600078e005b */
[----:B----4-:R-:W-:Y:S04]  /*1e3a0*/  STL [R1+0x64c], R94 ;  /* 0x00064c5e01007387 */ /* 0x010fe80000100800 */
[----:B------:R1:W-:Y:S04]  /*1e3b0*/  STL [R1+0x640], R3 ;  /* 0x0006400301007387 */ /* 0x0003e80000100800 */
[----:B------:R-:W-:Y:S01]  /*1e3c0*/  STL [R1+0x654], R96 ;  /* 0x0006546001007387 */ /* 0x000fe20000100800 */
[----:B-1----:R-:W-:-:S05]  /*1e3d0*/  IMAD.MOV.U32 R3, RZ, RZ, R95 ;  /* 0x000000ffff037224 */ /* 0x002fca00078e005f */
[----:B------:R1:W-:Y:S02]  /*1e3e0*/  STL [R1+0x648], R3 ;  /* 0x0006480301007387 */ /* 0x0003e40000100800 */
[----:B-1----:R-:W-:-:S05]  /*1e3f0*/  IMAD.MOV.U32 R3, RZ, RZ, R97 ;  /* 0x000000ffff037224 */ /* 0x002fca00078e0061 */
[----:B------:R1:W-:Y:S04]  /*1e400*/  STL [R1+0x650], R3 ;  /* 0x0006500301007387 */ /* 0x0003e80000100800 */
[----:B------:R-:W-:Y:S04]  /*1e410*/  STL [R1+0x65c], R98 ;  /* 0x00065c6201007387 */ /* 0x000fe80000100800 */
[----:B------:R-:W3:Y:S01]  /*1e420*/  LDL.LU.64 R96, [R1+0x6a0] ;  /* 0x0006a00001607983 */ /* 0x000ee20000300a00 */
[----:B-1----:R-:W-:-:S03]  /*1e430*/  IMAD.MOV.U32 R3, RZ, RZ, R99 ;  /* 0x000000ffff037224 */ /* 0x002fc600078e0063 */
[----:B------:R-:W-:Y:S04]  /*1e440*/  STL [R1+0x664], R100 ;  /* 0x0006646401007387 */ /* 0x000fe80000100800 */
[----:B------:R1:W-:Y:S02]  /*1e450*/  STL [R1+0x658], R3 ;  /* 0x0006580301007387 */ /* 0x0003e40000100800 */
[----:B-1----:R-:W-:Y:S02]  /*1e460*/  IMAD.MOV.U32 R3, RZ, RZ, R101 ;  /* 0x000000ffff037224 */ /* 0x002fe400078e0065 */
[----:B--2---:R-:W-:Y:S04]  /*1e470*/  STL [R1+0x66c], R102 ;  /* 0x00066c6601007387 */ /* 0x004fe80000100800 */
[----:B------:R1:W-:Y:S04]  /*1e480*/  STL [R1+0x660], R3 ;  /* 0x0006600301007387 */ /* 0x0003e80000100800 */
[----:B------:R-:W2:Y:S04]  /*1e490*/  LDL.LU.64 R94, [R1+0x928] ;  /* 0x00092800015e7983 */ /* 0x000ea80000300a00 */
[----:B------:R-:W4:Y:S01]  /*1e4a0*/  LDL.LU.64 R100, [R1+0x6a8] ;  /* 0x0006a80001647983 */ /* 0x000f220000300a00 */
[----:B-1----:R-:W-:-:S05]  /*1e4b0*/  IMAD.MOV.U32 R3, RZ, RZ, R103 ;  /* 0x000000ffff037224 */ /* 0x002fca00078e0067 */
[----:B------:R1:W-:Y:S04]  /*1e4c0*/  STL [R1+0x668], R3 ;  /* 0x0006680301007387 */ /* 0x0003e80000100800 */
[----:B------:R-:W-:Y:S04]  /*1e4d0*/  STL [R1+0x674], R92 ;  /* 0x0006745c01007387 */ /* 0x000fe80000100800 */
[----:B------:R-:W4:Y:S01]  /*1e4e0*/  LDL.LU.64 R102, [R1+0x690] ;  /* 0x0006900001667983 */ /* 0x000f220000300a00 */
[----:B------:R-:W-:Y:S02]  /*1e4f0*/  IMAD.MOV.U32 R98, RZ, RZ, R104 ;  /* 0x000000ffff627224 */ /* 0x000fe400078e0068 */
[----:B------:R-:W-:-:S02]  /*1e500*/  IMAD.MOV.U32 R99, RZ, RZ, R105 ;  /* 0x000000ffff637224 */ /* 0x000fc400078e0069 */
[----:B------:R-:W4:Y:S01]  /*1e510*/  LDL.LU.64 R104, [R1+0x948] ;  /* 0x0009480001687983 */ /* 0x000f220000300a00 */
[----:B-1----:R-:W-:-:S05]  /*1e520*/  IMAD.MOV.U32 R3, RZ, RZ, R93 ;  /* 0x000000ffff037224 */ /* 0x002fca00078e005d */
[----:B------:R2:W-:Y:S02]  /*1e530*/  STL [R1+0x670], R3 ;  /* 0x0006700301007387 */ /* 0x0005e40000100800 */
[----:B--2---:R-:W-:Y:S02]  /*1e540*/  IMAD.MOV.U32 R3, RZ, RZ, R95 ;  /* 0x000000ffff037224 */ /* 0x004fe400078e005f */
[----:B------:R-:W-:Y:S04]  /*1e550*/  STL [R1+0x67c], R94 ;  /* 0x00067c5e01007387 */ /* 0x000fe80000100800 */
[----:B------:R1:W-:Y:S04]  /*1e560*/  STL [R1+0x678], R3 ;  /* 0x0006780301007387 */ /* 0x0003e80000100800 */
[----:B---3--:R-:W-:Y:S01]  /*1e570*/  STL [R1+0x684], R96 ;  /* 0x0006846001007387 */ /* 0x008fe20000100800 */
[----:B-1----:R-:W-:-:S03]  /*1e580*/  IMAD.MOV.U32 R3, RZ, RZ, R97 ;  /* 0x000000ffff037224 */ /* 0x002fc600078e0061 */
[----:B----4-:R-:W-:Y:S04]  /*1e590*/  STL [R1+0x68c], R102 ;  /* 0x00068c6601007387 */ /* 0x010fe80000100800 */
[----:B------:R1:W-:Y:S02]  /*1e5a0*/  STL [R1+0x680], R3 ;  /* 0x0006800301007387 */ /* 0x0003e40000100800 */
[----:B-1----:R-:W-:-:S05]  /*1e5b0*/  IMAD.MOV.U32 R3, RZ, RZ, R103 ;  /* 0x000000ffff037224 */ /* 0x002fca00078e0067 */
[----:B------:R1:W-:Y:S04]  /*1e5c0*/  STL [R1+0x688], R3 ;  /* 0x0006880301007387 */ /* 0x0003e80000100800 */
[----:B------:R-:W2:Y:S01]  /*1e5d0*/  LDL.LU.64 R102, [R1+0x6b0] ;  /* 0x0006b00001667983 */ /* 0x000ea20000300a00 */
[----:B-1----:R-:W-:-:S03]  /*1e5e0*/  IMAD.MOV.U32 R3, RZ, RZ, R99 ;  /* 0x000000ffff037224 */ /* 0x002fc600078e0063 */
[----:B------:R-:W-:Y:S04]  /*1e5f0*/  STL [R1+0x694], R98 ;  /* 0x0006946201007387 */ /* 0x000fe80000100800 */
[----:B------:R-:W-:Y:S04]  /*1e600*/  STL [R1+0x69c], R104 ;  /* 0x00069c6801007387 */ /* 0x000fe80000100800 */
[----:B------:R1:W-:Y:S02]  /*1e610*/  STL [R1+0x690], R3 ;  /* 0x0006900301007387 */ /* 0x0003e40000100800 */
[----:B-1----:R-:W-:-:S05]  /*1e620*/  MOV R3, R105 ;  /* 0x0000006900037202 */ /* 0x002fca0000000f00 */
[----:B------:R1:W-:Y:S04]  /*1e630*/  STL [R1+0x698], R3 ;  /* 0x0006980301007387 */ /* 0x0003e80000100800 */
[----:B------:R-:W3:Y:S04]  /*1e640*/  LDL.LU.64 R104, [R1+0x968] ;  /* 0x0009680001687983 */ /* 0x000ee80000300a00 */
[----:B------:R-:W4:Y:S01]  /*1e650*/  LDL.LU.64 R98, [R1+0x6c8] ;  /* 0x0006c80001627983 */ /* 0x000f220000300a00 */
[----:B-1----:R-:W-:-:S03]  /*1e660*/  IMAD.MOV.U32 R3, RZ, RZ, R101 ;  /* 0x000000ffff037224 */ /* 0x002fc600078e0065 */
[----:B------:R-:W-:Y:S04]  /*1e670*/  STL [R1+0x6a4], R100 ;  /* 0x0006a46401007387 */ /* 0x000fe80000100800 */
[----:B------:R2:W-:Y:S02]  /*1e680*/  STL [R1+0x6a0], R3 ;  /* 0x0006a00301007387 */ /* 0x0005e40000100800 */
[----:B--2---:R-:W-:Y:S02]  /*1e690*/  IMAD.MOV.U32 R3, RZ, RZ, R103 ;  /* 0x000000ffff037224 */ /* 0x004fe400078e0067 */
[----:B------:R-:W-:Y:S04]  /*1e6a0*/  STL [R1+0x6ac], R102 ;  /* 0x0006ac6601007387 */ /* 0x000fe80000100800 */
[----:B------:R-:W2:Y:S04]  /*1e6b0*/  LDL.LU.64 R100, [R1+0x6d0] ;  /* 0x0006d00001647983 */ /* 0x000ea80000300a00 */
[----:B------:R1:W-:Y:S04]  /*1e6c0*/  STL [R1+0x6a8], R3 ;  /* 0x0006a80301007387 */ /* 0x0003e80000100800 */
[----:B------:R-:W-:Y:S01]  /*1e6d0*/  STL [R1+0x6b4], R114 ;  /* 0x0006b47201007387 */ /* 0x000fe20000100800 */
[----:B-1----:R-:W-:-:S05]  /*1e6e0*/  IMAD.MOV.U32 R3, RZ, RZ, R115 ;  /* 0x000000ffff037224 */ /* 0x002fca00078e0073 */
[----:B------:R3:W-:Y:S04]  /*1e6f0*/  STL [R1+0x6b0], R3 ;  /* 0x0006b00301007387 */ /* 0x0007e80000100800 */
[----:B------:R-:W2:Y:S01]  /*1e700*/  LDL.LU.64 R102, [R1+0x988] ;  /* 0x0009880001667983 */ /* 0x000ea20000300a00 */
[----:B---3--:R-:W-:-:S03]  /*1e710*/  IMAD.MOV.U32 R3, RZ, RZ, R105 ;  /* 0x000000ffff037224 */ /* 0x008fc600078e0069 */
[----:B------:R1:W-:Y:S04]  /*1e720*/  STL [R1+0x6bc], R104 ;  /* 0x0006bc6801007387 */ /* 0x0003e80000100800 */
[----:B------:R-:W3:Y:S04]  /*1e730*/  LDL.LU.64 R114, [R1+0x6e8] ;  /* 0x0006e80001727983 */ /* 0x000ee80000300a00 */
[----:B------:R4:W-:Y:S01]  /*1e740*/  STL [R1+0x6b8], R3 ;  /* 0x0006b80301007387 */ /* 0x0009e20000100800 */
[----:B-1----:R-:W-:-:S03]  /*1e750*/  IMAD.MOV.U32 R104, RZ, RZ, R106 ;  /* 0x000000ffff687224 */ /* 0x002fc600078e006a */
[----:B----4-:R-:W-:Y:S01]  /*1e760*/  STL [R1+0x6c4], R98 ;  /* 0x0006c46201007387 */ /* 0x010fe20000100800 */
[----:B------:R-:W-:Y:S02]  /*1e770*/  IMAD.MOV.U32 R105, RZ, RZ, R107 ;  /* 0x000000ffff697224 */ /* 0x000fe400078e006b */
[----:B------:R-:W-:Y:S02]  /*1e780*/  IMAD.MOV.U32 R106, RZ, RZ, R108 ;  /* 0x000000ffff6a7224 */ /* 0x000fe400078e006c */
[----:B------:R-:W-:Y:S02]  /*1e790*/  IMAD.MOV.U32 R107, RZ, RZ, R109 ;  /* 0x000000ffff6b7224 */ /* 0x000fe400078e006d */
[----:B------:R-:W4:Y:S01]  /*1e7a0*/  LDL.LU.64 R108, [R1+0x6f0] ;  /* 0x0006f000016c7983 */ /* 0x000f220000300a00 */
[----:B------:R-:W-:-:S05]  /*1e7b0*/  IMAD.MOV.U32 R3, RZ, RZ, R99 ;  /* 0x000000ffff037224 */ /* 0x000fca00078e0063 */
[----:B------:R2:W-:Y:S02]  /*1e7c0*/  STL [R1+0x6c0], R3 ;  /* 0x0006c00301007387 */ /* 0x0005e40000100800 */
[----:B--2---:R-:W-:Y:S02]  /*1e7d0*/  IMAD.MOV.U32 R3, RZ, RZ, R101 ;  /* 0x000000ffff037224 */ /* 0x004fe400078e0065 */
[----:B------:R-:W-:Y:S04]  /*1e7e0*/  STL [R1+0x6cc], R100 ;  /* 0x0006cc6401007387 */ /* 0x000fe80000100800 */
[----:B------:R1:W-:Y:S04]  /*1e7f0*/  STL [R1+0x6c8], R3 ;  /* 0x0006c80301007387 */ /* 0x0003e80000100800 */
[----:B------:R2:W-:Y:S01]  /*1e800*/  STL [R1+0x6d4], R116 ;  /* 0x0006d47401007387 */ /* 0x0005e20000100800 */
[----:B-1----:R-:W-:-:S03]  /*1e810*/  IMAD.MOV.U32 R3, RZ, RZ, R117 ;  /* 0x000000ffff037224 */ /* 0x002fc600078e0075 */
[----:B------:R-:W-:Y:S04]  /*1e820*/  STL [R1+0x6dc], R102 ;  /* 0x0006dc6601007387 */ /* 0x000fe80000100800 */
[----:B------:R1:W-:Y:S04]  /*1e830*/  STL [R1+0x6d0], R3 ;  /* 0x0006d00301007387 */ /* 0x0003e80000100800 */
[----:B--2---:R-:W2:Y:S04]  /*1e840*/  LDL.LU.64 R116, [R1+0x9a8] ;  /* 0x0009a80001747983 */ /* 0x004ea80000300a00 */
[----:B------:R-:W2:Y:S01]  /*1e850*/  LDL.LU.64 R100, [R1+0x708] ;  /* 0x0007080001647983 */ /* 0x000ea20000300a00 */
[----:B-1----:R-:W-:-:S05]  /*1e860*/  IMAD.MOV.U32 R3, RZ, RZ, R103 ;  /* 0x000000ffff037224 */ /* 0x002fca00078e0067 */
[----:B------:R1:W-:Y:S04]  /*1e870*/  STL [R1+0x6d8], R3 ;  /* 0x0006d80301007387 */ /* 0x0003e80000100800 */
[----:B---3--:R3:W-:Y:S01]  /*1e880*/  STL [R1+0x6e4], R114 ;  /* 0x0006e47201007387 */ /* 0x0087e20000100800 */
[----:B-1----:R-:W-:-:S03]  /*1e890*/  IMAD.MOV.U32 R3, RZ, RZ, R115 ;  /* 0x000000ffff037224 */ /* 0x002fc600078e0073 */
[----:B----4-:R-:W-:Y:S04]  /*1e8a0*/  STL [R1+0x6ec], R108 ;  /* 0x0006ec6c01007387 */ /* 0x010fe80000100800 */
[----:B------:R1:W-:Y:S04]  /*1e8b0*/  STL [R1+0x6e0], R3 ;  /* 0x0006e00301007387 */ /* 0x0003e80000100800 */
[----:B---3--:R-:W3:Y:S01]  /*1e8c0*/  LDL.LU.64 R114, [R1+0x710] ;  /* 0x0007100001727983 */ /* 0x008ee20000300a00 */
[----:B-1----:R-:W-:-:S05]  /*1e8d0*/  IMAD.MOV.U32 R3, RZ, RZ, R109 ;  /* 0x000000ffff037224 */ /* 0x002fca00078e006d */
[----:B------:R1:W-:Y:S04]  /*1e8e0*/  STL [R1+0x6e8], R3 ;  /* 0x0006e80301007387 */ /* 0x0003e80000100800 */
[----:B------:R-:W-:Y:S04]  /*1e8f0*/  STL [R1+0x6f4], R104 ;  /* 0x0006f46801007387 */ /* 0x000fe80000100800 */
[----:B------:R-:W4:Y:S01]  /*1e900*/  LDL.LU.64 R102, [R1+0x9c8] ;  /* 0x0009c80001667983 */ /* 0x000f220000300a00 */
[----:B-1----:R-:W-:-:S03]  /*1e910*/  IMAD.MOV.U32 R3, RZ, RZ, R105 ;  /* 0x000000ffff037224 */ /* 0x002fc600078e0069 */
[----:B------:R-:W4:Y:S04]  /*1e920*/  LDL.LU.64 R108, [R1+0x728] ;  /* 0x00072800016c7983 */ /* 0x000f280000300a00 */
[----:B------:R2:W-:Y:S02]  /*1e930*/  STL [R1+0x6f0], R3 ;  /* 0x0006f00301007387 */ /* 0x0005e40000100800 */
[----:B--2---:R-:W-:Y:S02]  /*1e940*/  IMAD.MOV.U32 R3, RZ, RZ, R117 ;  /* 0x000000ffff037224 */ /* 0x004fe400078e0075 */
[----:B------:R1:W-:Y:S04]  /*1e950*/  STL [R1+0x6fc], R116 ;  /* 0x0006fc7401007387 */ /* 0x0003e80000100800 */
[----:B------:R2:W-:Y:S04]  /*1e960*/  STL [R1+0x6f8], R3 ;  /* 0x0006f80301007387 */ /* 0x0005e80000100800 */
[----:B-1----:R-:W4:Y:S01]  /*1e970*/  LDL.LU.64 R116, [R1+0x730] ;  /* 0x0007300001747983 */ /* 0x002f220000300a00 */
[----:B--2---:R-:W-:-:S03]  /*1e980*/  IMAD.MOV.U32 R3, RZ, RZ, R101 ;  /* 0x000000ffff037224 */ /* 0x004fc600078e0065 */
[----:B------:R-:W-:Y:S04]  /*1e990*/  STL [R1+0x704], R100 ;  /* 0x0007046401007387 */ /* 0x000fe80000100800 */
[----:B------:R-:W2:Y:S04]  /*1e9a0*/  LDL.LU.64 R104, [R1+0x9e8] ;  /* 0x0009e80001687983 */ /* 0x000ea80000300a00 */
[----:B------:R1:W-:Y:S04]  /*1e9b0*/  STL [R1+0x700], R3 ;  /* 0x0007000301007387 */ /* 0x0003e80000100800 */
[----:B---3--:R3:W-:Y:S01]  /*1e9c0*/  STL [R1+0x70c], R114 ;  /* 0x00070c7201007387 */ /* 0x0087e20000100800 */
[----:B-1----:R-:W-:-:S05]  /*1e9d0*/  IMAD.MOV.U32 R3, RZ, RZ, R115 ;  /* 0x000000ffff037224 */ /* 0x002fca00078e0073 */
[----:B------:R1:W-:Y:S04]  /*1e9e0*/  STL [R1+0x708], R3 ;  /* 0x0007080301007387 */ /* 0x0003e80000100800 */
[----:B------:R4:W-:Y:S04]  /*1e9f0*/  STL [R1+0x714], R110 ;  /* 0x0007146e01007387 */ /* 0x0009e80000100800 */
[----:B---3--:R-:W3:Y:S01]  /*1ea00*/  LDL.LU.64 R114, [R1+0x750] ;  /* 0x0007500001727983 */ /* 0x008ee20000300a00 */
[----:B-1----:R-:W-:-:S03]  /*1ea10*/  IMAD.MOV.U32 R3, RZ, RZ, R111 ;  /* 0x000000ffff037224 */ /* 0x002fc600078e006f */
[----:B----4-:R-:W-:Y:S04]  /*1ea20*/  STL [R1+0x71c], R102 ;  /* 0x00071c6601007387 */ /* 0x010fe80000100800 */
[----:B------:R1:W-:Y:S04]  /*1ea30*/  STL [R1+0x710], R3 ;  /* 0x0007100301007387 */ /* 0x0003e80000100800 */
[----:B------:R-:W4:Y:S01]  /*1ea40*/  LDL.LU.64 R110, [R1+0x748] ;  /* 0x00074800016e7983 */ /* 0x000f220000300a00 */
[----:B-1----:R-:W-:-:S05]  /*1ea50*/  IMAD.MOV.U32 R3, RZ, RZ, R103 ;  /* 0x000000ffff037224 */ /* 0x002fca00078e0067 */
[----:B------:R1:W-:Y:S04]  /*1ea60*/  STL [R1+0x718], R3 ;  /* 0x0007180301007387 */ /* 0x0003e80000100800 */
[----:B------:R1:W-:Y:S02]  /*1ea70*/  STL [R1+0x724], R108 ;  /* 0x0007246c01007387 */ /* 0x0003e40000100800 */
[----:B-1----:R-:W-:Y:S02]  /*1ea80*/  IMAD.MOV.U32 R3, RZ, RZ, R109 ;  /* 0x000000ffff037224 */ /* 0x002fe400078e006d */
[----:B------:R-:W-:Y:S02]  /*1ea90*/  IMAD.MOV.U32 R108, RZ, RZ, R112 ;  /* 0x000000ffff6c7224 */ /* 0x000fe400078e0070 */
[----:B------:R-:W-:Y:S01]  /*1eaa0*/  IMAD.MOV.U32 R109, RZ, RZ, R113 ;  /* 0x000000ffff6d7224 */ /* 0x000fe200078e0071 */
[----:B------:R1:W-:Y:S04]  /*1eab0*/  STL [R1+0x72c], R116 ;  /* 0x00072c7401007387 */ /* 0x0003e80000100800 */
[----:B------:R2:W-:Y:S04]  /*1eac0*/  STL [R1+0x720], R3 ;  /* 0x0007200301007387 */ /* 0x0005e80000100800 */
[----:B------:R-:W3:Y:S01]  /*1ead0*/  LDL.LU.64 R112, [R1+0x768] ;  /* 0x0007680001707983 */ /* 0x000ee20000300a00 */
[----:B-1----:R-:W-:-:S02]  /*1eae0*/  IMAD.MOV.U32 R116, RZ, RZ, R124 ;  /* 0x000000ffff747224 */ /* 0x002fc400078e007c */
[----:B--2---:R-:W-:Y:S02]  /*1eaf0*/  IMAD.MOV.U32 R3, RZ, RZ, R117 ;  /* 0x000000ffff037224 */ /* 0x004fe400078e0075 */
[----:B------:R-:W-:Y:S02]  /*1eb00*/  IMAD.MOV.U32 R117, RZ, RZ, R125 ;  /* 0x000000ffff757224 */ /* 0x000fe400078e007d */
[----:B------:R-:W2:Y:S04]  /*1eb10*/  LDL.LU.64 R124, [R1+0xa08] ;  /* 0x000a0800017c7983 */ /* 0x000ea80000300a00 */
[----:B------:R1:W-:Y:S04]  /*1eb20*/  STL [R1+0x728], R3 ;  /* 0x0007280301007387 */ /* 0x0003e80000100800 */
[----:B------:R1:W-:Y:S02]  /*1eb30*/  STL [R1+0x734], R106 ;  /* 0x0007346a01007387 */ /* 0x0003e40000100800 */
[----:B-1----:R-:W-:-:S02]  /*1eb40*/  IMAD.MOV.U32 R3, RZ, RZ, R107 ;  /* 0x000000ffff037224 */ /* 0x002fc400078e006b */
[----:B------:R-:W-:Y:S04]  /*1eb50*/  STL [R1+0x73c], R104 ;  /* 0x00073c6801007387 */ /* 0x000fe80000100800 */
[----:B------:R1:W-:Y:S04]  /*1eb60*/  STL [R1+0x730], R3 ;  /* 0x0007300301007387 */ /* 0x0003e80000100800 */
[----:B------:R-:W2:Y:S01]  /*1eb70*/  LDL.LU.64 R106, [R1+0x770] ;  /* 0x00077000016a7983 */ /* 0x000ea20000300a00 */
[----:B-1----:R-:W-:-:S05]  /*1eb80*/  IMAD.MOV.U32 R3, RZ, RZ, R105 ;  /* 0x000000ffff037224 */ /* 0x002fca00078e0069 */
[----:B------:R1:W-:Y:S04]  /*1eb90*/  STL [R1+0x738], R3 ;  /* 0x0007380301007387 */ /* 0x0003e80000100800 */
[----:B----4-:R4:W-:Y:S01]  /*1eba0*/  STL [R1+0x744], R110 ;  /* 0x0007446e01007387 */ /* 0x0109e20000100800 */
[----:B-1----:R-:W-:-:S05]  /*1ebb0*/  IMAD.MOV.U32 R3, RZ, RZ, R111 ;  /* 0x000000ffff037224 */ /* 0x002fca00078e006f */
[----:B------:R1:W-:Y:S04]  /*1ebc0*/  STL [R1+0x740], R3 ;  /* 0x0007400301007387 */ /* 0x0003e80000100800 */
[----:B---3--:R3:W-:Y:S04]  /*1ebd0*/  STL [R1+0x74c], R114 ;  /* 0x00074c7201007387 */ /* 0x0087e80000100800 */
[----:B----4-:R-:W4:Y:S01]  /*1ebe0*/  LDL.LU.64 R110, [R1+0xa28] ;  /* 0x000a2800016e7983 */ /* 0x010f220000300a00 */
[----:B-1----:R-:W-:-:S05]  /*1ebf0*/  IMAD.MOV.U32 R3, RZ, RZ, R115 ;  /* 0x000000ffff037224 */ /* 0x002fca00078e0073 */
[----:B------:R1:W-:Y:S04]  /*1ec00*/  STL [R1+0x748], R3 ;  /* 0x0007480301007387 */ /* 0x0003e80000100800 */
[----:B------:R-:W-:Y:S04]  /*1ec10*/  STL [R1+0x754], R108 ;  /* 0x0007546c01007387 */ /* 0x000fe80000100800 */
[----:B---3--:R-:W3:Y:S01]  /*1ec20*/  LDL.LU.64 R114, [R1+0x8e0] ;  /* 0x0008e00001727983 */ /* 0x008ee20000300a00 */
[----:B-1----:R-:W-:-:S05]  /*1ec30*/  IMAD.MOV.U32 R3, RZ, RZ, R109 ;  /* 0x000000ffff037224 */ /* 0x002fca00078e006d */
[----:B------:R2:W-:Y:S02]  /*1ec40*/  STL [R1+0x750], R3 ;  /* 0x0007500301007387 */ /* 0x0005e40000100800 */
[----:B--2---:R-:W-:Y:S02]  /*1ec50*/  IMAD.MOV.U32 R3, RZ, RZ, R125 ;  /* 0x000000ffff037224 */ /* 0x004fe400078e007d */
[----:B------:R1:W-:Y:S04]  /*1ec60*/  STL [R1+0x75c], R124 ;  /* 0x00075c7c01007387 */ /* 0x0003e80000100800 */
[----:B------:R2:W-:Y:S01]  /*1ec70*/  STL [R1+0x758], R3 ;  /* 0x0007580301007387 */ /* 0x0005e20000100800 */
[----:B-1----:R-:W-:Y:S02]  /*1ec80*/  IMAD.MOV.U32 R124, RZ, RZ, R126 ;  /* 0x000000ffff7c7224 */ /* 0x002fe400078e007e */
[----:B------:R-:W-:-:S02]  /*1ec90*/  IMAD.MOV.U32 R125, RZ, RZ, R127 ;  /* 0x000000ffff7d7224 */ /* 0x000fc400078e007f */
[----:B------:R-:W3:Y:S01]  /*1eca0*/  LDL.LU.64 R126, [R1+0x790] ;  /* 0x00079000017e7983 */ /* 0x000ee20000300a00 */
[----:B--2---:R-:W-:Y:S02]  /*1ecb0*/  IMAD.MOV.U32 R3, RZ, RZ, R113 ;  /* 0x000000ffff037224 */ /* 0x004fe400078e0071 */
[----:B------:R-:W-:Y:S01]  /*1ecc0*/  IMAD.MOV.U32 R108, RZ, RZ, R120 ;  /* 0x000000ffff6c7224 */ /* 0x000fe200078e0078 */
[----:B------:R1:W-:Y:S01]  /*1ecd0*/  STL [R1+0x764], R112 ;  /* 0x0007647001007387 */ /* 0x0003e20000100800 */
[----:B------:R-:W-:-:S03]  /*1ece0*/  IMAD.MOV.U32 R109, RZ, RZ, R121 ;  /* 0x000000ffff6d7224 */ /* 0x000fc600078e0079 */
[----:B------:R-:W2:Y:S04]  /*1ecf0*/  LDL.LU.64 R120, [R1+0x920] ;  /* 0x0009200001787983 */ /* 0x000ea80000300a00 */
[----:B------:R-:W-:Y:S04]  /*1ed00*/  STL [R1+0x76c], R106 ;  /* 0x00076c6a01007387 */ /* 0x000fe80000100800 */
[----:B------:R1:W-:Y:S04]  /*1ed10*/  STL [R1+0x760], R3 ;  /* 0x0007600301007387 */ /* 0x0003e80000100800 */
[----:B-1----:R-:W2:Y:S01]  /*1ed20*/  LDL.LU.64 R112, [R1+0xa48] ;  /* 0x000a480001707983 */ /* 0x002ea20000300a00 */
[----:B------:R-:W-:-:S05]  /*1ed30*/  IMAD.MOV.U32 R3, RZ, RZ, R107 ;  /* 0x000000ffff037224 */ /* 0x000fca00078e006b */
[----:B------:R1:W-:Y:S04]  /*1ed40*/  STL [R1+0x768], R3 ;  /* 0x0007680301007387 */ /* 0x0003e80000100800 */
[----:B------:R4:W-:Y:S01]  /*1ed50*/  STL [R1+0x774], R122 ;  /* 0x0007747a01007387 */ /* 0x0009e20000100800 */
[----:B-1----:R-:W-:-:S03]  /*1ed60*/  IMAD.MOV.U32 R3, RZ, RZ, R123 ;  /* 0x000000ffff037224 */ /* 0x002fc600078e007b */
[----:B----4-:R-:W-:Y:S04]  /*1ed70*/  STL [R1+0x77c], R110 ;  /* 0x00077c6e01007387 */ /* 0x010fe80000100800 */
[----:B------:R1:W-:Y:S04]  /*1ed80*/  STL [R1+0x770], R3 ;  /* 0x0007700301007387 */ /* 0x0003e80000100800 */
[----:B------:R-:W4:Y:S01]  /*1ed90*/  LDL.LU.64 R122, [R1+0x7b0] ;  /* 0x0007b000017a7983 */ /* 0x000f220000300a00 */
[----:B-1----:R-:W-:-:S03]  /*1eda0*/  IMAD.MOV.U32 R3, RZ, RZ, R111 ;  /* 0x000000ffff037224 */ /* 0x002fc600078e006f */
[----:B---3--:R-:W-:Y:S01]  /*1edb0*/  STL [R1+0x784], R114 ;  /* 0x0007847201007387 */ /* 0x008fe20000100800 */
[----:B------:R-:W-:Y:S02]  /*1edc0*/  IMAD.MOV.U32 R110, RZ, RZ, R116 ;  /* 0x000000ffff6e7224 */ /* 0x000fe400078e0074 */
[----:B------:R-:W-:Y:S01]  /*1edd0*/  IMAD.MOV.U32 R111, RZ, RZ, R117 ;  /* 0x000000ffff6f7224 */ /* 0x000fe200078e0075 */
[----:B------:R1:W-:Y:S04]  /*1ede0*/  STL [R1+0x778], R3 ;  /* 0x0007780301007387 */ /* 0x0003e80000100800 */
[----:B------:R-:W3:Y:S01]  /*1edf0*/  LDL.LU.64 R116, [R1+0xa68] ;  /* 0x000a680001747983 */ /* 0x000ee20000300a00 */
[----:B-1----:R-:W-:-:S05]  /*1ee00*/  IMAD.MOV.U32 R3, RZ, RZ, R115 ;  /* 0x000000ffff037224 */ /* 0x002fca00078e0073 */
[----:B------:R1:W-:Y:S04]  /*1ee10*/  STL [R1+0x780], R3 ;  /* 0x0007800301007387 */ /* 0x0003e80000100800 */
[----:B------:R-:W3:Y:S01]  /*1ee20*/  LDL.LU.64 R114, [R1+0x940] ;  /* 0x0009400001727983 */ /* 0x000ee20000300a00 */
[----:B-1----:R-:W-:-:S03]  /*1ee30*/  IMAD.MOV.U32 R3, RZ, RZ, R127 ;  /* 0x000000ffff037224 */ /* 0x002fc600078e007f */
[----:B------:R1:W-:Y:S04]  /*1ee40*/  STL [R1+0x78c], R126 ;  /* 0x00078c7e01007387 */ /* 0x0003e80000100800 */
[----:B------:R1:W-:Y:S04]  /*1ee50*/  STL [R1+0x788], R3 ;  /* 0x0007880301007387 */ /* 0x0003e80000100800 */
[----:B------:R-:W-:Y:S04]  /*1ee60*/  STL [R1+0x794], R108 ;  /* 0x0007946c01007387 */ /* 0x000fe80000100800 */
[----:B-1----:R-:W3:Y:S01]  /*1ee70*/  LDL.LU.64 R126, [R1+0x7d0] ;  /* 0x0007d000017e7983 */ /* 0x002ee20000300a00 */
[----:B------:R-:W-:-:S05]  /*1ee80*/  IMAD.MOV.U32 R3, RZ, RZ, R109 ;  /* 0x000000ffff037224 */ /* 0x000fca00078e006d */
[----:B------:R1:W-:Y:S04]  /*1ee90*/  STL [R1+0x790], R3 ;  /* 0x0007900301007387 */ /* 0x0003e80000100800 */
[----:B--2---:R2:W-:Y:S01]  /*1eea0*/  STL [R1+0x79c], R112 ;  /* 0x00079c7001007387 */ /* 0x0045e20000100800 */
[----:B-1----:R-:W-:-:S05]  /*1eeb0*/  IMAD.MOV.U32 R3, RZ, RZ, R113 ;  /* 0x000000ffff037224 */ /* 0x002fca00078e0071 */
[----:B------:R1:W-:Y:S01]  /*1eec0*/  STL [R1+0x798], R3 ;  /* 0x0007980301007387 */ /* 0x0003e20000100800 */
[----:B--2---:R-:W-:Y:S02]  /*1eed0*/  IMAD.MOV.U32 R112, RZ, RZ, R118 ;  /* 0x000000ffff707224 */ /* 0x004fe400078e0076 */
[----:B------:R-:W-:Y:S01]  /*1eee0*/  IMAD.MOV.U32 R113, RZ, RZ, R119 ;  /* 0x000000ffff717224 */ /* 0x000fe200078e0077 */
[----:B------:R-:W-:Y:S04]  /*1eef0*/  STL [R1+0x7a4], R120 ;  /* 0x0007a47801007387 */ /* 0x000fe80000100800 */
[----:B------:R-:W2:Y:S01]  /*1ef00*/  LDL.LU.64 R118, [R1+0xa88] ;  /* 0x000a880001767983 */ /* 0x000ea20000300a00 */
[----:B-1----:R-:W-:-:S05]  /*1ef10*/  IMAD.MOV.U32 R3, RZ, RZ, R121 ;  /* 0x000000ffff037224 */ /* 0x002fca00078e0079 */
[----:B------:R1:W-:Y:S04]  /*1ef20*/  STL [R1+0x7a0], R3 ;  /* 0x0007a00301007387 */ /* 0x0003e80000100800 */
[----:B----4-:R4:W-:Y:S01]  /*1ef30*/  STL [R1+0x7ac], R122 ;  /* 0x0007ac7a01007387 */ /* 0x0109e20000100800 */
[----:B-1----:R-:W-:-:S03]  /*1ef40*/  IMAD.MOV.U32 R3, RZ, RZ, R123 ;  /* 0x000000ffff037224 */ /* 0x002fc600078e007b */
[----:B----4-:R-:W4:Y:S04]  /*1ef50*/  LDL.LU.64 R122, [R1+0x960] ;  /* 0x00096000017a7983 */ /* 0x010f280000300a00 */
[----:B------:R1:W-:Y:S04]  /*1ef60*/  STL [R1+0x7a8], R3 ;  /* 0x0007a80301007387 */ /* 0x0003e80000100800 */
[----:B------:R-:W-:Y:S04]  /*1ef70*/  STL [R1+0x7b4], R110 ;  /* 0x0007b46e01007387 */ /* 0x000fe80000100800 */
[----:B------:R-:W4:Y:S01]  /*1ef80*/  LDL.LU.64 R120, [R1+0x7f0] ;  /* 0x0007f00001787983 */ /* 0x000f220000300a00 */
[----:B-1----:R-:W-:-:S05]  /*1ef90*/  IMAD.MOV.U32 R3, RZ, RZ, R111 ;  /* 0x000000ffff037224 */ /* 0x002fca00078e006f */
[----:B------:R1:W-:Y:S04]  /*1efa0*/  STL [R1+0x7b0], R3 ;  /* 0x0007b00301007387 */ /* 0x0003e80000100800 */
[----:B---3--:R3:W-:Y:S01]  /*1efb0*/  STL [R1+0x7bc], R116 ;  /* 0x0007bc7401007387 */ /* 0x0087e20000100800 */
[----:B-1----:R-:W-:-:S05]  /*1efc0*/  IMAD.MOV.U32 R3, RZ, RZ, R117 ;  /* 0x000000ffff037224 */ /* 0x002fca00078e0075 */
[----:B------:R1:W-:Y:S04]  /*1efd0*/  STL [R1+0x7b8], R3 ;  /* 0x0007b80301007387 */ /* 0x0003e80000100800 */
[----:B------:R-:W-:Y:S04]  /*1efe0*/  STL [R1+0x7c4], R114 ;  /* 0x0007c47201007387 */ /* 0x000fe80000100800 */
[----:B---3--:R-:W3:Y:S01]  /*1eff0*/  LDL.LU.64 R116, [R1+0xaa8] ;  /* 0x000aa80001747983 */ /* 0x008ee20000300a00 */
[----:B-1----:R-:W-:-:S03]  /*1f000*/  IMAD.MOV.U32 R3, RZ, RZ, R115 ;  /* 0x000000ffff037224 */ /* 0x002fc600078e0073 */
[----:B------:R-:W-:Y:S04]  /*1f010*/  STL [R1+0x7cc], R126 ;  /* 0x0007cc7e01007387 */ /* 0x000fe80000100800 */
[----:B------:R1:W-:Y:S02]  /*1f020*/  STL [R1+0x7c0], R3 ;  /* 0x0007c00301007387 */ /* 0x0003e40000100800 */
[----:B-1----:R-:W-:Y:S02]  /*1f030*/  IMAD.MOV.U32 R3, RZ, RZ, R127 ;  /* 0x000000ffff037224 */ /* 0x002fe400078e007f */
[----:B------:R-:W3:Y:S04]  /*1f040*/  LDL.LU.64 R126, [R1+0x980] ;  /* 0x00098000017e7983 */ /* 0x000ee80000300a00 */
[----:B------:R1:W-:Y:S04]  /*1f050*/  STL [R1+0x7c8], R3 ;  /* 0x0007c80301007387 */ /* 0x0003e80000100800 */
[----:B------:R-:W3:Y:S01]  /*1f060*/  LDL.LU.64 R114, [R1+0x810] ;  /* 0x0008100001727983 */ /* 0x000ee20000300a00 */
[----:B-1----:R-:W-:-:S03]  /*1f070*/  IMAD.MOV.U32 R3, RZ, RZ, R113 ;  /* 0x000000ffff037224 */ /* 0x002fc600078e0071 */
[----:B------:R-:W-:Y:S04]  /*1f080*/  STL [R1+0x7d4], R112 ;  /* 0x0007d47001007387 */ /* 0x000fe80000100800 */
[----:B------:R1:W-:Y:S04]  /*1f090*/  STL [R1+0x7d0], R3 ;  /* 0x0007d00301007387 */ /* 0x0003e80000100800 */
[----:B--2---:R2:W-:Y:S01]  /*1f0a0*/  STL [R1+0x7dc], R118 ;  /* 0x0007dc7601007387 */ /* 0x0045e20000100800 */
[----:B-1----:R-:W-:-:S03]  /*1f0b0*/  IMAD.MOV.U32 R3, RZ, RZ, R119 ;  /* 0x000000ffff037224 */ /* 0x002fc600078e0077 */
[----:B--2---:R-:W2:Y:S04]  /*1f0c0*/  LDL.LU.64 R118, [R1+0xac8] ;  /* 0x000ac80001767983 */ /* 0x004ea80000300a00 */
[----:B------:R1:W-:Y:S04]  /*1f0d0*/  STL [R1+0x7d8], R3 ;  /* 0x0007d80301007387 */ /* 0x0003e80000100800 */
[----:B----4-:R4:W-:Y:S01]  /*1f0e0*/  STL [R1+0x7e4], R122 ;  /* 0x0007e47a01007387 */ /* 0x0109e20000100800 */
[----:B-1----:R-:W-:-:S03]  /*1f0f0*/  IMAD.MOV.U32 R3, RZ, RZ, R123 ;  /* 0x000000ffff037224 */ /* 0x002fc600078e007b */
[----:B----4-:R-:W4:Y:S04]  /*1f100*/  LDL.LU.64 R122, [R1+0x9a0] ;  /* 0x0009a000017a7983 */ /* 0x010f280000300a00 */
[----:B------:R1:W-:Y:S04]  /*1f110*/  STL [R1+0x7e0], R3 ;  /* 0x0007e00301007387 */ /* 0x0003e80000100800 */
[----:B------:R1:W-:Y:S02]  /*1f120*/  STL [R1+0x7ec], R120 ;  /* 0x0007ec7801007387 */ /* 0x0003e40000100800 */
[----:B-1----:R-:W-:-:S02]  /*1f130*/  IMAD.MOV.U32 R3, RZ, RZ, R121 ;  /* 0x000000ffff037224 */ /* 0x002fc400078e0079 */
[----:B------:R-:W4:Y:S04]  /*1f140*/  LDL.LU.64 R120, [R1+0x830] ;  /* 0x0008300001787983 */ /* 0x000f280000300a00 */
[----:B------:R1:W-:Y:S04]  /*1f150*/  STL [R1+0x7e8], R3 ;  /* 0x0007e80301007387 */ /* 0x0003e80000100800 */
[----:B------:R3:W-:Y:S01]  /*1f160*/  STL [R1+0x7f4], R124 ;  /* 0x0007f47c01007387 */ /* 0x0007e20000100800 */
[----:B-1----:R-:W-:-:S05]  /*1f170*/  IMAD.MOV.U32 R3, RZ, RZ, R125 ;  /* 0x000000ffff037224 */ /* 0x002fca00078e007d */
[----:B------:R1:W-:Y:S04]  /*1f180*/  STL [R1+0x7f0], R3 ;  /* 0x0007f00301007387 */ /* 0x0003e80000100800 */
[----:B---3--:R3:W-:Y:S04]  /*1f190*/  STL [R1+0x7fc], R116 ;  /* 0x0007fc7401007387 */ /* 0x0087e80000100800 */
[----:B------:R-:W4:Y:S01]  /*1f1a0*/  LDL.LU.64 R124, [R1+0xae8] ;  /* 0x000ae800017c7983 */ /* 0x000f220000300a00 */
[----:B-1----:R-:W-:-:S03]  /*1f1b0*/  IMAD.MOV.U32 R3, RZ, RZ, R117 ;  /* 0x000000ffff037224 */ /* 0x002fc600078e0075 */
[----:B---3--:R-:W3:Y:S04]  /*1f1c0*/  LDL.LU.64 R116, [R1+0x9c0] ;  /* 0x0009c00001747983 */ /* 0x008ee80000300a00 */
[----:B------:R1:W-:Y:S02]  /*1f1d0*/  STL [R1+0x7f8], R3 ;  /* 0x0007f80301007387 */ /* 0x0003e40000100800 */
[----:B-1----:R-:W-:Y:S02]  /*1f1e0*/  IMAD.MOV.U32 R3, RZ, RZ, R127 ;  /* 0x000000ffff037224 */ /* 0x002fe400078e007f */
[----:B------:R1:W-:Y:S04]  /*1f1f0*/  STL [R1+0x804], R126 ;  /* 0x0008047e01007387 */ /* 0x0003e80000100800 */
[----:B------:R1:W-:Y:S04]  /*1f200*/  STL [R1+0x800], R3 ;  /* 0x0008000301007387 */ /* 0x0003e80000100800 */
[----:B------:R-:W-:Y:S04]  /*1f210*/  STL [R1+0x80c], R114 ;  /* 0x00080c7201007387 */ /* 0x000fe80000100800 */
[----:B-1----:R-:W3:Y:S01]  /*1f220*/  LDL.LU.64 R126, [R1+0x850] ;  /* 0x00085000017e7983 */ /* 0x002ee20000300a00 */
[----:B------:R-:W-:-:S05]  /*1f230*/  IMAD.MOV.U32 R3, RZ, RZ, R115 ;  /* 0x000000ffff037224 */ /* 0x000fca00078e0073 */
[----:B------:R1:W-:Y:S04]  /*1f240*/  STL [R1+0x808], R3 ;  /* 0x0008080301007387 */ /* 0x0003e80000100800 */
[----:B------:R2:W-:Y:S01]  /*1f250*/  STL [R1+0x814], R130 ;  /* 0x0008148201007387 */ /* 0x0005e20000100800 */
[----:B-1----:R-:W-:-:S03]  /*1f260*/  IMAD.MOV.U32 R3, RZ, RZ, R131 ;  /* 0x000000ffff037224 */ /* 0x002fc600078e0083 */
[----:B--2---:R-:W-:Y:S04]  /*1f270*/  STL [R1+0x81c], R118 ;  /* 0x00081c7601007387 */ /* 0x004fe80000100800 */
[----:B------:R1:W-:Y:S04]  /*1f280*/  STL [R1+0x810], R3 ;  /* 0x0008100301007387 */ /* 0x0003e80000100800 */
[----:B------:R-:W2:Y:S01]  /*1f290*/  LDL.LU.64 R130, [R1+0xb08] ;  /* 0x000b080001827983 */ /* 0x000ea20000300a00 */
[----:B-1----:R-:W-:-:S03]  /*1f2a0*/  IMAD.MOV.U32 R3, RZ, RZ, R119 ;  /* 0x000000ffff037224 */ /* 0x002fc600078e0077 */
[----:B------:R-:W2:Y:S04]  /*1f2b0*/  LDL.LU.64 R118, [R1+0x9e0] ;  /* 0x0009e00001767983 */ /* 0x000ea80000300a00 */
[----:B------:R1:W-:Y:S04]  /*1f2c0*/  STL [R1+0x818], R3 ;  /* 0x0008180301007387 */ /* 0x0003e80000100800 */
[----:B----4-:R4:W-:Y:S01]  /*1f2d0*/  STL [R1+0x824], R122 ;  /* 0x0008247a01007387 */ /* 0x0109e20000100800 */
[----:B-1----:R-:W-:-:S03]  /*1f2e0*/  IMAD.MOV.U32 R3, RZ, RZ, R123 ;  /* 0x000000ffff037224 */ /* 0x002fc600078e007b */
[----:B----4-:R-:W4:Y:S04]  /*1f2f0*/  LDL.LU.64 R122, [R1+0x870] ;  /* 0x00087000017a7983 */ /* 0x010f280000300a00 */
[----:B------:R1:W-:Y:S04]  /*1f300*/  STL [R1+0x820], R3 ;  /* 0x0008200301007387 */ /* 0x0003e80000100800 */
[----:B------:R-:W-:Y:S01]  /*1f310*/  STL [R1+0x82c], R120 ;  /* 0x00082c7801007387 */ /* 0x000fe20000100800 */
[----:B-1----:R-:W-:-:S05]  /*1f320*/  IMAD.MOV.U32 R3, RZ, RZ, R121 ;  /* 0x000000ffff037224 */ /* 0x002fca00078e0079 */
[----:B------:R1:W-:Y:S04]  /*1f330*/  STL [R1+0x828], R3 ;  /* 0x0008280301007387 */ /* 0x0003e80000100800 */
[----:B------:R1:W-:Y:S02]  /*1f340*/  STL [R1+0x834], R132 ;  /* 0x0008348401007387 */ /* 0x0003e40000100800 */
[----:B-1----:R-:W-:Y:S02]  /*1f350*/  IMAD.MOV.U32 R3, RZ, RZ, R133 ;  /* 0x000000ffff037224 */ /* 0x002fe400078e0085 */
[----:B------:R-:W4:Y:S04]  /*1f360*/  LDL.LU.64 R132, [R1+0xb28] ;  /* 0x000b280001847983 */ /* 0x000f280000300a00 */
[----:B------:R1:W-:Y:S04]  /*1f370*/  STL [R1+0x830], R3 ;  /* 0x0008300301007387 */ /* 0x0003e80000100800 */
[----:B------:R3:W-:Y:S01]  /*1f380*/  STL [R1+0x83c], R124 ;  /* 0x00083c7c01007387 */ /* 0x0007e20000100800 */
[----:B-1----:R-:W-:-:S03]  /*1f390*/  IMAD.MOV.U32 R3, RZ, RZ, R125 ;  /* 0x000000ffff037224 */ /* 0x002fc600078e007d */
[----:B---3--:R-:W-:Y:S04]  /*1f3a0*/  STL [R1+0x844], R116 ;  /* 0x0008447401007387 */ /* 0x008fe80000100800 */
[----:B------:R1:W-:Y:S04]  /*1f3b0*/  STL [R1+0x838], R3 ;  /* 0x0008380301007387 */ /* 0x0003e80000100800 */
[----:B------:R-:W3:Y:S04]  /*1f3c0*/  LDL.LU.64 R120, [R1+0xa00] ;  /* 0x000a000001787983 */ /* 0x000ee80000300a00 */
[----:B------:R-:W3:Y:S01]  /*1f3d0*/  LDL.LU.64 R124, [R1+0x890] ;  /* 0x00089000017c7983 */ /* 0x000ee20000300a00 */
[----:B-1----:R-:W-:-:S05]  /*1f3e0*/  IMAD.MOV.U32 R3, RZ, RZ, R117 ;  /* 0x000000ffff037224 */ /* 0x002fca00078e0075 */
[----:B------:R1:W-:Y:S02]  /*1f3f0*/  STL [R1+0x840], R3 ;  /* 0x0008400301007387 */ /* 0x0003e40000100800 */
[----:B-1----:R-:W-:Y:S02]  /*1f400*/  IMAD.MOV.U32 R3, RZ, RZ, R127 ;  /* 0x000000ffff037224 */ /* 0x002fe400078e007f */
[----:B------:R-:W-:Y:S04]  /*1f410*/  STL [R1+0x84c], R126 ;  /* 0x00084c7e01007387 */ /* 0x000fe80000100800 */
[----:B------:R-:W-:Y:S04]  /*1f420*/  STL [R1+0x854], R136 ;  /* 0x0008548801007387 */ /* 0x000fe80000100800 */
[----:B------:R1:W-:Y:S02]  /*1f430*/  STL [R1+0x848], R3 ;  /* 0x0008480301007387 */ /* 0x0003e40000100800 */
[----:B-1----:R-:W-:-:S02]  /*1f440*/  IMAD.MOV.U32 R3, RZ, RZ, R137 ;  /* 0x000000ffff037224 */ /* 0x002fc400078e0089 */
[----:B------:R-:W3:Y:S04]  /*1f450*/  LDL.LU.64 R136, [R1+0xb48] ;  /* 0x000b480001887983 */ /* 0x000ee80000300a00 */
[----:B------:R1:W-:Y:S04]  /*1f460*/  STL [R1+0x850], R3 ;  /* 0x0008500301007387 */ /* 0x0003e80000100800 */
[----:B--2---:R2:W-:Y:S04]  /*1f470*/  STL [R1+0x85c], R130 ;  /* 0x00085c8201007387 */ /* 0x0045e80000100800 */
[----:B------:R-:W3:Y:S01]  /*1f480*/  LDL.LU.64 R126, [R1+0xa20] ;  /* 0x000a2000017e7983 */ /* 0x000ee20000300a00 */
[----:B-1----:R-:W-:-:S05]  /*1f490*/  IMAD.MOV.U32 R3, RZ, RZ, R131 ;  /* 0x000000ffff037224 */ /* 0x002fca00078e0083 */
[----:B------:R1:W-:Y:S04]  /*1f4a0*/  STL [R1+0x858], R3 ;  /* 0x0008580301007387 */ /* 0x0003e80000100800 */
[----:B------:R-:W-:Y:S04]  /*1f4b0*/  STL [R1+0x864], R118 ;  /* 0x0008647601007387 */ /* 0x000fe80000100800 */
[----:B--2---:R-:W2:Y:S01]  /*1f4c0*/  LDL.LU.64 R130, [R1+0x8d0] ;  /* 0x0008d00001827983 */ /* 0x004ea20000300a00 */
[----:B-1----:R-:W-:-:S05]  /*1f4d0*/  IMAD.MOV.U32 R3, RZ, RZ, R119 ;  /* 0x000000ffff037224 */ /* 0x002fca00078e0077 */
[----:B------:R1:W-:Y:S04]  /*1f4e0*/  STL [R1+0x860], R3 ;  /* 0x0008600301007387 */ /* 0x0003e80000100800 */
[----:B----4-:R4:W-:Y:S01]  /*1f4f0*/  STL [R1+0x86c], R122 ;  /* 0x00086c7a01007387 */ /* 0x0109e20000100800 */
[----:B-1----:R-:W-:-:S03]  /*1f500*/  IMAD.MOV.U32 R3, RZ, RZ, R123 ;  /* 0x000000ffff037224 */ /* 0x002fc600078e007b */
[----:B------:R-:W-:Y:S04]  /*1f510*/  STL [R1+0x874], R128 ;  /* 0x0008748001007387 */ /* 0x000fe80000100800 */
[----:B------:R1:W-:Y:S04]  /*1f520*/  STL [R1+0x868], R3 ;  /* 0x0008680301007387 */ /* 0x0003e80000100800 */
[----:B----4-:R-:W4:Y:S01]  /*1f530*/  LDL.LU.64 R122, [R1+0xb68] ;  /* 0x000b6800017a7983 */ /* 0x010f220000300a00 */
[----:B-1----:R-:W-:-:S03]  /*1f540*/  IMAD.MOV.U32 R3, RZ, RZ, R129 ;  /* 0x000000ffff037224 */ /* 0x002fc600078e0081 */
[----:B------:R-:W4:Y:S04]  /*1f550*/  LDL.LU.64 R128, [R1+0xa40] ;  /* 0x000a400001807983 */ /* 0x000f280000300a00 */
[----:B------:R1:W-:Y:S04]  /*1f560*/  STL [R1+0x870], R3 ;  /* 0x0008700301007387 */ /* 0x0003e80000100800 */
[----:B------:R1:W-:Y:S02]  /*1f570*/  STL [R1+0x87c], R132 ;  /* 0x00087c8401007387 */ /* 0x0003e40000100800 */
[----:B-1----:R-:W-:-:S02]  /*1f580*/  IMAD.MOV.U32 R3, RZ, RZ, R133 ;  /* 0x000000ffff037224 */ /* 0x002fc400078e0085 */
[----:B------:R-:W4:Y:S04]  /*1f590*/  LDL.LU.64 R132, [R1+0x910] ;  /* 0x0009100001847983 */ /* 0x000f280000300a00 */
[----:B------:R3:W-:Y:S02]  /*1f5a0*/  STL [R1+0x878], R3 ;  /* 0x0008780301007387 */ /* 0x0007e40000100800 */
[----:B---3--:R-:W-:Y:S02]  /*1f5b0*/  IMAD.MOV.U32 R3, RZ, RZ, R121 ;  /* 0x000000ffff037224 */ /* 0x008fe400078e0079 */
[----:B------:R-:W-:Y:S04]  /*1f5c0*/  STL [R1+0x884], R120 ;  /* 0x0008847801007387 */ /* 0x000fe80000100800 */
[----:B------:R1:W-:Y:S04]  /*1f5d0*/  STL [R1+0x880], R3 ;  /* 0x0008800301007387 */ /* 0x0003e80000100800 */
[----:B------:R3:W-:Y:S01]  /*1f5e0*/  STL [R1+0x88c], R124 ;  /* 0x00088c7c01007387 */ /* 0x0007e20000100800 */
[----:B-1----:R-:W-:-:S03]  /*1f5f0*/  IMAD.MOV.U32 R3, RZ, RZ, R125 ;  /* 0x000000ffff037224 */ /* 0x002fc600078e007d */
[----:B------:R1:W-:Y:S04]  /*1f600*/  STL [R1+0x894], R134 ;  /* 0x0008948601007387 */ /* 0x0003e80000100800 */
[----:B------:R1:W-:Y:S04]  /*1f610*/  STL [R1+0x888], R3 ;  /* 0x0008880301007387 */ /* 0x0003e80000100800 */
[----:B---3--:R-:W3:Y:S01]  /*1f620*/  LDL.LU.64 R124, [R1+0xb88] ;  /* 0x000b8800017c7983 */ /* 0x008ee20000300a00 */
[----:B-1----:R-:W-:Y:S02]  /*1f630*/  IMAD.MOV.U32 R134, RZ, RZ, R150 ;  /* 0x000000ffff867224 */ /* 0x002fe400078e0096 */
[----:B------:R-:W-:-:S02]  /*1f640*/  IMAD.MOV.U32 R3, RZ, RZ, R135 ;  /* 0x000000ffff037224 */ /* 0x000fc400078e0087 */
[----:B------:R-:W-:Y:S02]  /*1f650*/  IMAD.MOV.U32 R135, RZ, RZ, R151 ;  /* 0x000000ffff877224 */ /* 0x000fe400078e0097 */
[----:B------:R-:W3:Y:S04]  /*1f660*/  LDL.LU.64 R150, [R1+0xa60] ;  /* 0x000a600001967983 */ /* 0x000ee80000300a00 */
[----:B------:R1:W-:Y:S04]  /*1f670*/  STL [R1+0x890], R3 ;  /* 0x0008900301007387 */ /* 0x0003e80000100800 */
[----:B------:R1:W-:Y:S02]  /*1f680*/  STL [R1+0x89c], R136 ;  /* 0x00089c8801007387 */ /* 0x0003e40000100800 */
[----:B-1----:R-:W-:-:S02]  /*1f690*/  IMAD.MOV.U32 R3, RZ, RZ, R137 ;  /* 0x000000ffff037224 */ /* 0x002fc400078e0089 */
[----:B------:R-:W3:Y:S04]  /*1f6a0*/  LDL.LU.64 R136, [R1+0x930] ;  /* 0x0009300001887983 */ /* 0x000ee80000300a00 */
[----:B------:R1:W-:Y:S04]  /*1f6b0*/  STL [R1+0x898], R3 ;  /* 0x0008980301007387 */ /* 0x0003e80000100800 */
[----:B------:R2:W-:Y:S01]  /*1f6c0*/  STL [R1+0x8a4], R126 ;  /* 0x0008a47e01007387 */ /* 0x0005e20000100800 */
[----:B-1----:R-:W-:-:S05]  /*1f6d0*/  IMAD.MOV.U32 R3, RZ, RZ, R127 ;  /* 0x000000ffff037224 */ /* 0x002fca00078e007f */
[----:B------:R1:W-:Y:S04]  /*1f6e0*/  STL [R1+0x8a0], R3 ;  /* 0x0008a00301007387 */ /* 0x0003e80000100800 */
[----:B--2---:R2:W-:Y:S04]  /*1f6f0*/  STL [R1+0x8ac], R130 ;  /* 0x0008ac8201007387 */ /* 0x0045e80000100800 */
[----:B------:R-:W3:Y:S01]  /*1f700*/  LDL.LU.64 R126, [R1+0xba8] ;  /* 0x000ba800017e7983 */ /* 0x000ee20000300a00 */
[----:B-1----:R-:W-:-:S05]  /*1f710*/  IMAD.MOV.U32 R3, RZ, RZ, R131 ;  /* 0x000000ffff037224 */ /* 0x002fca00078e0083 */
[----:B------:R1:W-:Y:S04]  /*1f720*/  STL [R1+0x8a8], R3 ;  /* 0x0008a80301007387 */ /* 0x0003e80000100800 */
[----:B------:R4:W-:Y:S04]  /*1f730*/  STL [R1+0x8b4], R142 ;  /* 0x0008b48e01007387 */ /* 0x0009e80000100800 */
[----:B--2---:R-:W2:Y:S01]  /*1f740*/  LDL.LU.64 R130, [R1+0xa80] ;  /* 0x000a800001827983 */ /* 0x004ea20000300a00 */
[----:B-1----:R-:W-:-:S03]  /*1f750*/  IMAD.MOV.U32 R3, RZ, RZ, R143 ;  /* 0x000000ffff037224 */ /* 0x002fc600078e008f */
[----:B----4-:R-:W-:Y:S04]  /*1f760*/  STL [R1+0x8bc], R122 ;  /* 0x0008bc7a01007387 */ /* 0x010fe80000100800 */
[----:B------:R1:W-:Y:S04]  /*1f770*/  STL [R1+0x8b0], R3 ;  /* 0x0008b00301007387 */ /* 0x0003e80000100800 */
[----:B------:R-:W4:Y:S01]  /*1f780*/  LDL.LU.64 R142, [R1+0x950] ;  /* 0x00095000018e7983 */ /* 0x000f220000300a00 */
[----:B-1----:R-:W-:-:S03]  /*1f790*/  IMAD.MOV.U32 R3, RZ, RZ, R123 ;  /* 0x000000ffff037224 */ /* 0x002fc600078e007b */
[----:B------:R-:W-:Y:S04]  /*1f7a0*/  STL [R1+0x8c4], R128 ;  /* 0x0008c48001007387 */ /* 0x000fe80000100800 */
[----:B------:R1:W-:Y:S02]  /*1f7b0*/  STL [R1+0x8b8], R3 ;  /* 0x0008b80301007387 */ /* 0x0003e40000100800 */
[----:B-1----:R-:W-:Y:S02]  /*1f7c0*/  IMAD.MOV.U32 R3, RZ, RZ, R129 ;  /* 0x000000ffff037224 */ /* 0x002fe400078e0081 */
[----:B------:R1:W-:Y:S04]  /*1f7d0*/  STL [R1+0x8cc], R132 ;  /* 0x0008cc8401007387 */ /* 0x0003e80000100800 */
[----:B------:R1:W-:Y:S04]  /*1f7e0*/  STL [R1+0x8c0], R3 ;  /* 0x0008c00301007387 */ /* 0x0003e80000100800 */
[----:B------:R-:W4:Y:S01]  /*1f7f0*/  LDL.LU.64 R128, [R1+0xbc8] ;  /* 0x000bc80001807983 */ /* 0x000f220000300a00 */
[----:B-1----:R-:W-:Y:S01]  /*1f800*/  IMAD.MOV.U32 R132, RZ, RZ, R146 ;  /* 0x000000ffff847224 */ /* 0x002fe200078e0092 */
[----:B------:R-:W-:Y:S01]  /*1f810*/  MOV R3, R133 ;  /* 0x0000008500037202 */ /* 0x000fe20000000f00 */
[----:B------:R-:W-:-:S02]  /*1f820*/  IMAD.MOV.U32 R133, RZ, RZ, R147 ;  /* 0x000000ffff857224 */ /* 0x000fc400078e0093 */
[----:B------:R-:W4:Y:S04]  /*1f830*/  LDL.LU.64 R146, [R1+0xaa0] ;  /* 0x000aa00001927983 */ /* 0x000f280000300a00 */
[----:B------:R1:W-:Y:S04]  /*1f840*/  STL [R1+0x8c8], R3 ;  /* 0x0008c80301007387 */ /* 0x0003e80000100800 */
[----:B------:R1:W-:Y:S02]  /*1f850*/  STL [R1+0x8d4], R148 ;  /* 0x0008d49401007387 */ /* 0x0003e40000100800 */
[----:B-1----:R-:W-:-:S02]  /*1f860*/  IMAD.MOV.U32 R3, RZ, RZ, R149 ;  /* 0x000000ffff037224 */ /* 0x002fc400078e0095 */
[----:B------:R-:W4:Y:S04]  /*1f870*/  LDL.LU.64 R148, [R1+0x970] ;  /* 0x0009700001947983 */ /* 0x000f280000300a00 */
[----:B------:R1:W-:Y:S04]  /*1f880*/  STL [R1+0x8d0], R3 ;  /* 0x0008d00301007387 */ /* 0x0003e80000100800 */
[----:B---3--:R-:W-:Y:S01]  /*1f890*/  STL [R1+0x8dc], R124 ;  /* 0x0008dc7c01007387 */ /* 0x008fe20000100800 */
[----:B-1----:R-:W-:-:S05]  /*1f8a0*/  IMAD.MOV.U32 R3, RZ, RZ, R125 ;  /* 0x000000ffff037224 */ /* 0x002fca00078e007d */
[----:B------:R1:W-:Y:S04]  /*1f8b0*/  STL [R1+0x8d8], R3 ;  /* 0x0008d80301007387 */ /* 0x0003e80000100800 */
[----:B------:R3:W-:Y:S01]  /*1f8c0*/  STL [R1+0x8e4], R150 ;  /* 0x0008e49601007387 */ /* 0x0007e20000100800 */
[----:B-1----:R-:W-:-:S03]  /*1f8d0*/  IMAD.MOV.U32 R3, RZ, RZ, R151 ;  /* 0x000000ffff037224 */ /* 0x002fc600078e0097 */
[----:B---3--:R-:W3:Y:S04]  /*1f8e0*/  LDL.LU.64 R150, [R1+0xbe8] ;  /* 0x000be80001967983 */ /* 0x008ee80000300a00 */
[----:B------:R1:W-:Y:S04]  /*1f8f0*/  STL [R1+0x8e0], R3 ;  /* 0x0008e00301007387 */ /* 0x0003e80000100800 */
[----:B------:R1:W-:Y:S02]  /*1f900*/  STL [R1+0x8ec], R136 ;  /* 0x0008ec8801007387 */ /* 0x0003e40000100800 */
[----:B-1----:R-:W-:-:S02]  /*1f910*/  IMAD.MOV.U32 R3, RZ, RZ, R137 ;  /* 0x000000ffff037224 */ /* 0x002fc400078e0089 */
[----:B------:R-:W3:Y:S04]  /*1f920*/  LDL.LU.64 R136, [R1+0xac0] ;  /* 0x000ac00001887983 */ /* 0x000ee80000300a00 */
[----:B------:R1:W-:Y:S04]  /*1f930*/  STL [R1+0x8e8], R3 ;  /* 0x0008e80301007387 */ /* 0x0003e80000100800 */
[----:B------:R1:W-:Y:S02]  /*1f940*/  STL [R1+0x8f4], R138 ;  /* 0x0008f48a01007387 */ /* 0x0003e40000100800 */
[----:B-1----:R-:W-:-:S02]  /*1f950*/  IMAD.MOV.U32 R3, RZ, RZ, R139 ;  /* 0x000000ffff037224 */ /* 0x002fc400078e008b */
[----:B------:R-:W3:Y:S04]  /*1f960*/  LDL.LU.64 R138, [R1+0x990] ;  /* 0x00099000018a7983 */ /* 0x000ee80000300a00 */
[----:B------:R1:W-:Y:S04]  /*1f970*/  STL [R1+0x8f0], R3 ;  /* 0x0008f00301007387 */ /* 0x0003e80000100800 */
[----:B------:R-:W-:Y:S01]  /*1f980*/  STL [R1+0x8fc], R126 ;  /* 0x0008fc7e01007387 */ /* 0x000fe20000100800 */
[----:B-1----:R-:W-:-:S05]  /*1f990*/  IMAD.MOV.U32 R3, RZ, RZ, R127 ;  /* 0x000000ffff037224 */ /* 0x002fca00078e007f */
        /* <DEDUP_REMOVED lines=20> */
[----:B------:R1:W-:Y:S02]  /*1fae0*/  STL [R1+0x92c], R148 ;  /* 0x00092c9401007387 */ /* 0x0003e40000100800 */
[----:B-1----:R-:W-:-:S02]  /*1faf0*/  IMAD.MOV.U32 R3, RZ, RZ, R149 ;  /* 0x000000ffff037224 */ /* 0x002fc400078e0095 */
[----:B------:R-:W4:Y:S04]  /*1fb00*/  LDL.LU.64 R148, [R1+0xb00] ;  /* 0x000b000001947983 */ /* 0x000f280000300a00 */
[----:B------:R1:W-:Y:S04]  /*1fb10*/  STL [R1+0x928], R3 ;  /* 0x0009280301007387 */ /* 0x0003e80000100800 */
[----:B------:R1:W-:Y:S02]  /*1fb20*/  STL [R1+0x934], R134 ;  /* 0x0009348601007387 */ /* 0x0003e40000100800 */
[----:B-1----:R-:W-:-:S02]  /*1fb30*/  IMAD.MOV.U32 R3, RZ, RZ, R135 ;  /* 0x000000ffff037224 */ /* 0x002fc400078e0087 */
[----:B------:R-:W4:Y:S04]  /*1fb40*/  LDL.LU.64 R134, [R1+0x9d0] ;  /* 0x0009d00001867983 */ /* 0x000f280000300a00 */
[----:B------:R1:W-:Y:S04]  /*1fb50*/  STL [R1+0x930], R3 ;  /* 0x0009300301007387 */ /* 0x0003e80000100800 */
[----:B---3--:R3:W-:Y:S01]  /*1fb60*/  STL [R1+0x93c], R150 ;  /* 0x00093c9601007387 */ /* 0x0087e20000100800 */
        /* <DEDUP_REMOVED lines=288> */
[----:B-1----:R-:W-:-:S02]  /*20d70*/  MOV R3, R145 ;  /* 0x0000009100037202 */ /* 0x002fc40000000f00 */
        /* <DEDUP_REMOVED lines=46> */
[----:B------:R-:W-:Y:S04]  /*21060*/  STL [R1+0xbdc], R132 ;  /* 0x000bdc8401007387 */ /* 0x000fe80000100800 */
[----:B------:R-:W4:Y:S01]  /*21070*/  LDL.LU.64 R128, [R1+0xc38] ;  /* 0x000c380001807983 */ /* 0x000f220000300a00 */
[----:B-1----:R-:W-:-:S05]  /*21080*/  IMAD.MOV.U32 R3, RZ, RZ, R133 ;  /* 0x000000ffff037224 */ /* 0x002fca00078e0085 */
[----:B------:R1:W-:Y:S04]  /*21090*/  STL [R1+0xbd8], R3 ;  /* 0x000bd80301007387 */ /* 0x0003e80000100800 */
[----:B------:R1:W-:Y:S02]  /*210a0*/  STL [R1+0xbe4], R146 ;  /* 0x000be49201007387 */ /* 0x0003e40000100800 */
[----:B-1----:R-:W-:Y:S02]  /*210b0*/  IMAD.MOV.U32 R3, RZ, RZ, R147 ;  /* 0x000000ffff037224 */ /* 0x002fe400078e0093 */
[----:B------:R-:W4:Y:S04]  /*210c0*/  LDL.LU.64 R132, [R1+0xeb0] ;  /* 0x000eb00001847983 */ /* 0x000f280000300a00 */
[----:B------:R1:W-:Y:S04]  /*210d0*/  STL [R1+0xbe0], R3 ;  /* 0x000be00301007387 */ /* 0x0003e80000100800 */
[----:B------:R1:W-:Y:S04]  /*210e0*/  STL [R1+0xbec], R148 ;  /* 0x000bec9401007387 */ /* 0x0003e80000100800 */
[----:B------:R-:W4:Y:S01]  /*210f0*/  LDL.LU.64 R146, [R1+0xdb0] ;  /* 0x000db00001927983 */ /* 0x000f220000300a00 */
[----:B-1----:R-:W-:-:S03]  /*21100*/  IMAD.MOV.U32 R3, RZ, RZ, R149 ;  /* 0x000000ffff037224 */ /* 0x002fc600078e0095 */
[----:B------:R-:W-:Y:S04]  /*21110*/  STL [R1+0xbf4], R134 ;  /* 0x000bf48601007387 */ /* 0x000fe80000100800 */
[----:B------:R1:W-:Y:S04]  /*21120*/  STL [R1+0xbe8], R3 ;  /* 0x000be80301007387 */ /* 0x0003e80000100800 */
[----:B------:R-:W4:Y:S01]  /*21130*/  LDL.LU.64 R148, [R1+0xc90] ;  /* 0x000c900001947983 */ /* 0x000f220000300a00 */
[----:B-1----:R-:W-:-:S03]  /*21140*/  IMAD.MOV.U32 R3, RZ, RZ, R135 ;  /* 0x000000ffff037224 */ /* 0x002fc600078e0087 */
[----:B---3--:R-:W-:Y:S04]  /*21150*/  STL [R1+0xbfc], R150 ;  /* 0x000bfc9601007387 */ /* 0x008fe80000100800 */
[----:B------:R1:W-:Y:S04]  /*21160*/  STL [R1+0xbf0], R3 ;  /* 0x000bf00301007387 */ /* 0x0003e80000100800 */
[----:B------:R-:W3:Y:S01]  /*21170*/  LDL.LU.64 R134, [R1+0xc58] ;  /* 0x000c580001867983 */ /* 0x000ee20000300a00 */
[----:B-1----:R-:W-:-:S03]  /*21180*/  IMAD.MOV.U32 R3, RZ, RZ, R151 ;  /* 0x000000ffff037224 */ /* 0x002fc600078e0097 */
[----:B------:R-:W-:Y:S04]  /*21190*/  STL [R1+0xc04], R136 ;  /* 0x000c048801007387 */ /* 0x000fe80000100800 */
        /* <DEDUP_REMOVED lines=11> */
[----:B--2---:R-:W-:Y:S04]  /*21250*/  STL [R1+0xc1c], R130 ;  /* 0x000c1c8201007387 */ /* 0x004fe80000100800 */
[----:B------:R1:W-:Y:S04]  /*21260*/  STL [R1+0xc10], R3 ;  /* 0x000c100301007387 */ /* 0x0003e80000100800 */
[----:B------:R-:W2:Y:S01]  /*21270*/  LDL.LU.64 R140, [R1+0xc78] ;  /* 0x000c7800018c7983 */ /* 0x000ea20000300a00 */
[----:B-1----:R-:W-:-:S03]  /*21280*/  IMAD.MOV.U32 R3, RZ, RZ, R131 ;  /* 0x000000ffff037224 */ /* 0x002fc600078e0083 */
[----:B----4-:R-:W-:Y:S04]  /*21290*/  STL [R1+0xc24], R142 ;  /* 0x000c248e01007387 */ /* 0x010fe80000100800 */
[----:B------:R1:W-:Y:S04]  /*212a0*/  STL [R1+0xc18], R3 ;  /* 0x000c180301007387 */ /* 0x0003e80000100800 */
[----:B------:R-:W4:Y:S01]  /*212b0*/  LDL.LU.64 R130, [R1+0xed0] ;  /* 0x000ed00001827983 */ /* 0x000f220000300a00 */
[----:B-1----:R-:W-:-:S03]  /*212c0*/  IMAD.MOV.U32 R3, RZ, RZ, R143 ;  /* 0x000000ffff037224 */ /* 0x002fc600078e008f */
[----:B------:R-:W-:Y:S04]  /*212d0*/  STL [R1+0xc2c], R144 ;  /* 0x000c2c9001007387 */ /* 0x000fe80000100800 */
        /* <DEDUP_REMOVED lines=8> */
[----:B------:R1:W-:Y:S02]  /*21360*/  STL [R1+0xc30], R3 ;  /* 0x000c300301007387 */ /* 0x0003e40000100800 */
[----:B-1----:R-:W-:Y:S02]  /*21370*/  IMAD.MOV.U32 R3, RZ, RZ, R133 ;  /* 0x000000ffff037224 */ /* 0x002fe400078e0085 */
[----:B------:R-:W-:Y:S04]  /*21380*/  STL [R1+0xc44], R146 ;  /* 0x000c449201007387 */ /* 0x000fe80000100800 */
        /* <DEDUP_REMOVED lines=8> */
[----:B---3--:R-:W-:Y:S04]  /*21410*/  STL [R1+0xc54], R134 ;  /* 0x000c548601007387 */ /* 0x008fe80000100800 */
[----:B------:R-:W3:Y:S01]  /*21420*/  LDL.LU.64 R132, [R1+0xce8] ;  /* 0x000ce80001847983 */ /* 0x000ee20000300a00 */
[----:B-1----:R-:W-:-:S05]  /*21430*/  IMAD.MOV.U32 R3, RZ, RZ, R135 ;  /* 0x000000ffff037224 */ /* 0x002fca00078e0087 */
[----:B------:R1:W-:Y:S02]  /*21440*/  STL [R1+0xc50], R3 ;  /* 0x000c500301007387 */ /* 0x0003e40000100800 */
[----:B-1----:R-:W-:Y:S02]  /*21450*/  IMAD.MOV.U32 R3, RZ, RZ, R151 ;  /* 0x000000ffff037224 */ /* 0x002fe400078e0097 */
[----:B------:R1:W-:Y:S04]  /*21460*/  STL [R1+0xc5c], R150 ;  /* 0x000c5c9601007387 */ /* 0x0003e80000100800 */
[----:B-1----:R-:W3:Y:S04]  /*21470*/  LDL.LU.64 R150, [R1+0xcb8] ;  /* 0x000cb80001967983 */ /* 0x002ee80000300a00 */
[----:B------:R1:W-:Y:S04]  /*21480*/  STL [R1+0xc58], R3 ;  /* 0x000c580301007387 */ /* 0x0003e80000100800 */
        /* <DEDUP_REMOVED lines=22> */
[----:B-1----:R-:W-:-:S05]  /*215f0*/  IMAD.MOV.U32 R3, RZ, RZ, R145 ;  /* 0x000000ffff037224 */ /* 0x002fca00078e0091 */
[----:B------:R1:W-:Y:S04]  /*21600*/  STL [R1+0xc88], R3 ;  /* 0x000c880301007387 */ /* 0x0003e80000100800 */
[----:B------:R-:W-:Y:S04]  /*21610*/  STL [R1+0xc94], R8 ;  /* 0x000c940801007387 */ /* 0x000fe80000100800 */
[----:B------:R-:W-:Y:S04]  /*21620*/  STL [R1+0xc90], R9 ;  /* 0x000c900901007387 */ /* 0x000fe80000100800 */
[----:B------:R-:W4:Y:S04]  /*21630*/  LDL.LU.64 R144, [R1+0xd28] ;  /* 0x000d280001907983 */ /* 0x000f280000300a00 */
        /* <DEDUP_REMOVED lines=11> */
[----:B------:R1:W-:Y:S02]  /*216f0*/  STL [R1+0xca8], R3 ;  /* 0x000ca80301007387 */ /* 0x0003e40000100800 */
[----:B-1----:R-:W-:Y:S02]  /*21700*/  IMAD.MOV.U32 R3, RZ, RZ, R151 ;  /* 0x000000ffff037224 */ /* 0x002fe400078e0097 */
[----:B------:R1:W-:Y:S04]  /*21710*/  STL [R1+0xcb4], R150 ;  /* 0x000cb49601007387 */ /* 0x0003e80000100800 */
[----:B------:R-:W-:Y:S04]  /*21720*/  STL [R1+0xcbc], R134 ;  /* 0x000cbc8601007387 */ /* 0x000fe80000100800 */
[----:B------:R1:W-:Y:S04]  /*21730*/  STL [R1+0xcb0], R3 ;  /* 0x000cb00301007387 */ /* 0x0003e80000100800 */
[----:B-1----:R-:W3:Y:S01]  /*21740*/  LDL.LU.64 R150, [R1+0xd48] ;  /* 0x000d480001967983 */ /* 0x002ee20000300a00 */
[----:B------:R-:W-:-:S03]  /*21750*/  IMAD.MOV.U32 R3, RZ, RZ, R135 ;  /* 0x000000ffff037224 */ /* 0x000fc600078e0087 */
        /* <DEDUP_REMOVED lines=14> */
[----:B------:R-:W4:Y:S04]  /*21840*/  LDL.LU.64 R140, [R1+0xd68] ;  /* 0x000d6800018c7983 */ /* 0x000f280000300a00 */
[----:B------:R-:W4:Y:S01]  /*21850*/  LDL.LU.64 R128, [R1+0xd38] ;  /* 0x000d380001807983 */ /* 0x000f220000300a00 */
        /* <DEDUP_REMOVED lines=41> */
[----:B------:R-:W-:Y:S04]  /*21af0*/  STL [R1+0xd34], R128 ;  /* 0x000d348001007387 */ /* 0x000fe80000100800 */
[----:B------:R1:W-:Y:S04]  /*21b00*/  STL [R1+0xd28], R3 ;  /* 0x000d280301007387 */ /* 0x0003e80000100800 */
[----:B------:R-:W4:Y:S01]  /*21b10*/  LDL.LU.64 R140, [R1+0xdc8] ;  /* 0x000dc800018c7983 */ /* 0x000f220000300a00 */
[----:B-1----:R-:W-:-:S03]  /*21b20*/  IMAD.MOV.U32 R3, RZ, RZ, R129 ;  /* 0x000000ffff037224 */ /* 0x002fc600078e0081 */
[----:B------:R-:W-:Y:S04]  /*21b30*/  STL [R1+0xd3c], R142 ;  /* 0x000d3c8e01007387 */ /* 0x000fe80000100800 */
[----:B------:R1:W-:Y:S02]  /*21b40*/  STL [R1+0xd30], R3 ;  /* 0x000d300301007387 */ /* 0x0003e40000100800 */
[----:B-1----:R-:W-:Y:S02]  /*21b50*/  IMAD.MOV.U32 R3, RZ, RZ, R143 ;  /* 0x000000ffff037224 */ /* 0x002fe400078e008f */
[----:B------:R-:W4:Y:S04]  /*21b60*/  LDL.LU.64 R142, [R1+0xd98] ;  /* 0x000d9800018e7983 */ /* 0x000f280000300a00 */
        /* <DEDUP_REMOVED lines=12> */
[----:B---3--:R3:W-:Y:S01]  /*21c30*/  STL [R1+0xd5c], R148 ;  /* 0x000d5c9401007387 */ /* 0x0087e20000100800 */
[----:B-1----:R-:W-:-:S03]  /*21c40*/  IMAD.MOV.U32 R3, RZ, RZ, R149 ;  /* 0x000000ffff037224 */ /* 0x002fc600078e0095 */
[----:B------:R-:W-:Y:S04]  /*21c50*/  STL [R1+0xd64], R132 ;  /* 0x000d648401007387 */ /* 0x000fe80000100800 */
[----:B------:R1:W-:Y:S04]  /*21c60*/  STL [R1+0xd58], R3 ;  /* 0x000d580301007387 */ /* 0x0003e80000100800 */
[----:B---3--:R-:W3:Y:S01]  /*21c70*/  LDL.LU.64 R148, [R1+0xde8] ;  /* 0x000de80001947983 */ /* 0x008ee20000300a00 */
[----:B-1----:R-:W-:-:S03]  /*21c80*/  IMAD.MOV.U32 R3, RZ, RZ, R133 ;  /* 0x000000ffff037224 */ /* 0x002fc600078e0085 */
[----:B------:R-:W-:Y:S04]  /*21c90*/  STL [R1+0xd6c], R150 ;  /* 0x000d6c9601007387 */ /* 0x000fe80000100800 */
[----:B------:R1:W-:Y:S02]  /*21ca0*/  STL [R1+0xd60], R3 ;  /* 0x000d600301007387 */ /* 0x0003e40000100800 */
[----:B-1----:R-:W-:Y:S02]  /*21cb0*/  IMAD.MOV.U32 R3, RZ, RZ, R151 ;  /* 0x000000ffff037224 */ /* 0x002fe400078e0097 */
[----:B------:R-:W3:Y:S04]  /*21cc0*/  LDL.LU.64 R150, [R1+0xdb8] ;  /* 0x000db80001967983 */ /* 0x000ee80000300a00 */
[----:B------:R1:W-:Y:S04]  /*21cd0*/  STL [R1+0xd68], R3 ;  /* 0x000d680301007387 */ /* 0x0003e80000100800 */
[----:B------:R-:W-:Y:S04]  /*21ce0*/  STL [R1+0xd74], R134 ;  /* 0x000d748601007387 */ /* 0x000fe80000100800 */
[----:B------:R-:W3:Y:S01]  /*21cf0*/  LDL.LU.64 R120, [R1+0xf40] ;  /* 0x000f400001787983 */ /* 0x000ee20000300a00 */
[----:B-1----:R-:W-:-:S05]  /*21d00*/  IMAD.MOV.U32 R3, RZ, RZ, R135 ;  /* 0x000000ffff037224 */ /* 0x002fca00078e0087 */
[----:B------:R1:W-:Y:S04]  /*21d10*/  STL [R1+0xd70], R3 ;  /* 0x000d700301007387 */ /* 0x0003e80000100800 */
[----:B--2---:R-:W-:Y:S01]  /*21d20*/  STL [R1+0xd7c], R136 ;  /* 0x000d7c8801007387 */ /* 0x004fe20000100800 */
[----:B-1----:R-:W-:-:S03]  /*21d30*/  IMAD.MOV.U32 R3, RZ, RZ, R137 ;  /* 0x000000ffff037224 */ /* 0x002fc600078e0089 */
[----:B------:R-:W2:Y:S04]  /*21d40*/  LDL.LU.64 R122, [R1+0xed8] ;  /* 0x000ed800017a7983 */ /* 0x000ea80000300a00 */
[----:B------:R1:W-:Y:S04]  /*21d50*/  STL [R1+0xd78], R3 ;  /* 0x000d780301007387 */ /* 0x0003e80000100800 */
[----:B----4-:R-:W-:Y:S04]  /*21d60*/  STL [R1+0xd84], R138 ;  /* 0x000d848a01007387 */ /* 0x010fe80000100800 */
[----:B------:R-:W4:Y:S01]  /*21d70*/  LDL.LU.64 R124, [R1+0xe08] ;  /* 0x000e0800017c7983 */ /* 0x000f220000300a00 */
[----:B-1----:R-:W-:-:S03]  /*21d80*/  IMAD.MOV.U32 R3, RZ, RZ, R139 ;  /* 0x000000ffff037224 */ /* 0x002fc600078e008b */
[----:B------:R-:W4:Y:S04]  /*21d90*/  LDL.LU.64 R126, [R1+0xdd8] ;  /* 0x000dd800017e7983 */ /* 0x000f280000300a00 */
[----:B------:R1:W-:Y:S04]  /*21da0*/  STL [R1+0xd80], R3 ;  /* 0x000d800301007387 */ /* 0x0003e80000100800 */
[----:B------:R-:W-:Y:S04]  /*21db0*/  STL [R1+0xd8c], R140 ;  /* 0x000d8c8c01007387 */ /* 0x000fe80000100800 */
        /* <DEDUP_REMOVED lines=19> */
[----:B---3--:R-:W-:Y:S01]  /*21ef0*/  STL [R1+0xdac], R148 ;  /* 0x000dac9401007387 */ /* 0x008fe20000100800 */
[----:B-1----:R-:W-:-:S03]  /*21f00*/  IMAD.MOV.U32 R3, RZ, RZ, R149 ;  /* 0x000000ffff037224 */ /* 0x002fc600078e0095 */
[----:B------:R-:W3:Y:S04]  /*21f10*/  LDL.LU.64 R144, [R1+0xf58] ;  /* 0x000f580001907983 */ /* 0x000ee80000300a00 */
[----:B------:R-:W3:Y:S04]  /*21f20*/  LDL.LU.64 R146, [R1+0xf08] ;  /* 0x000f080001927983 */ /* 0x000ee80000300a00 */
[----:B------:R1:W-:Y:S02]  /*21f30*/  STL [R1+0xda8], R3 ;  /* 0x000da80301007387 */ /* 0x0003e40000100800 */
[----:B-1----:R-:W-:-:S02]  /*21f40*/  IMAD.MOV.U32 R3, RZ, RZ, R151 ;  /* 0x000000ffff037224 */ /* 0x002fc400078e0097 */
[----:B------:R1:W-:Y:S04]  /*21f50*/  STL [R1+0xdb4], R150 ;  /* 0x000db49601007387 */ /* 0x0003e80000100800 */
[----:B------:R-:W3:Y:S04]  /*21f60*/  LDL.LU.64 R148, [R1+0xe70] ;  /* 0x000e700001947983 */ /* 0x000ee80000300a00 */
[----:B------:R-:W-:Y:S04]  /*21f70*/  STL [R1+0xdbc], R120 ;  /* 0x000dbc7801007387 */ /* 0x000fe80000100800 */
[----:B------:R1:W-:Y:S04]  /*21f80*/  STL [R1+0xdb0], R3 ;  /* 0x000db00301007387 */ /* 0x0003e80000100800 */
[----:B-1----:R-:W3:Y:S01]  /*21f90*/  LDL.64 R150, [R1+0xe48] ;  /* 0x000e480001967983 */ /* 0x002ee20000100a00 */
[----:B------:R-:W-:-:S03]  /*21fa0*/  IMAD.MOV.U32 R3, RZ, RZ, R121 ;  /* 0x000000ffff037224 */ /* 0x000fc600078e0079 */
[----:B--2---:R-:W-:Y:S04]  /*21fb0*/  STL [R1+0xdc4], R122 ;  /* 0x000dc47a01007387 */ /* 0x004fe80000100800 */
[----:B------:R1:W-:Y:S02]  /*21fc0*/  STL [R1+0xdb8], R3 ;  /* 0x000db80301007387 */ /* 0x0003e40000100800 */
[----:B-1----:R-:W-:Y:S02]  /*21fd0*/  IMAD.MOV.U32 R3, RZ, RZ, R123 ;  /* 0x000000ffff037224 */ /* 0x002fe400078e007b */
[----:B----4-:R-:W-:Y:S04]  /*21fe0*/  STL [R1+0xdcc], R124 ;  /* 0x000dcc7c01007387 */ /* 0x010fe80000100800 */
[----:B------:R1:W-:Y:S04]  /*21ff0*/  STL [R1+0xdc0], R3 ;  /* 0x000dc00301007387 */ /* 0x0003e80000100800 */
[----:B------:R-:W-:Y:S01]  /*22000*/  STL [R1+0xdd4], R126 ;  /* 0x000dd47e01007387 */ /* 0x000fe20000100800 */
[----:B-1----:R-:W-:-:S05]  /*22010*/  IMAD.MOV.U32 R3, RZ, RZ, R125 ;  /* 0x000000ffff037224 */ /* 0x002fca00078e007d */
        /* <DEDUP_REMOVED lines=25> */
[----:B---3--:R-:W-:Y:S01]  /*221b0*/  STL [R1+0xe1c], R144 ;  /* 0x000e1c9001007387 */ /* 0x008fe20000100800 */
[----:B-1----:R-:W-:-:S05]  /*221c0*/  IMAD.MOV.U32 R3, RZ, RZ, R143 ;  /* 0x000000ffff037224 */ /* 0x002fca00078e008f */
[----:B------:R1:W-:Y:S04]  /*221d0*/  STL [R1+0xe10], R3 ;  /* 0x000e100301007387 */ /* 0x0003e80000100800 */
[----:B------:R-:W-:Y:S01]  /*221e0*/  STL [R1+0xe24], R146 ;  /* 0x000e249201007387 */ /* 0x000fe20000100800 */
[----:B-1----:R-:W-:-:S05]  /*221f0*/  IMAD.MOV.U32 R3, RZ, RZ, R145 ;  /* 0x000000ffff037224 */ /* 0x002fca00078e0091 */
[----:B------:R1:W-:Y:S02]  /*22200*/  STL [R1+0xe18], R3 ;  /* 0x000e180301007387 */ /* 0x0003e40000100800 */
[----:B-1----:R-:W-:Y:S02]  /*22210*/  IMAD.MOV.U32 R3, RZ, RZ, R147 ;  /* 0x000000ffff037224 */ /* 0x002fe400078e0093 */
[----:B------:R-:W-:Y:S01]  /*22220*/  IMAD.MOV.U32 R4, RZ, RZ, R149 ;  /* 0x000000ffff047224 */ /* 0x000fe200078e0095 */
[----:B------:R-:W-:Y:S04]  /*22230*/  STL [R1+0xe2c], R148 ;  /* 0x000e2c9401007387 */ /* 0x000fe80000100800 */
[----:B------:R1:W-:Y:S04]  /*22240*/  STL [R1+0xe20], R3 ;  /* 0x000e200301007387 */ /* 0x0003e80000100800 */
[----:B------:R2:W-:Y:S01]  /*22250*/  STL [R1+0xe28], R4 ;  /* 0x000e280401007387 */ /* 0x0005e20000100800 */
[----:B------:R-:W-:-:S03]  /*22260*/  IMAD.MOV.U32 R7, RZ, RZ, R151 ;  /* 0x000000ffff077224 */ /* 0x000fc600078e0097 */
[----:B------:R3:W-:Y:S04]  /*22270*/  STL [R1+0xe34], R150 ;  /* 0x000e349601007387 */ /* 0x0007e80000100800 */
[----:B------:R4:W-:Y:S04]  /*22280*/  STL [R1+0xe30], R7 ;  /* 0x000e300701007387 */ /* 0x0009e80000100800 */
        /* <DEDUP_REMOVED lines=384> */
[----:B-1----:R-:W-:-:S04]  /*23a90*/  SHF.R.S32.HI R3, RZ, 0x1f, R0 ;  /* 0x0000001fff037819 */ /* 0x002fc80000011400 */
[----:B------:R-:W-:Y:S02]  /*23aa0*/  LEA.HI R3, R3, R0, RZ, 0x6 ;  /* 0x0000000003037211 */ /* 0x000fe400078f30ff */
[----:B--2---:R-:W-:Y:S02]  /*23ab0*/  SHF.R.S32.HI R4, RZ, 0x1f, R5 ;  /* 0x0000001fff047819 */ /* 0x004fe40000011405 */
[----:B------:R-:W-:Y:S02]  /*23ac0*/  SHF.R.S32.HI R0, RZ, 0x1f, R2 ;  /* 0x0000001fff007819 */ /* 0x000fe40000011402 */
[----:B------:R-:W-:Y:S01]  /*23ad0*/  SHF.R.S32.HI R3, RZ, 0x6, R3 ;  /* 0x00000006ff037819 */ /* 0x000fe20000011403 */
[----:B------:R-:W-:Y:S01]  /*23ae0*/  IMAD.MOV.U32 R10, RZ, RZ, RZ ;  /* 0x000000ffff0a7224 */ /* 0x000fe200078e00ff */
[C---:B------:R-:W-:Y:S01]  /*23af0*/  SHF.L.U64.HI R4, R5.reuse, 0x2, R4 ;  /* 0x0000000205047819 */ /* 0x040fe20000010204 */
[----:B------:R-:W-:Y:S01]  /*23b00*/  IMAD.SHL.U32 R5, R5, 0x4, RZ ;  /* 0x0000000405057824 */ /* 0x000fe200078e00ff */
[----:B------:R-:W-:-:S02]  /*23b10*/  SHF.L.U64.HI R0, R2, 0x2, R0 ;  /* 0x0000000202007819 */ /* 0x000fc40000010200 */
[----:B------:R-:W-:Y:S02]  /*23b20*/  CS2R R86, SRZ ;  /* 0x0000000000567805 */ /* 0x000fe4000001ff00 */
[----:B------:R-:W-:Y:S02]  /*23b30*/  SHF.L.U32 R2, R2, 0x2, RZ ;  /* 0x0000000202027819 */ /* 0x000fe400000006ff */
        /* <DEDUP_REMOVED lines=31> */
[----:B---3--:R-:W-:Y:S01]  /*23d30*/  CS2R R150, SRZ ;  /* 0x0000000000967805 */ /* 0x008fe2000001ff00 */
[----:B----4-:R-:W-:-:S07]  /*23d40*/  VIADD R3, R3, 0xfffffffe ;  /* 0xfffffffe03037836 */ /* 0x010fce0000000000 */
.L_x_1:
[----:B------:R-:W-:Y:S01]  /*23d50*/  STL.64 [R1+0x1a60], R250 ;  /* 0x001a60fa01007387 */ /* 0x000fe20000100a00 */
[----:B------:R-:W-:Y:S01]  /*23d60*/  UIADD3 UR7, UR7, 0x1, URZ ;  /* 0x0000000107077890 */ /* 0x000fe2000fffe03f */
[----:B------:R-:W-:-:S04]  /*23d70*/  DEPBAR.LE SB0, 0x2 ;  /* 0x000080800000791a */ /* 0x000fc80000000000 */
[----:B------:R-:W-:Y:S01]  /*23d80*/  STL.64 [R1+0x1a58], R248 ;  /* 0x001a58f801007387 */ /* 0x000fe20000100a00 */
[----:B------:R-:W-:Y:S01]  /*23d90*/  UMOV UR51, 0x40000040 ;  /* 0x4000004000337882 */ /* 0x000fe20000000000 */
[----:B------:R-:W-:Y:S01]  /*23da0*/  UMOV UR49, 0x40000040 ;  /* 0x4000004000317882 */ /* 0x000fe20000000000 */
[----:B------:R-:W1:Y:S01]  /*23db0*/  LDC R3, c[0x0][0x230] ;  /* 0x00008c00ff037b82 */ /* 0x000e620000000800 */
        /* <DEDUP_REMOVED lines=48> */
[----:B-----5:R-:W-:Y:S04]  /*240c0*/  STL.64 [R1+0x18d0], R150 ;  /* 0x0018d09601007387 */ /* 0x020fe80000100a00 */
        /* <DEDUP_REMOVED lines=13> */
[----:B--2---:R-:W2:Y:S04]  /*241a0*/  LDL.LU.64 R124, [R1+0x400] ;  /* 0x00040000017c7983 */ /* 0x004ea80000300a00 */
[----:B------:R-:W2:Y:S04]  /*241b0*/  LDL.LU.64 R126, [R1+0x408] ;  /* 0x00040800017e7983 */ /* 0x000ea80000300a00 */
        /* <DEDUP_REMOVED lines=61> */
[----:B------:R-:W2:Y:S01]  /*24590*/  LDL.LU.64 R250, [R1+0x5f8] ;  /* 0x0005f80001fa7983 */ /* 0x000ea20000300a00 */
[----:B------:R-:W-:Y:S01]  /*245a0*/  UISETP.GT.AND UP0, UPT, UR7, 0x2, UPT ;  /* 0x000000020700788c */ /* 0x000fe2000bf04270 */
[----:B------:R-:W-:Y:S03]  /*245b0*/  BAR.SYNC.DEFER_BLOCKING 0x0 ;  /* 0x0000000000007b1d */ /* 0x000fe60000010000 */
[----:B------:R-:W-:-:S04]  /*245c0*/  USEL UR7, UR7, URZ, !UP0 ;  /* 0x0000003f07077287 */ /* 0x000fc8000c000000 */
[----:B------:R-:W-:Y:S02]  /*245d0*/  ULEA UR8, UR7, UR6, 0xf ;  /* 0x0000000607087291 */ /* 0x000fe4000f8e783f */
[----:B------:R-:W-:Y:S01]  /*245e0*/  ULEA UR9, UR7, UR6, 0x11 ;  /* 0x0000000607097291 */ /* 0x000fe2000f8e883f */
[----:B-----5:R-:W-:Y:S01]  /*245f0*/  STL [R1+0x184c], R6 ;  /* 0x00184c0601007387 */ /* 0x020fe20000100800 */
[----:B------:R-:W-:Y:S02]  /*24600*/  UIADD3 UR8, UR8, 0x60000, URZ ;  /* 0x0006000008087890 */ /* 0x000fe4000fffe03f */
[----:B------:R-:W-:Y:S02]  /*24610*/  USHF.R.U32.HI UR9, URZ, 0x4, UR9 ;  /* 0x000000043f097899 */ /* 0x000fe40008011609 */
[----:B------:R-:W-:Y:S02]  /*24620*/  USHF.R.U32.HI UR8, URZ, 0x4, UR8 ;  /* 0x000000043f087899 */ /* 0x000fe40008011608 */
[----:B------:R-:W-:-:S02]  /*24630*/  USGXT.U32 UR50, UR9, 0xe ;  /* 0x0000000e0932789a */ /* 0x000fc40008000000 */
[----:B------:R-:W-:Y:S02]  /*24640*/  USGXT.U32 UR48, UR8, 0xe ;  /* 0x0000000e0830789a */ /* 0x000fe40008000000 */
[----:B------:R-:W-:Y:S02]  /*24650*/  UIADD3 UR54, UP1, UR50, 0x2, URZ ;  /* 0x0000000232367890 */ /* 0x000fe4000ff3e03f */
[----:B------:R-:W-:Y:S01]  /*24660*/  UIADD3 UR52, UP0, UR48, 0x2, URZ ;  /* 0x0000000230347890 */ /* 0x000fe2000ff1e03f */
[----:B------:R-:W-:Y:S01]  /*24670*/  UMOV UR8, URZ ;  /* 0x0000003f00087c82 */ /* 0x000fe20008000000 */
[----:B------:R-:W-:Y:S02]  /*24680*/  UMOV UR9, URZ ;  /* 0x0000003f00097c82 */ /* 0x000fe40008000000 */
[----:B------:R-:W-:Y:S02]  /*24690*/  UIADD3.X UR53, UR8, 0x40000040, URZ, UP0, !UPT ;  /* 0x4000004008357890 */ /* 0x000fe400087fe43f */
[----:B------:R-:W-:-:S02]  /*246a0*/  UIADD3.X UR55, UR9, 0x40000040, URZ, UP1, !UPT ;  /* 0x4000004009377890 */ /* 0x000fc40008ffe43f */
[----:B------:R-:W-:Y:S02]  /*246b0*/  UIADD3.64 UR44, UR52, 0x2, URZ ;  /* 0x00000002342c7897 */ /* 0x000fe4000fffe03f */
[----:B------:R-:W-:Y:S02]  /*246c0*/  UIADD3.64 UR46, UR54, 0x2, URZ ;  /* 0x00000002362e7897 */ /* 0x000fe4000fffe03f */
[----:B------:R-:W-:Y:S02]  /*246d0*/  UIADD3.64 UR42, UR54, 0x4, URZ ;  /* 0x00000004362a7897 */ /* 0x000fe4000fffe03f */
[----:B------:R-:W-:Y:S02]  /*246e0*/  UIADD3.64 UR40, UR52, 0x4, URZ ;  /* 0x0000000434287897 */ /* 0x000fe4000fffe03f */
[----:B------:R-:W-:Y:S02]  /*246f0*/  UIADD3.64 UR58, UR54, 0x7fe, URZ ;  /* 0x000007fe363a7897 */ /* 0x000fe4000fffe03f */
[----:B------:R-:W-:-:S02]  /*24700*/  UIADD3.64 UR56, UR52, 0x3fe, URZ ;  /* 0x000003fe34387897 */ /* 0x000fc4000fffe03f */
[----:B------:R-:W-:Y:S02]  /*24710*/  UIADD3.64 UR26, UR54, 0x800, URZ ;  /* 0x00000800361a7897 */ /* 0x000fe4000fffe03f */
[----:B------:R-:W-:Y:S02]  /*24720*/  UIADD3.64 UR24, UR52, 0x400, URZ ;  /* 0x0000040034187897 */ /* 0x000fe4000fffe03f */
[----:B------:R-:W-:Y:S02]  /*24730*/  UIADD3.64 UR18, UR54, 0x802, URZ ;  /* 0x0000080236127897 */ /* 0x000fe4000fffe03f */
[----:B------:R-:W-:Y:S02]  /*24740*/  UIADD3.64 UR16, UR52, 0x402, URZ ;  /* 0x0000040234107897 */ /* 0x000fe4000fffe03f */
[----:B------:R-:W-:Y:S02]  /*24750*/  UIADD3.64 UR10, UR54, 0x804, URZ ;  /* 0x00000804360a7897 */ /* 0x000fe4000fffe03f */
[----:B------:R-:W-:Y:S01]  /*24760*/  UIADD3.64 UR8, UR52, 0x404, URZ ;  /* 0x0000040434087897 */ /* 0x000fe2000fffe03f */
[----:B--2---:R-:W-:-:S06]  /*24770*/  WARPGROUP.ARRIVE ;  /* 0x00000000000079c5 */ /* 0x004fcc0000000000 */
[----:B------:R-:W-:Y:S03]  /*24780*/  HGMMA.64x256x8.F32.TF32 R124, gdesc[UR48], R124, gsb0 ;  /* 0x07e00000307c79f0 */ /* 0x000fe6000800287c */
[----:B------:R-:W-:Y:S02]  /*24790*/  WARPGROUP.DEPBAR.LE gsb0, 0x0 ;  /* 0x00008000000079c5 */ /* 0x000fe40000010000 */
[----:B------:R-:W-:-:S15]  /*247a0*/  WARPGROUP.ARRIVE ;  /* 0x00000000000079c5 */ /* 0x000fde0000000000 */
[----:B------:R-:W-:-:S08]  /*247b0*/  NOP ;  /* 0x0000000000007918 */ /* 0x000fd00000000000 */
        /* <DEDUP_REMOVED lines=90> */
[----:B--2---:R-:W2:Y:S04]  /*24d60*/  LDL.LU.64 R124, [R1] ;  /* 0x00000000017c7983 */ /* 0x004ea80000300a00 */
[----:B---3--:R-:W3:Y:S04]  /*24d70*/  LDL.LU.64 R126, [R1+0x8] ;  /* 0x00000800017e7983 */ /* 0x008ee80000300a00 */
[----:B----4-:R-:W4:Y:S04]  /*24d80*/  LDL.LU.64 R128, [R1+0x10] ;  /* 0x0000100001807983 */ /* 0x010f280000300a00 */
[----:B-1----:R-:W2:Y:S04]  /*24d90*/  LDL.LU.64 R130, [R1+0x18] ;  /* 0x0000180001827983 */ /* 0x002ea80000300a00 */
[----:B------:R-:W3:Y:S04]  /*24da0*/  LDL.LU.64 R132, [R1+0x20] ;  /* 0x0000200001847983 */ /* 0x000ee80000300a00 */
[----:B------:R-:W4:Y:S04]  /*24db0*/  LDL.LU.64 R134, [R1+0x28] ;  /* 0x0000280001867983 */ /* 0x000f280000300a00 */
[----:B------:R-:W2:Y:S04]  /*24dc0*/  LDL.LU.64 R136, [R1+0x30] ;  /* 0x0000300001887983 */ /* 0x000ea80000300a00 */
[----:B------:R-:W3:Y:S04]  /*24dd0*/  LDL.LU.64 R138, [R1+0x38] ;  /* 0x00003800018a7983 */ /* 0x000ee80000300a00 */
[----:B------:R-:W4:Y:S04]  /*24de0*/  LDL.LU.64 R140, [R1+0x40] ;  /* 0x00004000018c7983 */ /* 0x000f280000300a00 */
[----:B------:R-:W2:Y:S04]  /*24df0*/  LDL.LU.64 R142, [R1+0x48] ;  /* 0x00004800018e7983 */ /* 0x000ea80000300a00 */
[----:B------:R-:W3:Y:S04]  /*24e00*/  LDL.LU.64 R144, [R1+0x50] ;  /* 0x0000500001907983 */ /* 0x000ee80000300a00 */
[----:B------:R-:W4:Y:S04]  /*24e10*/  LDL.LU.64 R146, [R1+0x58] ;  /* 0x0000580001927983 */ /* 0x000f280000300a00 */
[----:B------:R-:W2:Y:S04]  /*24e20*/  LDL.LU.64 R148, [R1+0x60] ;  /* 0x0000600001947983 */ /* 0x000ea80000300a00 */
[----:B------:R-:W3:Y:S04]  /*24e30*/  LDL.LU.64 R150, [R1+0x68] ;  /* 0x0000680001967983 */ /* 0x000ee80000300a00 */
[----:B---3--:R-:W-:Y:S04]  /*24e40*/  STL.64 [R1+0x1c60], R150 ;  /* 0x001c609601007387 */ /* 0x008fe80000100a00 */
[----:B--2---:R-:W-:Y:S04]  /*24e50*/  STL.64 [R1+0x1c58], R148 ;  /* 0x001c589401007387 */ /* 0x004fe80000100a00 */
[----:B----4-:R-:W-:Y:S04]  /*24e60*/  STL.64 [R1+0x1c50], R146 ;  /* 0x001c509201007387 */ /* 0x010fe80000100a00 */
        /* <DEDUP_REMOVED lines=61> */
[----:B-1----:R-:W2:Y:S04]  /*25240*/  LDL.LU.64 R24, [R1+0x200] ;  /* 0x0002000001187983 */ /* 0x002ea80000300a00 */
        /* <DEDUP_REMOVED lines=63> */
[----:B------:R-:W-:Y:S01]  /*25640*/  UIADD3.64 UR14, UR54, 0xffe, URZ ;  /* 0x00000ffe360e7897 */ /* 0x000fe2000fffe03f */
[----:B------:R-:W-:Y:S01]  /*25650*/  UMOV UR12, UR48 ;  /* 0x00000030000c7c82 */ /* 0x000fe20008000000 */
[----:B------:R-:W-:Y:S01]  /*25660*/  UMOV UR13, UR49 ;  /* 0x00000031000d7c82 */ /* 0x000fe20008000000 */
[----:B------:R-:W-:Y:S01]  /*25670*/  UIADD3.64 UR22, UR54, 0x1000, URZ ;  /* 0x0000100036167897 */ /* 0x000fe2000fffe03f */
[----:B------:R-:W3:Y:S01]  /*25680*/  LDL.LU.64 R152, [R1+0x70] ;  /* 0x0000700001987983 */ /* 0x000ee20000300a00 */
        /* <DEDUP_REMOVED lines=13> */
[----:B------:R-:W-:-:S02]  /*25760*/  UMOV UR29, UR25 ;  /* 0x00000019001d7c82 */ /* 0x000fc40008000000 */
[----:B------:R-:W3:Y:S04]  /*25770*/  LDL.LU.64 R160, [R1+0x90] ;  /* 0x0000900001a07983 */ /* 0x000ee80000300a00 */
        /* <DEDUP_REMOVED lines=44> */
[----:B------:R-:W3:Y:S01]  /*25a40*/  LDL.LU.64 R250, [R1+0x1f8] ;  /* 0x0001f80001fa7983 */ /* 0x000ee20000300a00 */
[----:B--2---:R-:W-:-:S06]  /*25a50*/  WARPGROUP.ARRIVE ;  /* 0x00000000000079c5 */ /* 0x004fcc0000000000 */
[----:B------:R-:W-:Y:S01]  /*25a60*/  HGMMA.64x256x8.F32.TF32 R24, gdesc[UR12], R24, gsb0 ;  /* 0x07e000000c1879f0 */ /* 0x000fe20008002818 */
[----:B------:R-:W-:Y:S01]  /*25a70*/  UMOV UR12, UR14 ;  /* 0x0000000e000c7c82 */ /* 0x000fe20008000000 */
[----:B------:R-:W-:Y:S01]  /*25a80*/  UMOV UR13, UR15 ;  /* 0x0000000f000d7c82 */ /* 0x000fe20008000000 */
[----:B------:R-:W-:Y:S01]  /*25a90*/  UMOV UR14, UR22 ;  /* 0x00000016000e7c82 */ /* 0x000fe20008000000 */
[----:B------:R-:W-:Y:S01]  /*25aa0*/  UMOV UR15, UR23 ;  /* 0x00000017000f7c82 */ /* 0x000fe20008000000 */
[----:B------:R-:W-:Y:S02]  /*25ab0*/  WARPGROUP.DEPBAR.LE gsb0, 0x0 ;  /* 0x00008000000079c5 */ /* 0x000fe40000010000 */
[----:B------:R-:W-:-:S15]  /*25ac0*/  WARPGROUP.ARRIVE ;  /* 0x00000000000079c5 */ /* 0x000fde0000000000 */
[----:B------:R-:W-:-:S06]  /*25ad0*/  NOP ;  /* 0x0000000000007918 */ /* 0x000fcc0000000000 */
[----:B------:R-:W-:Y:S01]  /*25ae0*/  HGMMA.64x256x8.F32.TF32 R24, gdesc[UR20], R24, gsb0 ;  /* 0x07e00000141879f0 */ /* 0x000fe20008002818 */
[----:B------:R-:W-:Y:S01]  /*25af0*/  UIADD3.64 UR22, UR54, 0x1002, URZ ;  /* 0x0000100236167897 */ /* 0x000fe2000fffe03f */
[----:B------:R-:W-:Y:S01]  /*25b00*/  UMOV UR20, UR44 ;  /* 0x0000002c00147c82 */ /* 0x000fe20008000000 */
[----:B------:R-:W-:Y:S01]  /*25b10*/  UMOV UR21, UR45 ;  /* 0x0000002d00157c82 */ /* 0x000fe20008000000 */
[----:B------:R-:W-:Y:S02]  /*25b20*/  WARPGROUP.DEPBAR.LE gsb0, 0x0 ;  /* 0x00008000000079c5 */ /* 0x000fe40000010000 */
[----:B------:R-:W-:-:S15]  /*25b30*/  WARPGROUP.ARRIVE ;  /* 0x00000000000079c5 */ /* 0x000fde0000000000 */
[----:B------:R-:W-:-:S07]  /*25b40*/  NOP ;  /* 0x0000000000007918 */ /* 0x000fce0000000000 */
[----:B------:R-:W-:Y:S01]  /*25b50*/  HGMMA.64x256x8.F32.TF32 R24, gdesc[UR20], R24, gsb0 ;  /* 0x07e00000141879f0 */ /* 0x000fe20008002818 */
[----:B------:R-:W-:Y:S01]  /*25b60*/  UMOV UR20, UR22 ;  /* 0x0000001600147c82 */ /* 0x000fe20008000000 */
[----:B------:R-:W-:Y:S01]  /*25b70*/  UMOV UR21, UR23 ;  /* 0x0000001700157c82 */ /* 0x000fe20008000000 */
[----:B------:R-:W-:Y:S01]  /*25b80*/  UIADD3.64 UR22, UR54, 0x1802, URZ ;  /* 0x0000180236167897 */ /* 0x000fe2000fffe03f */
[----:B------:R-:W-:Y:S02]  /*25b90*/  WARPGROUP.DEPBAR.LE gsb0, 0x0 ;  /* 0x00008000000079c5 */ /* 0x000fe40000010000 */
[----:B------:R-:W-:-:S15]  /*25ba0*/  WARPGROUP.ARRIVE ;  /* 0x00000000000079c5 */ /* 0x000fde0000000000 */
[----:B------:R-:W-:-:S07]  /*25bb0*/  NOP ;  /* 0x0000000000007918 */ /* 0x000fce0000000000 */
        /* <DEDUP_REMOVED lines=23> */
[----:B------:R-:W-:Y:S03]  /*25d30*/  HGMMA.64x256x8.F32.TF32 R24, gdesc[UR20], R24, gsb0 ;  /* 0x07e00000141879f0 */ /* 0x000fe60008002818 */
[----:B------:R-:W-:Y:S02]  /*25d40*/  WARPGROUP.DEPBAR.LE gsb0, 0x0 ;  /* 0x00008000000079c5 */ /* 0x000fe40000010000 */
[----:B------:R-:W-:-:S15]  /*25d50*/  WARPGROUP.ARRIVE ;  /* 0x00000000000079c5 */ /* 0x000fde0000000000 */
[----:B------:R-:W-:-:S08]  /*25d60*/  NOP ;  /* 0x0000000000007918 */ /* 0x000fd00000000000 */
[----:B------:R-:W-:Y:S03]  /*25d70*/  HGMMA.64x256x8.F32.TF32 R24, gdesc[UR12], R24, gsb0 ;  /* 0x07e000000c1879f0 */ /* 0x000fe60008002818 */
[----:B------:R-:W-:Y:S02]  /*25d80*/  WARPGROUP.DEPBAR.LE gsb0, 0x0 ;  /* 0x00008000000079c5 */ /* 0x000fe40000010000 */
        /* <DEDUP_REMOVED lines=64> */
[----:B-1----:R-:W3:Y:S04]  /*26190*/  LDL.LU.64 R150, [R1+0x1c60] ;  /* 0x001c600001967983 */ /* 0x002ee80000300a00 */
        /* <DEDUP_REMOVED lines=13> */
[----:B------:R-:W-:-:S02]  /*26270*/  UIADD3.64 UR48, UR52, 0x1fe, URZ ;  /* 0x000001fe34307897 */ /* 0x000fc4000fffe03f */
[----:B------:R-:W-:Y:S01]  /*26280*/  UIADD3.64 UR44, UR52, 0x202, URZ ;  /* 0x00000202342c7897 */ /* 0x000fe2000fffe03f */
[----:B------:R-:W2:Y:S04]  /*26290*/  LDL.LU.64 R122, [R1+0x1bf0] ;  /* 0x001bf000017a7983 */ /* 0x000ea80000300a00 */
[----:B------:R-:W-:Y:S01]  /*262a0*/  UMOV UR12, UR48 ;  /* 0x00000030000c7c82 */ /* 0x000fe20008000000 */
[----:B------:R-:W-:Y:S01]  /*262b0*/  UMOV UR13, UR49 ;  /* 0x00000031000d7c82 */ /* 0x000fe20008000000 */
[----:B------:R-:W-:Y:S01]  /*262c0*/  UIADD3.64 UR40, UR52, 0x204, URZ ;  /* 0x0000020434287897 */ /* 0x000fe2000fffe03f */
[----:B------:R-:W2:Y:S01]  /*262d0*/  LDL.LU.64 R120, [R1+0x1be8] ;  /* 0x001be80001787983 */ /* 0x000ea20000300a00 */
[----:B------:R-:W-:Y:S02]  /*262e0*/  UIADD3.64 UR56, UR52, 0x5fe, URZ ;  /* 0x000005fe34387897 */ /* 0x000fe4000fffe03f */
[----:B------:R-:W-:Y:S01]  /*262f0*/  UIADD3.64 UR24, UR52, 0x600, URZ ;  /* 0x0000060034187897 */ /* 0x000fe2000fffe03f */
[----:B------:R-:W2:Y:S01]  /*26300*/  LDL.LU.64 R118, [R1+0x1be0] ;  /* 0x001be00001767983 */ /* 0x000ea20000300a00 */
[----:B------:R-:W-:-:S02]  /*26310*/  UIADD3.64 UR16, UR52, 0x602, URZ ;  /* 0x0000060234107897 */ /* 0x000fc4000fffe03f */
[----:B------:R-:W-:Y:S01]  /*26320*/  UIADD3.64 UR8, UR52, 0x604, URZ ;  /* 0x0000060434087897 */ /* 0x000fe2000fffe03f */
        /* <DEDUP_REMOVED lines=47> */
[----:B---3--:R-:W-:-:S06]  /*26620*/  WARPGROUP.ARRIVE ;  /* 0x00000000000079c5 */ /* 0x008fcc0000000000 */
[----:B------:R-:W-:Y:S01]  /*26630*/  HGMMA.64x256x8.F32.TF32 R124, gdesc[UR48], R124, gsb0 ;  /* 0x07e00000307c79f0 */ /* 0x000fe2000800287c */
[----:B------:R-:W-:Y:S01]  /*26640*/  UIADD3.64 UR48, UR52, 0x200, URZ ;  /* 0x0000020034307897 */ /* 0x000fe2000fffe03f */
[----:B------:R-:W-:Y:S01]  /*26650*/  UMOV UR50, UR54 ;  /* 0x0000003600327c82 */ /* 0x000fe20008000000 */
[----:B------:R-:W-:Y:S01]  /*26660*/  UMOV UR51, UR55 ;  /* 0x0000003700337c82 */ /* 0x000fe20008000000 */
[----:B------:R-:W-:Y:S02]  /*26670*/  WARPGROUP.DEPBAR.LE gsb0, 0x0 ;  /* 0x00008000000079c5 */ /* 0x000fe40000010000 */
[----:B------:R-:W-:-:S15]  /*26680*/  WARPGROUP.ARRIVE ;  /* 0x00000000000079c5 */ /* 0x000fde0000000000 */
[----:B------:R-:W-:-:S07]  /*26690*/  NOP ;  /* 0x0000000000007918 */ /* 0x000fce0000000000 */
        /* <DEDUP_REMOVED lines=26> */
[----:B------:R-:W-:Y:S04]  /*26840*/  STL.64 [R1], R124 ;  /* 0x0000007c01007387 */ /* 0x000fe80000100a00 */
        /* <DEDUP_REMOVED lines=64> */
[----:B------:R-:W4:Y:S04]  /*26c50*/  LDL.LU.64 R248, [R1+0x1a58] ;  /* 0x001a580001f87983 */ /* 0x000f280000300a00 */
[----:B------:R-:W3:Y:S04]  /*26c60*/  LDL.LU.64 R246, [R1+0x1a50] ;  /* 0x001a500001f67983 */ /* 0x000ee80000300a00 */
[----:B------:R-:W4:Y:S04]  /*26c70*/  LDL.LU.64 R244, [R1+0x1a48] ;  /* 0x001a480001f47983 */ /* 0x000f280000300a00 */
[----:B------:R-:W3:Y:S04]  /*26c80*/  LDL.LU.64 R242, [R1+0x1a40] ;  /* 0x001a400001f27983 */ /* 0x000ee80000300a00 */
[----:B------:R-:W4:Y:S04]  /*26c90*/  LDL.LU.64 R240, [R1+0x1a38] ;  /* 0x001a380001f07983 */ /* 0x000f280000300a00 */
[----:B------:R-:W3:Y:S04]  /*26ca0*/  LDL.LU.64 R238, [R1+0x1a30] ;  /* 0x001a300001ee7983 */ /* 0x000ee80000300a00 */
[----:B------:R-:W4:Y:S04]  /*26cb0*/  LDL.LU.64 R236, [R1+0x1a28] ;  /* 0x001a280001ec7983 */ /* 0x000f280000300a00 */
        /* <DEDUP_REMOVED lines=55> */
[----:B------:R-:W4:Y:S01]  /*27030*/  LDL.LU.64 R124, [R1+0x1868] ;  /* 0x00186800017c7983 */ /* 0x000f220000300a00 */
[----:B------:R-:W-:Y:S01]  /*27040*/  UMOV UR54, UR28 ;  /* 0x0000001c00367c82 */ /* 0x000fe20008000000 */
        /* <DEDUP_REMOVED lines=17> */
[----:B------:R-:W-:Y:S01]  /*27160*/  VIADD R3, R3, 0x3f ;  /* 0x0000003f03037836 */ /* 0x000fe20000000000 */
[----:B------:R-:W1:Y:S01]  /*27170*/  S2R R8, SR_TID.X ;  /* 0x0000000000087919 */ /* 0x000e620000002100 */
[----:B------:R-:W-:Y:S01]  /*27180*/  UIADD3 UR60, UR60, 0x1, URZ ;  /* 0x000000013c3c7890 */ /* 0x000fe2000fffe03f */
[----:B------:R-:W-:-:S02]  /*27190*/  IADD3 R12, P3, R12, R5, RZ ;  /* 0x000000050c0c7210 */ /* 0x000fc40007f7e0ff */
[----:B------:R-:W-:Y:S01]  /*271a0*/  SHF.R.S32.HI R6, RZ, 0x1f, R3 ;  /* 0x0000001fff067819 */ /* 0x000fe20000011403 */
[----:B------:R-:W-:Y:S01]  /*271b0*/  UISETP.GT.AND UP0, UPT, UR60, 0x2, UPT ;  /* 0x000000023c00788c */ /* 0x000fe2000bf04270 */
[----:B------:R-:W-:Y:S01]  /*271c0*/  IADD3 R14, P4, R14, R5, RZ ;  /* 0x000000050e0e7210 */ /* 0x000fe20007f9e0ff */
[--C-:B------:R-:W-:Y:S01]  /*271d0*/  IMAD.X R11, R11, 0x1, R4.reuse, P3 ;  /* 0x000000010b0b7824 */ /* 0x100fe200018e0604 */
[----:B------:R-:W-:Y:S01]  /*271e0*/  LEA.HI R6, R6, R3, RZ, 0x6 ;  /* 0x0000000306067211 */ /* 0x000fe200078f30ff */
[----:B------:R-:W-:Y:S01]  /*271f0*/  USEL UR60, UR60, URZ, !UP0 ;  /* 0x0000003f3c3c7287 */ /* 0x000fe2000c000000 */
[----:B------:R-:W1:Y:S01]  /*27200*/  LDC R3, c[0x0][0x230] ;  /* 0x00008c00ff037b82 */ /* 0x000e620000000800 */
[----:B------:R-:W-:Y:S01]  /*27210*/  IMAD.X R13, R13, 0x1, R4, P4 ;  /* 0x000000010d0d7824 */ /* 0x000fe200020e0604 */
[----:B------:R-:W-:Y:S01]  /*27220*/  SHF.R.S32.HI R6, RZ, 0x6, R6 ;  /* 0x00000006ff067819 */ /* 0x000fe20000011406 */
[----:B------:R-:W-:Y:S01]  /*27230*/  ULEA UR12, UR60, UR6, 0xf ;  /* 0x000000063c0c7291 */ /* 0x000fe2000f8e783f */
[-C--:B------:R-:W-:Y:S01]  /*27240*/  IADD3 R16, P3, R16, R5.reuse, RZ ;  /* 0x0000000510107210 */ /* 0x080fe20007f7e0ff */
[----:B------:R1:W-:Y:S01]  /*27250*/  STL [R1+0x1854], R10 ;  /* 0x0018540a01007387 */ /* 0x0003e20000100800 */
[----:B------:R-:W-:Y:S01]  /*27260*/  IADD3 R18, P4, R18, R5, RZ ;  /* 0x0000000512127210 */ /* 0x000fe20007f9e0ff */
[----:B------:R-:W-:-:S02]  /*27270*/  VIADD R6, R6, 0xfffffffe ;  /* 0xfffffffe06067836 */ /* 0x000fc40000000000 */
[--C-:B------:R-:W-:Y:S02]  /*27280*/  IMAD.X R15, R15, 0x1, R4.reuse, P3 ;  /* 0x000000010f0f7824 */ /* 0x100fe400018e0604 */
[----:B------:R-:W-:Y:S01]  /*27290*/  IMAD.X R17, R17, 0x1, R4, P4 ;  /* 0x0000000111117824 */ /* 0x000fe200020e0604 */
[----:B------:R-:W-:Y:S01]  /*272a0*/  ISETP.GE.AND P0, PT, R10, R6, PT ;  /* 0x000000060a00720c */ /* 0x000fe20003f06270 */
[C---:B-1----:R-:W-:Y:S01]  /*272b0*/  IMAD.SHL.U32 R9, R8.reuse, 0x10, RZ ;  /* 0x0000001008097824 */ /* 0x042fe200078e00ff */
[----:B------:R-:W-:Y:S01]  /*272c0*/  LOP3.LUT R8, R8, 0x7f, RZ, 0xc0, !PT ;  /* 0x0000007f08087812 */ /* 0x000fe200078ec0ff */
[----:B------:R-:W-:-:S03]  /*272d0*/  VIADD R3, R3, 0xffffff80 ;  /* 0xffffff8003037836 */ /* 0x000fc60000000000 */
[----:B------:R-:W-:Y:S01]  /*272e0*/  LOP3.LUT R6, R9, 0x70, RZ, 0xc0, !PT ;  /* 0x0000007009067812 */ /* 0x000fe200078ec0ff */
[----:B------:R-:W-:Y:S02]  /*272f0*/  IMAD R3, R10, -0x40, R3 ;  /* 0xffffffc00a037824 */ /* 0x000fe400078e0203 */
[----:B------:R-:W-:Y:S01]  /*27300*/  IMAD.MOV.U32 R9, RZ, RZ, R11 ;  /* 0x000000ffff097224 */ /* 0x000fe200078e000b */
[----:B------:R-:W1:Y:S01]  /*27310*/  S2R R10, SR_TID.X ;  /* 0x00000000000a7919 */ /* 0x000e620000002100 */
[----:B------:R-:W-:Y:S01]  /*27320*/  IMAD R6, R8, 0x80, R6 ;  /* 0x0000008008067824 */ /* 0x000fe200078e0206 */
[----:B------:R-:W-:Y:S01]  /*27330*/  ISETP.GT.AND P1, PT, R3, RZ, PT ;  /* 0x000000ff0300720c */ /* 0x000fe20003f24270 */
[----:B------:R-:W-:-:S03]  /*27340*/  IMAD.MOV.U32 R8, RZ, RZ, R12 ;  /* 0x000000ffff087224 */ /* 0x000fc600078e000c */
[----:B------:R-:W-:Y:S02]  /*27350*/  SEL R7, RZ, 0x4, !P1 ;  /* 0x00000004ff077807 */ /* 0x000fe40004800000 */
[----:B------:R-:W-:Y:S02]  /*27360*/  ISETP.GT.AND P1, PT, R3, 0x1, PT ;  /* 0x000000010300780c */ /* 0x000fe40003f24270 */
[----:B------:R-:W-:-:S04]  /*27370*/  SEL R7, R7, RZ, !P0 ;  /* 0x000000ff07077207 */ /* 0x000fc80004000000 */
[----:B------:R-:W-:Y:S02]  /*27380*/  ISETP.NE.U32.AND P2, PT, R7, RZ, PT ;  /* 0x000000ff0700720c */ /* 0x000fe40003f45070 */
[----:B------:R-:W-:-:S04]  /*27390*/  SEL R7, RZ, 0x4, !P1 ;  /* 0x00000004ff077807 */ /* 0x000fc80004800000 */
[----:B------:R-:W-:-:S04]  /*273a0*/  SEL R7, R7, RZ, !P0 ;  /* 0x000000ff07077207 */ /* 0x000fc80004000000 */
[----:B------:R-:W-:Y:S01]  /*273b0*/  ISETP.NE.U32.AND P1, PT, R7, RZ, PT ;  /* 0x000000ff0700720c */ /* 0x000fe20003f25070 */
[----:B------:R-:W-:Y:S02]  /*273c0*/  VIADD R7, R6, UR12 ;  /* 0x0000000c06077c36 */ /* 0x000fe40008000000 */
[C---:B-1----:R-:W-:Y:S01]  /*273d0*/  IMAD.SHL.U32 R6, R10.reuse, 0x10, RZ ;  /* 0x000000100a067824 */ /* 0x042fe200078e00ff */
[----:B------:R-:W-:-:S04]  /*273e0*/  LOP3.LUT R10, R10, 0x7f, RZ, 0xc0, !PT ;  /* 0x0000007f0a0a7812 */ /* 0x000fc800078ec0ff */
[----:B------:R-:W-:-:S05]  /*273f0*/  LOP3.LUT R6, R6, 0x70, RZ, 0xc0, !PT ;  /* 0x0000007006067812 */ /* 0x000fca00078ec0ff */
[----:B------:R-:W-:Y:S02]  /*27400*/  IMAD R6, R10, 0x80, R6 ;  /* 0x000000800a067824 */ /* 0x000fe400078e0206 */
[----:B------:R-:W1:Y:S03]  /*27410*/  S2R R10, SR_TID.X ;  /* 0x00000000000a7919 */ /* 0x000e660000002100 */
[----:B------:R-:W-:Y:S02]  /*27420*/  LOP3.LUT R6, R6, 0x10, RZ, 0x3c, !PT ;  /* 0x0000001006067812 */ /* 0x000fe400078e3cff */
[-C--:B--2---:R-:W-:Y:S02]  /*27430*/  IADD3 R206, P4, R206, R5.reuse, RZ ;  /* 0x00000005cece7210 */ /* 0x084fe40007f9e0ff */
[----:B---3--:R-:W-:-:S03]  /*27440*/  IADD3 R204, P3, R204, R5, RZ ;  /* 0x00000005cccc7210 */ /* 0x008fc60007f7e0ff */
[--C-:B------:R-:W-:Y:S01]  /*27450*/  IMAD.X R205, R205, 0x1, R4.reuse, P4 ;  /* 0x00000001cdcd7824 */ /* 0x100fe200020e0604 */
[-C--:B------:R-:W-:Y:S01]  /*27460*/  IADD3 R210, P4, R210, R5.reuse, RZ ;  /* 0x00000005d2d27210 */ /* 0x080fe20007f9e0ff */
[----:B----4-:R-:W-:Y:S01]  /*27470*/  IMAD.X R203, R203, 0x1, R4, P3 ;  /* 0x00000001cbcb7824 */ /* 0x010fe200018e0604 */
[----:B------:R-:W-:-:S03]  /*27480*/  IADD3 R208, P3, R208, R5, RZ ;  /* 0x00000005d0d07210 */ /* 0x000fc60007f7e0ff */
[--C-:B------:R-:W-:Y:S01]  /*27490*/  IMAD.X R209, R209, 0x1, R4.reuse, P4 ;  /* 0x00000001d1d17824 */ /* 0x100fe200020e0604 */
[-C--:B------:R-:W-:Y:S01]  /*274a0*/  IADD3 R22, P4, R22, R5.reuse, RZ ;  /* 0x0000000516167210 */ /* 0x080fe20007f9e0ff */
[----:B------:R-:W-:Y:S01]  /*274b0*/  IMAD.X R207, R207, 0x1, R4, P3 ;  /* 0x00000001cfcf7824 */ /* 0x000fe200018e0604 */
[----:B------:R-:W-:-:S03]  /*274c0*/  IADD3 R20, P3, R20, R5, RZ ;  /* 0x0000000514147210 */ /* 0x000fc60007f7e0ff */
[--C-:B------:R-:W-:Y:S02]  /*274d0*/  IMAD.X R21, R21, 0x1, R4.reuse, P4 ;  /* 0x0000000115157824 */ /* 0x100fe400020e0604 */
[----:B------:R-:W-:Y:S01]  /*274e0*/  IMAD.X R19, R19, 0x1, R4, P3 ;  /* 0x0000000113137824 */ /* 0x000fe200018e0604 */
[-C--:B------:R-:W-:Y:S02]  /*274f0*/  IADD3 R154, P4, R154, R5.reuse, RZ ;  /* 0x000000059a9a7210 */ /* 0x080fe40007f9e0ff */
[----:B------:R-:W-:-:S03]  /*27500*/  IADD3 R152, P3, R152, R5, RZ ;  /* 0x0000000598987210 */ /* 0x000fc60007f7e0ff */
[--C-:B------:R-:W-:Y:S01]  /*27510*/  IMAD.X R153, R153, 0x1, R4.reuse, P4 ;  /* 0x0000000199997824 */ /* 0x100fe200020e0604 */
[-C--:B------:R-:W-:Y:S01]  /*27520*/  IADD3 R214, P4, R214, R5.reuse, RZ ;  /* 0x00000005d6d67210 */ /* 0x080fe20007f9e0ff */
[----:B------:R-:W-:Y:S01]  /*27530*/  IMAD.X R23, R23, 0x1, R4, P3 ;  /* 0x0000000117177824 */ /* 0x000fe200018e0604 */
        /* <DEDUP_REMOVED lines=34> */
[----:B------:R-:W-:Y:S01]  /*27760*/  WARPGROUP.ARRIVE ;  /* 0x00000000000079c5 */ /* 0x000fe20000000000 */
[-C--:B------:R-:W-:Y:S01]  /*27770*/  IADD3 R234, P4, R234, R5.reuse, RZ ;  /* 0x00000005eaea7210 */ /* 0x080fe20007f9e0ff */
[----:B------:R-:W-:Y:S01]  /*27780*/  IMAD.X R227, R227, 0x1, R4, P3 ;  /* 0x00000001e3e37824 */ /* 0x000fe200018e0604 */
[----:B------:R-:W-:-:S03]  /*27790*/  IADD3 R232, P3, R232, R5, RZ ;  /* 0x00000005e8e87210 */ /* 0x000fc60007f7e0ff */
[----:B------:R-:W-:Y:S01]  /*277a0*/  HGMMA.64x256x8.F32.TF32 R24, gdesc[UR52], R24, gsb0 ;  /* 0x07e00000341879f0 */ /* 0x000fe20008002818 */
        /* <DEDUP_REMOVED lines=36> */
[--C-:B------:R-:W-:Y:S02]  /*279f0*/  IMAD.X R189, R189, 0x1, R4.reuse, P4 ;  /* 0x00000001bdbd7824 */ /* 0x100fe400020e0604 */
[----:B------:R-:W-:Y:S01]  /*27a00*/  IMAD.X R187, R187, 0x1, R4, P3 ;  /* 0x00000001bbbb7824 */ /* 0x000fe200018e0604 */
[----:B------:R-:W-:Y:S02]  /*27a10*/  WARPGROUP.DEPBAR.LE gsb0, 0x0 ;  /* 0x00008000000079c5 */ /* 0x000fe40000010000 */
[----:B------:R-:W-:-:S06]  /*27a20*/  WARPGROUP.ARRIVE ;  /* 0x00000000000079c5 */ /* 0x000fcc0000000000 */
        /* <DEDUP_REMOVED lines=26> */
[----:B------:R-:W-:Y:S06]  /*27bd0*/  BAR.SYNC.DEFER_BLOCKING 0x0 ;  /* 0x0000000000007b1d */ /* 0x000fec0000010000 */
[----:B------:R-:W-:Y:S04]  /*27be0*/  STL [R1+0x1864], R147 ;  /* 0x0018649301007387 */ /* 0x000fe80000100800 */
[----:B------:R-:W-:Y:S04]  /*27bf0*/  STL [R1+0x1860], R148 ;  /* 0x0018609401007387 */ /* 0x000fe80000100800 */
[----:B------:R-:W-:Y:S04]  /*27c00*/  STL [R1+0x185c], R149 ;  /* 0x00185c9501007387 */ /* 0x000fe80000100800 */
[----:B------:R2:W-:Y:S04]  /*27c10*/  STL [R1+0x1858], R150 ;  /* 0x0018589601007387 */ /* 0x0005e80000100800 */
[----:B------:R-:W-:Y:S01]  /*27c20*/  @!PT LDS RZ, [RZ] ;  /* 0x00000000fffff984 */ /* 0x000fe20000000800 */
[----:B------:R-:W-:Y:S01]  /*27c30*/  @!PT LDS RZ, [RZ] ;  /* 0x00000000fffff984 */ /* 0x000fe20000000800 */
[----:B------:R-:W-:Y:S01]  /*27c40*/  @!PT LDS RZ, [RZ] ;  /* 0x00000000fffff984 */ /* 0x000fe20000000800 */
[----:B------:R3:W-:Y:S04]  /*27c50*/  LDGSTS.E [R7+0x60000], desc[UR4][R8.64], P2 ;  /* 0x6000000008077fae */ /* 0x0007e80009121844 */
[----:B------:R-:W-:Y:S04]  /*27c60*/  STL [R1+0x1850], R151 ;  /* 0x0018509701007387 */ /* 0x000fe80000100800 */
[----:B--2---:R-:W2:Y:S01]  /*27c70*/  LDL.LU R150, [R1+0x600] ;  /* 0x0006000001967983 */ /* 0x004ea20000300800 */
[----:B---3--:R-:W-:-:S03]  /*27c80*/  IMAD.MOV.U32 R8, RZ, RZ, R14 ;  /* 0x000000ffff087224 */ /* 0x008fc600078e000e */
[----:B------:R-:W3:Y:S01]  /*27c90*/  LDL.LU R149, [R1+0x604] ;  /* 0x0006040001957983 */ /* 0x000ee20000300800 */
[----:B------:R-:W-:-:S03]  /*27ca0*/  IMAD.MOV.U32 R9, RZ, RZ, R13 ;  /* 0x000000ffff097224 */ /* 0x000fc600078e000d */
[----:B------:R-:W4:Y:S04]  /*27cb0*/  LDL.LU R148, [R1+0x608] ;  /* 0x0006080001947983 */ /* 0x000f280000300800 */
[----:B------:R1:W-:Y:S01]  /*27cc0*/  LDGSTS.E [R7+0x60004], desc[UR4][R8.64], P1 ;  /* 0x6000400008077fae */ /* 0x0003e20008921844 */
[----:B------:R-:W-:-:S03]  /*27cd0*/  ISETP.GT.AND P1, PT, R3, 0x2, PT ;  /* 0x000000020300780c */ /* 0x000fc60003f24270 */
[----:B------:R-:W4:Y:S01]  /*27ce0*/  LDL.LU R147, [R1+0x60c] ;  /* 0x00060c0001937983 */ /* 0x000f220000300800 */
[----:B-1----:R-:W-:Y:S01]  /*27cf0*/  SEL R8, RZ, 0x4, !P1 ;  /* 0x00000004ff087807 */ /* 0x002fe20004800000 */
[----:B------:R-:W-:Y:S01]  /*27d00*/  IMAD.MOV.U32 R9, RZ, RZ, R15 ;  /* 0x000000ffff097224 */ /* 0x000fe200078e000f */
[----:B------:R-:W-:Y:S02]  /*27d10*/  ISETP.GT.AND P1, PT, R3, 0x3, PT ;  /* 0x000000030300780c */ /* 0x000fe40003f24270 */
[----:B------:R-:W-:-:S04]  /*27d20*/  SEL R8, R8, RZ, !P0 ;  /* 0x000000ff08087207 */ /* 0x000fc80004000000 */
[----:B------:R-:W-:Y:S02]  /*27d30*/  ISETP.NE.U32.AND P2, PT, R8, RZ, PT ;  /* 0x000000ff0800720c */ /* 0x000fe40003f45070 */
[----:B------:R-:W-:-:S04]  /*27d40*/  SEL R8, RZ, 0x4, !P1 ;  /* 0x00000004ff087807 */ /* 0x000fc80004800000 */
[----:B------:R-:W-:-:S04]  /*27d50*/  SEL R8, R8, RZ, !P0 ;  /* 0x000000ff08087207 */ /* 0x000fc80004000000 */
[----:B------:R-:W-:Y:S01]  /*27d60*/  ISETP.NE.U32.AND P1, PT, R8, RZ, PT ;  /* 0x000000ff0800720c */ /* 0x000fe20003f25070 */
[----:B------:R-:W-:-:S05]  /*27d70*/  IMAD.MOV.U32 R8, RZ, RZ, R16 ;  /* 0x000000ffff087224 */ /* 0x000fca00078e0010 */
[----:B------:R1:W-:Y:S02]  /*27d80*/  LDGSTS.E [R7+0x60008], desc[UR4][R8.64], P2 ;  /* 0x6000800008077fae */ /* 0x0003e40009121844 */
[----:B-1----:R-:W-:Y:S02]  /*27d90*/  IMAD.MOV.U32 R8, RZ, RZ, R18 ;  /* 0x000000ffff087224 */ /* 0x002fe400078e0012 */
[----:B------:R-:W-:-:S05]  /*27da0*/  IMAD.MOV.U32 R9, RZ, RZ, R17 ;  /* 0x000000ffff097224 */ /* 0x000fca00078e0011 */
[----:B------:R1:W-:Y:S01]  /*27db0*/  LDGSTS.E [R7+0x6000c], desc[UR4][R8.64], P1 ;  /* 0x6000c00008077fae */ /* 0x0003e20008921844 */
[----:B------:R-:W-:-:S04]  /*27dc0*/  ISETP.GT.AND P1, PT, R3, 0x20, PT ;  /* 0x000000200300780c */ /* 0x000fc80003f24270 */
        /* <DEDUP_REMOVED lines=23> */
[----:B------:R1:W-:Y:S01]  /*27f40*/  LDGSTS.E [R7+0x64008], desc[UR4][R8.64], P2 ;  /* 0x6400800008077fae */ /* 0x0003e20009121844 */
[----:B------:R-:W-:Y:S01]  /*27f50*/  ISETP.GT.AND P2, PT, R3, 0x5, PT ;  /* 0x000000050300780c */ /* 0x000fe20003f44270 */
[----:B-1----:R-:W-:Y:S02]  /*27f60*/  IMAD.MOV.U32 R8, RZ, RZ, R210 ;  /* 0x000000ffff087224 */ /* 0x002fe400078e00d2 */
[----:B------:R-:W-:-:S05]  /*27f70*/  IMAD.MOV.U32 R9, RZ, RZ, R209 ;  /* 0x000000ffff097224 */ /* 0x000fca00078e00d1 */
[----:B------:R1:W-:Y:S01]  /*27f80*/  LDGSTS.E [R7+0x6400c], desc[UR4][R8.64], P1 ;  /* 0x6400c00008077fae */ /* 0x0003e20008921844 */
[----:B------:R-:W-:-:S04]  /*27f90*/  ISETP.GT.AND P1, PT, R3, 0x4, PT ;  /* 0x000000040300780c */ /* 0x000fc80003f24270 */
[----:B-1----:R-:W-:Y:S01]  /*27fa0*/  SEL R8, RZ, 0x4, !P1 ;  /* 0x00000004ff087807 */ /* 0x002fe20004800000 */
[----:B------:R-:W-:Y:S01]  /*27fb0*/  IMAD.MOV.U32 R9, RZ, RZ, R19 ;  /* 0x000000ffff097224 */ /* 0x000fe200078e0013 */
[----:B------:R-:W-:Y:S02]  /*27fc0*/  SEL R7, RZ, 0x4, !P2 ;  /* 0x00000004ff077807 */ /* 0x000fe40005000000 */
[----:B------:R-:W-:Y:S02]  /*27fd0*/  SEL R8, R8, RZ, !P0 ;  /* 0x000000ff08087207 */ /* 0x000fe40004000000 */
[----:B------:R-:W-:Y:S02]  /*27fe0*/  SEL R7, R7, RZ, !P0 ;  /* 0x000000ff07077207 */ /* 0x000fe40004000000 */
[----:B------:R-:W-:Y:S01]  /*27ff0*/  ISETP.NE.U32.AND P1, PT, R8, RZ, PT ;  /* 0x000000ff0800720c */ /* 0x000fe20003f25070 */
[----:B------:R-:W-:Y:S01]  /*28000*/  IMAD.MOV.U32 R8, RZ, RZ, R20 ;  /* 0x000000ffff087224 */ /* 0x000fe200078e0014 */
[----:B------:R-:W-:Y:S01]  /*28010*/  ISETP.NE.U32.AND P2, PT, R7, RZ, PT ;  /* 0x000000ff0700720c */ /* 0x000fe20003f45070 */
[----:B------:R-:W-:-:S02]  /*28020*/  VIADD R7, R6, UR12 ;  /* 0x0000000c06077c36 */ /* 0x000fc40008000000 */
[C---:B------:R-:W-:Y:S01]  /*28030*/  IMAD.SHL.U32 R6, R10.reuse, 0x10, RZ ;  /* 0x000000100a067824 */ /* 0x040fe200078e00ff */
[----:B------:R-:W-:-:S04]  /*28040*/  LOP3.LUT R10, R10, 0x7f, RZ, 0xc0, !PT ;  /* 0x0000007f0a0a7812 */ /* 0x000fc800078ec0ff */
[----:B------:R-:W-:-:S03]  /*28050*/  LOP3.LUT R6, R6, 0x70, RZ, 0xc0, !PT ;  /* 0x0000007006067812 */ /* 0x000fc600078ec0ff */
[----:B------:R1:W-:Y:S01]  /*28060*/  LDGSTS.E [R7+0x60000], desc[UR4][R8.64], P1 ;  /* 0x6000000008077fae */ /* 0x0003e20008921844 */
[----:B------:R-:W-:Y:S01]  /*28070*/  ISETP.GT.AND P1, PT, R3, 0x6, PT ;  /* 0x000000060300780c */ /* 0x000fe20003f24270 */
[----:B------:R-:W-:Y:S02]  /*28080*/  IMAD R6, R10, 0x80, R6 ;  /* 0x000000800a067824 */ /* 0x000fe400078e0206 */
[----:B------:R-:W2:Y:S03]  /*28090*/  S2R R10, SR_TID.X ;  /* 0x00000000000a7919 */ /* 0x000ea60000002100 */
[----:B------:R-:W-:Y:S01]  /*280a0*/  LOP3.LUT R6, R6, 0x20, RZ, 0x3c, !PT ;  /* 0x0000002006067812 */ /* 0x000fe200078e3cff */
[----:B-1----:R-:W-:Y:S02]  /*280b0*/  IMAD.MOV.U32 R8, RZ, RZ, R22 ;  /* 0x000000ffff087224 */ /* 0x002fe400078e0016 */
[----:B------:R-:W-:-:S05]  /*280c0*/  IMAD.MOV.U32 R9, RZ, RZ, R21 ;  /* 0x000000ffff097224 */ /* 0x000fca00078e0015 */
[----:B------:R1:W-:Y:S02]  /*280d0*/  LDGSTS.E [R7+0x60004], desc[UR4][R8.64], P2 ;  /* 0x6000400008077fae */ /* 0x0003e40009121844 */
        /* <DEDUP_REMOVED lines=52> */
[C---:B--2---:R-:W-:Y:S01]  /*28420*/  IMAD.SHL.U32 R6, R10.reuse, 0x10, RZ ;  /* 0x000000100a067824 */ /* 0x044fe200078e00ff */
[----:B------:R-:W-:-:S04]  /*28430*/  LOP3.LUT R10, R10, 0x7f, RZ, 0xc0, !PT ;  /* 0x0000007f0a0a7812 */ /* 0x000fc800078ec0ff */
[----:B------:R-:W-:-:S03]  /*28440*/  LOP3.LUT R6, R6, 0x70, RZ, 0xc0, !PT ;  /* 0x0000007006067812 */ /* 0x000fc600078ec0ff */
[----:B------:R1:W-:Y:S01]  /*28450*/  LDGSTS.E [R7+0x60000], desc[UR4][R8.64], P1 ;  /* 0x6000000008077fae */ /* 0x0003e20008921844 */
[----:B------:R-:W-:Y:S02]  /*28460*/  ISETP.GT.AND P1, PT, R3, 0xa, PT ;  /* 0x0000000a0300780c */ /* 0x000fe40003f24270 */
[----:B------:R-:W-:Y:S02]  /*28470*/  LEA R6, R10, R6, 0x7 ;  /* 0x000000060a067211 */ /* 0x000fe400078e38ff */
[----:B------:R-:W2:Y:S02]  /*28480*/  S2R R10, SR_TID.X ;  /* 0x00000000000a7919 */ /* 0x000ea40000002100 */
        /* <DEDUP_REMOVED lines=188> */
[----:B------:R-:W2:Y:S03]  /*29050*/  LDL.LU R10, [R1+0x610] ;  /* 0x00061000010a7983 */ /* 0x000ea60000300800 */
        /* <DEDUP_REMOVED lines=46> */
[----:B------:R-:W-:Y:S02]  /*29340*/  ISETP.GT.AND P1, PT, R3, 0x18, PT ;  /* 0x000000180300780c */ /* 0x000fe40003f24270 */
[----:B-1----:R-:W-:Y:S02]  /*29350*/  SEL R7, RZ, 0x4, !P2 ;  /* 0x00000004ff077807 */ /* 0x002fe40005000000 */
[----:B------:R-:W-:Y:S02]  /*29360*/  SEL R8, RZ, 0x4, !P1 ;  /* 0x00000004ff087807 */ /* 0x000fe40004800000 */
[----:B------:R-:W-:Y:S02]  /*29370*/  SEL R7, R7, RZ, !P0 ;  /* 0x000000ff07077207 */ /* 0x000fe40004000000 */
[----:B------:R-:W-:Y:S02]  /*29380*/  SEL R8, R8, RZ, !P0 ;  /* 0x000000ff08087207 */ /* 0x000fe40004000000 */
[----:B------:R-:W-:Y:S01]  /*29390*/  ISETP.NE.U32.AND P2, PT, R7, RZ, PT ;  /* 0x000000ff0700720c */ /* 0x000fe20003f45070 */
[----:B------:R-:W-:Y:S01]  /*293a0*/  VIADD R7, R6, UR12 ;  /* 0x0000000c06077c36 */ /* 0x000fe20008000000 */
[----:B------:R-:W-:Y:S01]  /*293b0*/  ISETP.NE.U32.AND P1, PT, R8, RZ, PT ;  /* 0x000000ff0800720c */ /* 0x000fe20003f25070 */
[----:B------:R-:W2:Y:S01]  /*293c0*/  LDL.LU R6, [R1+0x614] ;  /* 0x0006140001067983 */ /* 0x000ea20000300800 */
[----:B------:R-:W-:-:S02]  /*293d0*/  IMAD.MOV.U32 R8, RZ, RZ, R188 ;  /* 0x000000ffff087224 */ /* 0x000fc400078e00bc */
[----:B------:R-:W-:-:S09]  /*293e0*/  IMAD.MOV.U32 R9, RZ, RZ, R187 ;  /* 0x000000ffff097224 */ /* 0x000fd200078e00bb */
[----:B------:R1:W-:Y:S01]  /*293f0*/  LDGSTS.E [R7+0x60000], desc[UR4][R8.64], P1 ;  /* 0x6000000008077fae */ /* 0x0003e20008921844 */
[----:B------:R-:W-:Y:S01]  /*29400*/  ISETP.GT.AND P1, PT, R3, 0x1a, PT ;  /* 0x0000001a0300780c */ /* 0x000fe20003f24270 */
[----:B-1----:R-:W-:Y:S01]  /*29410*/  IMAD.MOV.U32 R8, RZ, RZ, R190 ;  /* 0x000000ffff087224 */ /* 0x002fe200078e00be */
[----:B------:R-:W-:-:S05]  /*29420*/  MOV R9, R189 ;  /* 0x000000bd00097202 */ /* 0x000fca0000000f00 */
[----:B------:R1:W-:Y:S01]  /*29430*/  LDGSTS.E [R7+0x60004], desc[UR4][R8.64], P2 ;  /* 0x6000400008077fae */ /* 0x0003e20009121844 */
[----:B------:R-:W-:Y:S02]  /*29440*/  IADD3 R192, P3, R192, R5, RZ ;  /* 0x00000005c0c07210 */ /* 0x000fe40007f7e0ff */
[----:B-1----:R-:W-:Y:S02]  /*29450*/  SEL R8, RZ, 0x4, !P1 ;  /* 0x00000004ff087807 */ /* 0x002fe40004800000 */
[----:B------:R-:W-:Y:S02]  /*29460*/  ISETP.GT.AND P1, PT, R3, 0x1b, PT ;  /* 0x0000001b0300780c */ /* 0x000fe40003f24270 */
[----:B------:R-:W-:-:S04]  /*29470*/  SEL R8, R8, RZ, !P0 ;  /* 0x000000ff08087207 */ /* 0x000fc80004000000 */
[----:B------:R-:W-:Y:S02]  /*29480*/  ISETP.NE.U32.AND P2, PT, R8, RZ, PT ;  /* 0x000000ff0800720c */ /* 0x000fe40003f45070 */
[----:B------:R-:W-:Y:S01]  /*29490*/  SEL R8, RZ, 0x4, !P1 ;  /* 0x00000004ff087807 */ /* 0x000fe20004800000 */
[----:B------:R-:W-:-:S03]  /*294a0*/  IMAD.X R191, R191, 0x1, R4, P3 ;  /* 0x00000001bfbf7824 */ /* 0x000fc600018e0604 */
[----:B------:R-:W-:Y:S02]  /*294b0*/  SEL R8, R8, RZ, !P0 ;  /* 0x000000ff08087207 */ /* 0x000fe40004000000 */
[----:B------:R-:W-:Y:S02]  /*294c0*/  IADD3 R194, P4, R194, R5, RZ ;  /* 0x00000005c2c27210 */ /* 0x000fe40007f9e0ff */
[----:B------:R-:W-:Y:S01]  /*294d0*/  ISETP.NE.U32.AND P1, PT, R8, RZ, PT ;  /* 0x000000ff0800720c */ /* 0x000fe20003f25070 */
[----:B------:R-:W-:Y:S02]  /*294e0*/  IMAD.MOV.U32 R8, RZ, RZ, R192 ;  /* 0x000000ffff087224 */ /* 0x000fe400078e00c0 */
[----:B------:R-:W-:Y:S02]  /*294f0*/  IMAD.MOV.U32 R9, RZ, RZ, R191 ;  /* 0x000000ffff097224 */ /* 0x000fe400078e00bf */
[----:B------:R-:W-:-:S03]  /*29500*/  IMAD.X R193, R193, 0x1, R4, P4 ;  /* 0x00000001c1c17824 */ /* 0x000fc600020e0604 */
[----:B------:R1:W-:Y:S02]  /*29510*/  LDGSTS.E [R7+0x60008], desc[UR4][R8.64], P2 ;  /* 0x6000800008077fae */ /* 0x0003e40009121844 */
[----:B-1----:R-:W-:Y:S02]  /*29520*/  IMAD.MOV.U32 R8, RZ, RZ, R194 ;  /* 0x000000ffff087224 */ /* 0x002fe400078e00c2 */
[----:B------:R-:W-:-:S05]  /*29530*/  IMAD.MOV.U32 R9, RZ, RZ, R193 ;  /* 0x000000ffff097224 */ /* 0x000fca00078e00c1 */
[----:B------:R1:W-:Y:S01]  /*29540*/  LDGSTS.E [R7+0x6000c], desc[UR4][R8.64], P1 ;  /* 0x6000c00008077fae */ /* 0x0003e20008921844 */
[----:B------:R-:W-:-:S04]  /*29550*/  ISETP.GT.AND P1, PT, R3, 0x38, PT ;  /* 0x000000380300780c */ /* 0x000fc80003f24270 */
[----:B-1----:R-:W-:Y:S02]  /*29560*/  SEL R8, RZ, 0x4, !P1 ;  /* 0x00000004ff087807 */ /* 0x002fe40004800000 */
[----:B------:R-:W-:Y:S02]  /*29570*/  ISETP.GT.AND P1, PT, R3, 0x39, PT ;  /* 0x000000390300780c */ /* 0x000fe40003f24270 */
[----:B------:R-:W-:Y:S02]  /*29580*/  SEL R8, R8, RZ, !P0 ;  /* 0x000000ff08087207 */ /* 0x000fe40004000000 */
[----:B------:R-:W-:Y:S02]  /*29590*/  IADD3 R252, P3, R252, R5, RZ ;  /* 0x00000005fcfc7210 */ /* 0x000fe40007f7e0ff */
[----:B------:R-:W-:Y:S02]  /*295a0*/  ISETP.NE.U32.AND P2, PT, R8, RZ, PT ;  /* 0x000000ff0800720c */ /* 0x000fe40003f45070 */
[----:B------:R-:W-:Y:S01]  /*295b0*/  SEL R8, RZ, 0x4, !P1 ;  /* 0x00000004ff087807 */ /* 0x000fe20004800000 */
[----:B------:R-:W-:-:S03]  /*295c0*/  IMAD.X R251, R251, 0x1, R4, P3 ;  /* 0x00000001fbfb7824 */ /* 0x000fc600018e0604 */
[----:B------:R-:W-:Y:S02]  /*295d0*/  SEL R8, R8, RZ, !P0 ;  /* 0x000000ff08087207 */ /* 0x000fe40004000000 */
[----:B---3--:R-:W-:Y:S02]  /*295e0*/  IADD3 R149, P4, R149, R5, RZ ;  /* 0x0000000595957210 */ /* 0x008fe40007f9e0ff */
        /* <DEDUP_REMOVED lines=8> */
[----:B------:R-:W-:Y:S02]  /*29670*/  ISETP.GT.AND P1, PT, R3, 0x3a, PT ;  /* 0x0000003a0300780c */ /* 0x000fe40003f24270 */
[----:B----4-:R-:W-:Y:S02]  /*29680*/  IADD3 R147, P3, R147, R5, RZ ;  /* 0x0000000593937210 */ /* 0x010fe40007f7e0ff */
[----:B-1----:R-:W-:Y:S02]  /*29690*/  SEL R8, RZ, 0x4, !P1 ;  /* 0x00000004ff087807 */ /* 0x002fe40004800000 */
[----:B------:R-:W-:Y:S02]  /*296a0*/  ISETP.GT.AND P1, PT, R3, 0x3b, PT ;  /* 0x0000003b0300780c */ /* 0x000fe40003f24270 */
[----:B------:R-:W-:-:S04]  /*296b0*/  SEL R8, R8, RZ, !P0 ;  /* 0x000000ff08087207 */ /* 0x000fc80004000000 */
[----:B------:R-:W-:Y:S02]  /*296c0*/  ISETP.NE.U32.AND P2, PT, R8, RZ, PT ;  /* 0x000000ff0800720c */ /* 0x000fe40003f45070 */
[----:B------:R-:W-:Y:S01]  /*296d0*/  SEL R8, RZ, 0x4, !P1 ;  /* 0x00000004ff087807 */ /* 0x000fe20004800000 */
[----:B------:R-:W-:-:S03]  /*296e0*/  IMAD.X R148, R148, 0x1, R4, P3 ;  /* 0x0000000194947824 */ /* 0x000fc600018e0604 */
[----:B------:R-:W-:Y:S01]  /*296f0*/  SEL R8, R8, RZ, !P0 ;  /* 0x000000ff08087207 */ /* 0x000fe20004000000 */
[----:B------:R-:W-:Y:S01]  /*29700*/  IMAD.MOV.U32 R9, RZ, RZ, R148 ;  /* 0x000000ffff097224 */ /* 0x000fe200078e0094 */
[----:B------:R-:W-:Y:S02]  /*29710*/  STL [R1+0x604], R149 ;  /* 0x0006049501007387 */ /* 0x000fe40000100800 */
[----:B------:R-:W-:Y:S01]  /*29720*/  ISETP.NE.U32.AND P1, PT, R8, RZ, PT ;  /* 0x000000ff0800720c */ /* 0x000fe20003f25070 */
[----:B------:R-:W-:Y:S01]  /*29730*/  IMAD.MOV.U32 R8, RZ, RZ, R147 ;  /* 0x000000ffff087224 */ /* 0x000fe200078e0093 */
[----:B------:R1:W-:Y:S04]  /*29740*/  STL [R1+0x600], R150 ;  /* 0x0006009601007387 */ /* 0x0003e80000100800 */
[----:B------:R-:W-:Y:S04]  /*29750*/  STL [R1+0x60c], R147 ;  /* 0x00060c9301007387 */ /* 0x000fe80000100800 */
[----:B------:R-:W-:Y:S04]  /*29760*/  STL [R1+0x608], R148 ;  /* 0x0006089401007387 */ /* 0x000fe80000100800 */
[----:B------:R3:W-:Y:S01]  /*29770*/  LDGSTS.E [R7+0x64008], desc[UR4][R8.64], P2 ;  /* 0x6400800008077fae */ /* 0x0007e20009121844 */
[----:B--2---:R-:W-:-:S05]  /*29780*/  IADD3 R6, P4, R6, R5, RZ ;  /* 0x0000000506067210 */ /* 0x004fca0007f9e0ff */
[----:B------:R-:W-:Y:S01]  /*29790*/  IMAD.X R10, R10, 0x1, R4, P4 ;  /* 0x000000010a0a7824 */ /* 0x000fe200020e0604 */
[----:B------:R-:W-:Y:S03]  /*297a0*/  STL [R1+0x614], R6 ;  /* 0x0006140601007387 */ /* 0x000fe60000100800 */
[----:B---3--:R-:W-:Y:S01]  /*297b0*/  IMAD.MOV.U32 R9, RZ, RZ, R10 ;  /* 0x000000ffff097224 */ /* 0x008fe200078e000a */
[----:B------:R2:W-:Y:S01]  /*297c0*/  STL [R1+0x610], R10 ;  /* 0x0006100a01007387 */ /* 0x0005e20000100800 */
[----:B------:R-:W-:-:S03]  /*297d0*/  IMAD.MOV.U32 R8, RZ, RZ, R6 ;  /* 0x000000ffff087224 */ /* 0x000fc600078e0006 */
[----:B-1----:R-:W3:Y:S04]  /*297e0*/  LDL.LU R150, [R1+0x618] ;  /* 0x0006180001967983 */ /* 0x002ee80000300800 */
[----:B------:R-:W4:Y:S01]  /*297f0*/  LDL.LU R149, [R1+0x61c] ;  /* 0x00061c0001957983 */ /* 0x000f220000300800 */
[----:B--2---:R-:W1:Y:S03]  /*29800*/  S2R R10, SR_TID.X ;  /* 0x00000000000a7919 */ /* 0x004e660000002100 */
[----:B------:R-:W2:Y:S04]  /*29810*/  LDL.LU R148, [R1+0x620] ;  /* 0x0006200001947983 */ /* 0x000ea80000300800 */
[----:B------:R1:W-:Y:S02]  /*29820*/  LDGSTS.E [R7+0x6400c], desc[UR4][R8.64], P1 ;  /* 0x6400c00008077fae */ /* 0x0003e40008921844 */
[C---:B-1----:R-:W-:Y:S01]  /*29830*/  IMAD.SHL.U32 R6, R10.reuse, 0x10, RZ ;  /* 0x000000100a067824 */ /* 0x042fe200078e00ff */
[----:B------:R-:W-:-:S04]  /*29840*/  LOP3.LUT R10, R10, 0x7f, RZ, 0xc0, !PT ;  /* 0x0000007f0a0a7812 */ /* 0x000fc800078ec0ff */
[----:B------:R-:W-:-:S05]  /*29850*/  LOP3.LUT R6, R6, 0x70, RZ, 0xc0, !PT ;  /* 0x0000007006067812 */ /* 0x000fca00078ec0ff */
[----:B------:R-:W-:Y:S02]  /*29860*/  IMAD R6, R10, 0x80, R6 ;  /* 0x000000800a067824 */ /* 0x000fe400078e0206 */
[----:B------:R-:W2:Y:S01]  /*29870*/  LDL.LU R10, [R1+0x624] ;  /* 0x00062400010a7983 */ /* 0x000ea20000300800 */
[C---:B------:R-:W-:Y:S02]  /*29880*/  ISETP.GT.AND P1, PT, R3.reuse, 0x1c, PT ;  /* 0x0000001c0300780c */ /* 0x040fe40003f24270 */
[----:B------:R-:W-:Y:S02]  /*29890*/  ISETP.GT.AND P2, PT, R3, 0x1d, PT ;  /* 0x0000001d0300780c */ /* 0x000fe40003f44270 */
[----:B------:R-:W-:Y:S02]  /*298a0*/  SEL R8, RZ, 0x4, !P1 ;  /* 0x00000004ff087807 */ /* 0x000fe40004800000 */
[----:B------:R-:W-:Y:S02]  /*298b0*/  SEL R7, RZ, 0x4, !P2 ;  /* 0x00000004ff077807 */ /* 0x000fe40005000000 */
[----:B------:R-:W-:-:S02]  /*298c0*/  SEL R8, R8, RZ, !P0 ;  /* 0x000000ff08087207 */ /* 0x000fc40004000000 */
[-C--:B------:R-:W-:Y:S02]  /*298d0*/  IADD3 R196, P3, R196, R5.reuse, RZ ;  /* 0x00000005c4c47210 */ /* 0x080fe40007f7e0ff */
[----:B------:R-:W-:Y:S02]  /*298e0*/  ISETP.NE.U32.AND P1, PT, R8, RZ, PT ;  /* 0x000000ff0800720c */ /* 0x000fe40003f25070 */
[----:B------:R-:W-:Y:S01]  /*298f0*/  SEL R7, R7, RZ, !P0 ;  /* 0x000000ff07077207 */ /* 0x000fe20004000000 */
[----:B------:R-:W-:Y:S01]  /*29900*/  IMAD.X R195, R195, 0x1, R4, P3 ;  /* 0x00000001c3c37824 */ /* 0x000fe200018e0604 */
[----:B------:R-:W-:Y:S02]  /*29910*/  LOP3.LUT R6, R6, 0x70, RZ, 0x3c, !PT ;  /* 0x0000007006067812 */ /* 0x000fe400078e3cff */
[----:B------:R-:W-:Y:S02]  /*29920*/  IADD3 R198, P4, R198, R5, RZ ;  /* 0x00000005c6c67210 */ /* 0x000fe40007f9e0ff */
[----:B------:R-:W-:Y:S01]  /*29930*/  ISETP.NE.U32.AND P2, PT, R7, RZ, PT ;  /* 0x000000ff0700720c */ /* 0x000fe20003f45070 */
[----:B------:R-:W-:-:S02]  /*29940*/  VIADD R7, R6, UR12 ;  /* 0x0000000c06077c36 */ /* 0x000fc40008000000 */
[----:B------:R-:W-:Y:S01]  /*29950*/  IMAD.MOV.U32 R8, RZ, RZ, R196 ;  /* 0x000000ffff087224 */ /* 0x000fe200078e00c4 */
[----:B------:R-:W-:Y:S01]  /*29960*/  IADD3 R200, P3, R200, R5, RZ ;  /* 0x00000005c8c87210 */ /* 0x000fe20007f7e0ff */
[----:B------:R-:W-:Y:S01]  /*29970*/  IMAD.MOV.U32 R9, RZ, RZ, R195 ;  /* 0x000000ffff097224 */ /* 0x000fe200078e00c3 */
[----:B------:R-:W2:Y:S01]  /*29980*/  LDL.LU R6, [R1+0x62c] ;  /* 0x00062c0001067983 */ /* 0x000ea20000300800 */
[----:B------:R-:W-:-:S03]  /*29990*/  IMAD.X R197, R197, 0x1, R4, P4 ;  /* 0x00000001c5c57824 */ /* 0x000fc600020e0604 */
[----:B------:R1:W-:Y:S01]  /*299a0*/  LDGSTS.E [R7+0x60000], desc[UR4][R8.64], P1 ;  /* 0x6000000008077fae */ /* 0x0003e20008921844 */
[----:B------:R-:W-:Y:S01]  /*299b0*/  ISETP.GT.AND P1, PT, R3, 0x1e, PT ;  /* 0x0000001e0300780c */ /* 0x000fe20003f24270 */
[----:B------:R-:W-:Y:S02]  /*299c0*/  IMAD.X R199, R199, 0x1, R4, P3 ;  /* 0x00000001c7c77824 */ /* 0x000fe400018e0604 */
[----:B------:R-:W2:Y:S01]  /*299d0*/  LDL.LU R147, [R1+0x634] ;  /* 0x0006340001937983 */ /* 0x000ea20000300800 */
[----:B-1----:R-:W-:Y:S02]  /*299e0*/  IMAD.MOV.U32 R8, RZ, RZ, R198 ;  /* 0x000000ffff087224 */ /* 0x002fe400078e00c6 */
[----:B------:R-:W-:-:S05]  /*299f0*/  IMAD.MOV.U32 R9, RZ, RZ, R197 ;  /* 0x000000ffff097224 */ /* 0x000fca00078e00c5 */
[----:B------:R1:W-:Y:S02]  /*29a00*/  LDGSTS.E [R7+0x60004], desc[UR4][R8.64], P2 ;  /* 0x6000400008077fae */ /* 0x0003e40009121844 */
[----:B-1----:R-:W-:Y:S02]  /*29a10*/  SEL R8, RZ, 0x4, !P1 ;  /* 0x00000004ff087807 */ /* 0x002fe40004800000 */
[----:B------:R-:W-:Y:S02]  /*29a20*/  ISETP.GT.AND P1, PT, R3, 0x1f, PT ;  /* 0x0000001f0300780c */ /* 0x000fe40003f24270 */
[----:B------:R-:W-:-:S04]  /*29a30*/  SEL R8, R8, RZ, !P0 ;  /* 0x000000ff08087207 */ /* 0x000fc80004000000 */
[----:B------:R-:W-:Y:S02]  /*29a40*/  ISETP.NE.U32.AND P2, PT, R8, RZ, PT ;  /* 0x000000ff0800720c */ /* 0x000fe40003f45070 */
[----:B------:R-:W-:-:S04]  /*29a50*/  SEL R8, RZ, 0x4, !P1 ;  /* 0x00000004ff087807 */ /* 0x000fc80004800000 */
        /* <DEDUP_REMOVED lines=13> */
[----:B------:R-:W-:-:S04]  /*29b30*/  SEL R8, R8, RZ, !P0 ;  /* 0x000000ff08087207 */ /* 0x000fc80004000000 */
[----:B------:R-:W-:Y:S02]  /*29b40*/  ISETP.NE.U32.AND P2, PT, R8, RZ, PT ;  /* 0x000000ff0800720c */ /* 0x000fe40003f45070 */
[----:B------:R-:W-:-:S04]  /*29b50*/  SEL R8, RZ, 0x4, !P1 ;  /* 0x00000004ff087807 */ /* 0x000fc80004800000 */
[----:B------:R-:W-:-:S04]  /*29b60*/  SEL R8, R8, RZ, !P0 ;  /* 0x000000ff08087207 */ /* 0x000fc80004000000 */
[----:B------:R-:W-:Y:S02]  /*29b70*/  ISETP.NE.U32.AND P1, PT, R8, RZ, PT ;  /* 0x000000ff0800720c */ /* 0x000fe40003f25070 */
[----:B----4-:R-:W-:-:S05]  /*29b80*/  IADD3 R149, P3, R149, R5, RZ ;  /* 0x0000000595957210 */ /* 0x010fca0007f7e0ff */
[----:B---3--:R-:W-:Y:S01]  /*29b90*/  IMAD.X R150, R150, 0x1, R4, P3 ;  /* 0x0000000196967824 */ /* 0x008fe200018e0604 */
[----:B------:R-:W-:Y:S03]  /*29ba0*/  STL [R1+0x61c], R149 ;  /* 0x00061c9501007387 */ /* 0x000fe60000100800 */
[----:B------:R-:W-:Y:S01]  /*29bb0*/  IMAD.MOV.U32 R9, RZ, RZ, R150 ;  /* 0x000000ffff097224 */ /* 0x000fe200078e0096 */
[----:B------:R1:W-:Y:S01]  /*29bc0*/  STL [R1+0x618], R150 ;  /* 0x0006189601007387 */ /* 0x0003e20000100800 */
[----:B------:R-:W-:-:S05]  /*29bd0*/  IMAD.MOV.U32 R8, RZ, RZ, R149 ;  /* 0x000000ffff087224 */ /* 0x000fca00078e0095 */
[----:B------:R3:W-:Y:S01]  /*29be0*/  LDGSTS.E [R7+0x64000], desc[UR4][R8.64], P2 ;  /* 0x6400000008077fae */ /* 0x0007e20009121844 */
[----:B--2---:R-:W-:-:S05]  /*29bf0*/  IADD3 R10, P4, R10, R5, RZ ;  /* 0x000000050a0a7210 */ /* 0x004fca0007f9e0ff */
[----:B------:R-:W-:Y:S01]  /*29c00*/  STL [R1+0x624], R10 ;  /* 0x0006240a01007387 */ /* 0x000fe20000100800 */
[----:B------:R-:W-:-:S03]  /*29c10*/  IMAD.X R148, R148, 0x1, R4, P4 ;  /* 0x0000000194947824 */ /* 0x000fc600020e0604 */
[----:B-1----:R-:W2:Y:S04]  /*29c20*/  LDL.LU R150, [R1+0x628] ;  /* 0x0006280001967983 */ /* 0x002ea80000300800 */
[----:B------:R1:W-:Y:S04]  /*29c30*/  STL [R1+0x620], R148 ;  /* 0x0006209401007387 */ /* 0x0003e80000100800 */
[----:B------:R-:W4:Y:S01]  /*29c40*/  LDL.LU R149, [R1+0x630] ;  /* 0x0006300001957983 */ /* 0x000f220000300800 */
[----:B---3--:R-:W-:Y:S02]  /*29c50*/  IMAD.MOV.U32 R8, RZ, RZ, R10 ;  /* 0x000000ffff087224 */ /* 0x008fe400078e000a */
[----:B------:R-:W-:-:S02]  /*29c60*/  IMAD.MOV.U32 R9, RZ, RZ, R148 ;  /* 0x000000ffff097224 */ /* 0x000fc400078e0094 */
[----:B-1----:R-:W3:Y:S04]  /*29c70*/  LDL.LU R148, [R1+0x63c] ;  /* 0x00063c0001947983 */ /* 0x002ee80000300800 */
[----:B------:R1:W-:Y:S01]  /*29c80*/  LDGSTS.E [R7+0x64004], desc[UR4][R8.64], P1 ;  /* 0x6400400008077fae */ /* 0x0003e20008921844 */
[C---:B------:R-:W-:Y:S02]  /*29c90*/  ISETP.GT.AND P1, PT, R3.reuse, 0x3e, PT ;  /* 0x0000003e0300780c */ /* 0x040fe40003f24270 */
[----:B------:R-:W-:Y:S01]  /*29ca0*/  IADD3 R6, P3, R6, R5, RZ ;  /* 0x0000000506067210 */ /* 0x000fe20007f7e0ff */
[----:B------:R-:W3:Y:S01]  /*29cb0*/  LDL.LU R10, [R1+0x65c] ;  /* 0x00065c00010a7983 */ /* 0x000ee20000300800 */
[----:B-1----:R-:W-:Y:S02]  /*29cc0*/  SEL R8, RZ, 0x4, !P1 ;  /* 0x00000004ff087807 */ /* 0x002fe40004800000 */
[----:B------:R-:W-:-:S02]  /*29cd0*/  ISETP.GT.AND P1, PT, R3, 0x3f, PT ;  /* 0x0000003f0300780c */ /* 0x000fc40003f24270 */
[----:B------:R-:W-:-:S04]  /*29ce0*/  SEL R8, R8, RZ, !P0 ;  /* 0x000000ff08087207 */ /* 0x000fc80004000000 */
[----:B------:R-:W-:Y:S02]  /*29cf0*/  ISETP.NE.U32.AND P2, PT, R8, RZ, PT ;  /* 0x000000ff0800720c */ /* 0x000fe40003f45070 */
[----:B------:R-:W-:-:S04]  /*29d00*/  SEL R8, RZ, 0x4, !P1 ;  /* 0x00000004ff087807 */ /* 0x000fc80004800000 */
[----:B------:R-:W-:Y:S01]  /*29d10*/  SEL R8, R8, RZ, !P0 ;  /* 0x000000ff08087207 */ /* 0x000fe20004000000 */
[----:B------:R1:W-:Y:S03]  /*29d20*/  STL [R1+0x62c], R6 ;  /* 0x00062c0601007387 */ /* 0x0003e60000100800 */
[----:B------:R-:W-:Y:S01]  /*29d30*/  ISETP.NE.U32.AND P1, PT, R8, RZ, PT ;  /* 0x000000ff0800720c */ /* 0x000fe20003f25070 */
[----:B------:R-:W-:Y:S02]  /*29d40*/  IMAD.MOV.U32 R8, RZ, RZ, R6 ;  /* 0x000000ffff087224 */ /* 0x000fe400078e0006 */
[----:B-1----:R-:W1:Y:S01]  /*29d50*/  S2R R6, SR_TID.X ;  /* 0x0000000000067919 */ /* 0x002e620000002100 */
[----:B------:R-:W-:Y:S02]  /*29d60*/  IADD3 R147, P4, R147, R5, RZ ;  /* 0x0000000593937210 */ /* 0x000fe40007f9e0ff */
[----:B-1----:R-:W-:Y:S01]  /*29d70*/  LOP3.LUT R6, R6, 0x3f, RZ, 0xc0, !PT ;  /* 0x0000003f06067812 */ /* 0x002fe200078ec0ff */
[----:B--2---:R-:W-:-:S04]  /*29d80*/  IMAD.X R150, R150, 0x1, R4, P3 ;  /* 0x0000000196967824 */ /* 0x004fc800018e0604 */
[----:B------:R-:W-:Y:S02]  /*29d90*/  IMAD.MOV.U32 R9, RZ, RZ, R150 ;  /* 0x000000ffff097224 */ /* 0x000fe400078e0096 */
[----:B----4-:R-:W-:-:S03]  /*29da0*/  IMAD.X R149, R149, 0x1, R4, P4 ;  /* 0x0000000195957824 */ /* 0x010fc600020e0604 */
[----:B------:R1:W-:Y:S04]  /*29db0*/  LDGSTS.E [R7+0x64008], desc[UR4][R8.64], P2 ;  /* 0x6400800008077fae */ /* 0x0003e80009121844 */
[----:B------:R-:W-:Y:S04]  /*29dc0*/  STL [R1+0x628], R150 ;  /* 0x0006289601007387 */ /* 0x000fe80000100800 */
[----:B------:R-:W-:Y:S01]  /*29dd0*/  STL [R1+0x634], R147 ;  /* 0x0006349301007387 */ /* 0x000fe20000100800 */
[----:B-1----:R-:W-:Y:S02]  /*29de0*/  IMAD.MOV.U32 R8, RZ, RZ, R147 ;  /* 0x000000ffff087224 */ /* 0x002fe400078e0093 */
[----:B------:R-:W-:Y:S01]  /*29df0*/  IMAD.MOV.U32 R9, RZ, RZ, R149 ;  /* 0x000000ffff097224 */ /* 0x000fe200078e0095 */
[----:B------:R1:W-:Y:S04]  /*29e00*/  STL [R1+0x630], R149 ;  /* 0x0006309501007387 */ /* 0x0003e80000100800 */
[----:B------:R-:W2:Y:S04]  /*29e10*/  LDL.LU R151, [R1+0x658] ;  /* 0x0006580001977983 */ /* 0x000ea80000300800 */
[----:B------:R4:W-:Y:S01]  /*29e20*/  LDGSTS.E [R7+0x6400c], desc[UR4][R8.64], P1 ;  /* 0x6400c00008077fae */ /* 0x0009e20008921844 */
[----:B------:R-:W-:-:S02]  /*29e30*/  ISETP.GE.AND P1, PT, R6, R3, PT ;  /* 0x000000030600720c */ /* 0x000fc40003f26270 */
[----:B---3--:R-:W-:Y:S01]  /*29e40*/  IADD3 R10, P2, R10, R2, RZ ;  /* 0x000000020a0a7210 */ /* 0x008fe20007f5e0ff */
[----:B------:R-:W-:Y:S01]  /*29e50*/  ULEA UR8, UR60, UR6, 0x11 ;  /* 0x000000063c087291 */ /* 0x000fe2000f8e883f */
[----:B------:R-:W3:Y:S04]  /*29e60*/  LDL R8, [R1+0xe3c] ;  /* 0x000e3c0001087983 */ /* 0x000ee80000100800 */
[----:B------:R-:W4:Y:S04]  /*29e70*/  LDL.LU R9, [R1+0x638] ;  /* 0x0006380001097983 */ /* 0x000f280000300800 */
[----:B-1----:R-:W3:Y:S04]  /*29e80*/  LDL.LU R149, [R1+0x678] ;  /* 0x0006780001957983 */ /* 0x002ee80000300800 */
[----:B------:R-:W3:Y:S04]  /*29e90*/  LDL.LU R6, [R1+0x67c] ;  /* 0x00067c0001067983 */ /* 0x000ee80000300800 */
[----:B------:R-:W3:Y:S04]  /*29ea0*/  LDL.LU R150, [R1+0x698] ;  /* 0x0006980001967983 */ /* 0x000ee80000300800 */
[----:B------:R-:W3:Y:S01]  /*29eb0*/  LDL.LU R147, [R1+0x69c] ;  /* 0x00069c0001937983 */ /* 0x000ee20000300800 */
[----:B------:R-:W-:-:S02]  /*29ec0*/  SEL R3, RZ, 0x4, P1 ;  /* 0x00000004ff037807 */ /* 0x000fc40000800000 */
[----:B------:R-:W-:Y:S01]  /*29ed0*/  IADD3 R148, P1, R148, R2, RZ ;  /* 0x0000000294947210 */ /* 0x000fe20007f3e0ff */
[----:B------:R-:W0:Y:S01]  /*29ee0*/  LDGDEPBAR ;  /* 0x00000000000079af */ /* 0x000e220000000000 */
[----:B------:R-:W-:-:S04]  /*29ef0*/  SEL R3, R3, RZ, !P0 ;  /* 0x000000ff03037207 */ /* 0x000fc80004000000 */
[----:B------:R-:W-:Y:S01]  /*29f00*/  ISETP.NE.U32.AND P0, PT, R3, RZ, PT ;  /* 0x000000ff0300720c */ /* 0x000fe20003f05070 */
[----:B------:R1:W-:Y:S01]  /*29f10*/  STL [R1+0x63c], R148 ;  /* 0x00063c9401007387 */ /* 0x0003e20000100800 */
[--C-:B--2---:R-:W-:Y:S02]  /*29f20*/  IMAD.X R151, R151, 0x1, R0.reuse, P2 ;  /* 0x0000000197977824 */ /* 0x104fe400010e0600 */
[----:B----4-:R-:W-:Y:S02]  /*29f30*/  IMAD.X R9, R9, 0x1, R0, P1 ;  /* 0x0000000109097824 */ /* 0x010fe400008e0600 */
[----:B---3--:R-:W-:Y:S02]  /*29f40*/  VIADD R3, R8, UR8 ;  /* 0x0000000808037c36 */ /* 0x008fe40008000000 */
[----:B------:R-:W-:Y:S01]  /*29f50*/  IMAD.MOV.U32 R8, RZ, RZ, R148 ;  /* 0x000000ffff087224 */ /* 0x000fe200078e0094 */
[----:B------:R2:W-:Y:S04]  /*29f60*/  STL [R1+0x638], R9 ;  /* 0x0006380901007387 */ /* 0x0005e80000100800 */
[----:B------:R3:W-:Y:S01]  /*29f70*/  STL [R1+0x65c], R10 ;  /* 0x00065c0a01007387 */ /* 0x0007e20000100800 */
[----:B------:R-:W-:-:S03]  /*29f80*/  IADD3 R6, P1, R6, R2, RZ ;  /* 0x0000000206067210 */ /* 0x000fc60007f3e0ff */
[----:B------:R4:W-:Y:S04]  /*29f90*/  STL [R1+0x658], R151 ;  /* 0x0006589701007387 */ /* 0x0009e80000100800 */
[----:B------:R-:W4:Y:S01]  /*29fa0*/  LDL.LU R7, [R1+0x6bc] ;  /* 0x0006bc0001077983 */ /* 0x000f220000300800 */
[----:B------:R-:W-:-:S03]  /*29fb0*/  IADD3 R147, P2, R147, R2, RZ ;  /* 0x0000000293937210 */ /* 0x000fc60007f5e0ff */
[----:B------:R2:W-:Y:S01]  /*29fc0*/  LDGSTS.E [R3], desc[UR4][R8.64], P0 ;  /* 0x0000000008037fae */ /* 0x0005e20008121844 */
[----:B------:R-:W-:-:S03]  /*29fd0*/  IMAD.X R149, R149, 0x1, R0, P1 ;  /* 0x0000000195957824 */ /* 0x000fc600008e0600 */
[----:B-1----:R-:W4:Y:S01]  /*29fe0*/  LDL.LU R148, [R1+0x6dc] ;  /* 0x0006dc0001947983 */ /* 0x002f220000300800 */
[----:B------:R-:W-:Y:S02]  /*29ff0*/  IMAD.X R150, R150, 0x1, R0, P2 ;  /* 0x0000000196967824 */ /* 0x000fe400010e0600 */
[----:B--2---:R-:W-:Y:S02]  /*2a000*/  IMAD.MOV.U32 R8, RZ, RZ, R10 ;  /* 0x000000ffff087224 */ /* 0x004fe400078e000a */
[----:B------:R-:W-:Y:S01]  /*2a010*/  IMAD.MOV.U32 R9, RZ, RZ, R151 ;  /* 0x000000ffff097224 */ /* 0x000fe200078e0097 */
[----:B---3--:R-:W2:Y:S04]  /*2a020*/  LDL.LU R10, [R1+0x6b8] ;  /* 0x0006b800010a7983 */ /* 0x008ea80000300800 */
[----:B----4-:R-:W3:Y:S04]  /*2a030*/  LDL.LU R151, [R1+0x6d8] ;  /* 0x0006d80001977983 */ /* 0x010ee80000300800 */
[----:B------:R1:W-:Y:S04]  /*2a040*/  LDGSTS.E [R3+0x400], desc[UR4][R8.64], P0 ;  /* 0x0040000008037fae */ /* 0x0003e80008121844 */
[----:B------:R4:W-:Y:S04]  /*2a050*/  STL [R1+0x67c], R6 ;  /* 0x00067c0601007387 */ /* 0x0009e80000100800 */
[----:B------:R4:W-:Y:S01]  /*2a060*/  STL [R1+0x678], R149 ;  /* 0x0006789501007387 */ /* 0x0009e20000100800 */
[----:B-1----:R-:W-:-:S03]  /*2a070*/  IMAD.MOV.U32 R8, RZ, RZ, R6 ;  /* 0x000000ffff087224 */ /* 0x002fc600078e0006 */
[----:B------:R1:W-:Y:S01]  /*2a080*/  STL [R1+0x69c], R147 ;  /* 0x00069c9301007387 */ /* 0x0003e20000100800 */
[----:B------:R-:W-:-:S03]  /*2a090*/  IMAD.MOV.U32 R9, RZ, RZ, R149 ;  /* 0x000000ffff097224 */ /* 0x000fc600078e0095 */
[----:B----4-:R-:W4:Y:S04]  /*2a0a0*/  LDL.LU R6, [R1+0x6fc] ;  /* 0x0006fc0001067983 */ /* 0x010f280000300800 */
[----:B------:R1:W-:Y:S04]  /*2a0b0*/  STL [R1+0x698], R150 ;  /* 0x0006989601007387 */ /* 0x0003e80000100800 */
[----:B------:R1:W-:Y:S04]  /*2a0c0*/  LDGSTS.E [R3+0x800], desc[UR4][R8.64], P0 ;  /* 0x0080000008037fae */ /* 0x0003e80008121844 */
[----:B------:R-:W4:Y:S01]  /*2a0d0*/  LDL.LU R149, [R1+0x71c] ;  /* 0x00071c0001957983 */ /* 0x000f220000300800 */
[----:B-1----:R-:W-:-:S03]  /*2a0e0*/  IMAD.MOV.U32 R8, RZ, RZ, R147 ;  /* 0x000000ffff087224 */ /* 0x002fc600078e0093 */
[----:B------:R-:W4:Y:S01]  /*2a0f0*/  LDL.LU R147, [R1+0x6f8] ;  /* 0x0006f80001937983 */ /* 0x000f220000300800 */
[----:B------:R-:W-:-:S03]  /*2a100*/  IMAD.MOV.U32 R9, RZ, RZ, R150 ;  /* 0x000000ffff097224 */ /* 0x000fc600078e0096 */
[----:B------:R-:W4:Y:S04]  /*2a110*/  LDL.LU R150, [R1+0x718] ;  /* 0x0007180001967983 */ /* 0x000f280000300800 */
[----:B------:R1:W-:Y:S01]  /*2a120*/  LDGSTS.E [R3+0xc00], desc[UR4][R8.64], P0 ;  /* 0x00c0000008037fae */ /* 0x0003e20008121844 */
[-C--:B------:R-:W-:Y:S02]  /*2a130*/  IADD3 R7, P1, R7, R2.reuse, RZ ;  /* 0x0000000207077210 */ /* 0x080fe40007f3e0ff */
[----:B------:R-:W-:-:S03]  /*2a140*/  IADD3 R148, P2, R148, R2, RZ ;  /* 0x0000000294947210 */ /* 0x000fc60007f5e0ff */
[----:B------:R3:W-:Y:S01]  /*2a150*/  STL [R1+0x6bc], R7 ;  /* 0x0006bc0701007387 */ /* 0x0007e20000100800 */
[----:B-1----:R-:W-:Y:S02]  /*2a160*/  IMAD.MOV.U32 R8, RZ, RZ, R7 ;  /* 0x000000ffff087224 */ /* 0x002fe400078e0007 */
[--C-:B--2---:R-:W-:Y:S02]  /*2a170*/  IMAD.X R10, R10, 0x1, R0.reuse, P1 ;  /* 0x000000010a0a7824 */ /* 0x104fe400008e0600 */
[----:B---3--:R-:W-:-:S03]  /*2a180*/  IMAD.X R151, R151, 0x1, R0, P2 ;  /* 0x0000000197977824 */ /* 0x008fc600010e0600 */
[----:B------:R1:W-:Y:S01]  /*2a190*/  STL [R1+0x6b8], R10 ;  /* 0x0006b80a01007387 */ /* 0x0003e20000100800 */
[----:B------:R-:W-:-:S03]  /*2a1a0*/  IMAD.MOV.U32 R9, RZ, RZ, R10 ;  /* 0x000000ffff097224 */ /* 0x000fc600078e000a */
[----:B------:R2:W-:Y:S04]  /*2a1b0*/  STL [R1+0x6dc], R148 ;  /* 0x0006dc9401007387 */ /* 0x0005e80000100800 */
[----:B------:R-:W3:Y:S04]  /*2a1c0*/  LDL.LU R7, [R1+0x73c] ;  /* 0x00073c0001077983 */ /* 0x000ee80000300800 */
[----:B------:R2:W-:Y:S04]  /*2a1d0*/  STL [R1+0x6d8], R151 ;  /* 0x0006d89701007387 */ /* 0x0005e80000100800 */
[----:B------:R2:W-:Y:S01]  /*2a1e0*/  LDGSTS.E [R3+0x1000], desc[UR4][R8.64], P0 ;  /* 0x0100000008037fae */ /* 0x0005e20008121844 */
[----:B----4-:R-:W-:-:S03]  /*2a1f0*/  IADD3 R6, P1, R6, R2, RZ ;  /* 0x0000000206067210 */ /* 0x010fc60007f3e0ff */
[----:B-1----:R-:W4:Y:S01]  /*2a200*/  LDL.LU R10, [R1+0x75c] ;  /* 0x00075c00010a7983 */ /* 0x002f220000300800 */
[----:B--2---:R-:W-:Y:S02]  /*2a210*/  IMAD.MOV.U32 R8, RZ, RZ, R148 ;  /* 0x000000ffff087224 */ /* 0x004fe400078e0094 */
[----:B------:R-:W-:Y:S01]  /*2a220*/  IMAD.MOV.U32 R9, RZ, RZ, R151 ;  /* 0x000000ffff097224 */ /* 0x000fe200078e0097 */
[----:B------:R-:W2:Y:S01]  /*2a230*/  LDL.LU R148, [R1+0x738] ;  /* 0x0007380001947983 */ /* 0x000ea20000300800 */
[----:B------:R-:W-:-:S03]  /*2a240*/  IADD3 R149, P2, R149, R2, RZ ;  /* 0x0000000295957210 */ /* 0x000fc60007f5e0ff */
[----:B------:R-:W2:Y:S04]  /*2a250*/  LDL.LU R151, [R1+0x758] ;  /* 0x0007580001977983 */ /* 0x000ea80000300800 */
[----:B------:R1:W-:Y:S01]  /*2a260*/  LDGSTS.E [R3+0x1400], desc[UR4][R8.64], P0 ;  /* 0x0140000008037fae */ /* 0x0003e20008121844 */
[----:B------:R-:W-:-:S03]  /*2a270*/  IMAD.X R147, R147, 0x1, R0, P1 ;  /* 0x0000000193937824 */ /* 0x000fc600008e0600 */
[----:B------:R1:W-:Y:S01]  /*2a280*/  STL [R1+0x6fc], R6 ;  /* 0x0006fc0601007387 */ /* 0x0003e20000100800 */
[----:B------:R-:W-:-:S03]  /*2a290*/  IMAD.X R150, R150, 0x1, R0, P2 ;  /* 0x0000000196967824 */ /* 0x000fc600010e0600 */
[----:B------:R1:W-:Y:S02]  /*2a2a0*/  STL [R1+0x6f8], R147 ;  /* 0x0006f89301007387 */ /* 0x0003e40000100800 */
[----:B-1----:R-:W-:Y:S02]  /*2a2b0*/  IMAD.MOV.U32 R8, RZ, RZ, R6 ;  /* 0x000000ffff087224 */ /* 0x002fe400078e0006 */
[----:B------:R1:W-:Y:S01]  /*2a2c0*/  STL [R1+0x71c], R149 ;  /* 0x00071c9501007387 */ /* 0x0003e20000100800 */
[----:B------:R-:W-:-:S03]  /*2a2d0*/  IMAD.MOV.U32 R9, RZ, RZ, R147 ;  /* 0x000000ffff097224 */ /* 0x000fc600078e0093 */
[----:B------:R-:W2:Y:S04]  /*2a2e0*/  LDL.LU R6, [R1+0x77c] ;  /* 0x00077c0001067983 */ /* 0x000ea80000300800 */
[----:B------:R1:W-:Y:S04]  /*2a2f0*/  STL [R1+0x718], R150 ;  /* 0x0007189601007387 */ /* 0x0003e80000100800 */
[----:B------:R1:W-:Y:S04]  /*2a300*/  LDGSTS.E [R3+0x1800], desc[UR4][R8.64], P0 ;  /* 0x0180000008037fae */ /* 0x0003e80008121844 */
[----:B------:R-:W2:Y:S01]  /*2a310*/  LDL.LU R147, [R1+0x79c] ;  /* 0x00079c0001937983 */ /* 0x000ea20000300800 */
[----:B-1----:R-:W-:-:S03]  /*2a320*/  IMAD.MOV.U32 R8, RZ, RZ, R149 ;  /* 0x000000ffff087224 */ /* 0x002fc600078e0095 */
[----:B------:R-:W2:Y:S01]  /*2a330*/  LDL.LU R149, [R1+0x778] ;  /* 0x0007780001957983 */ /* 0x000ea20000300800 */
[----:B------:R-:W-:-:S03]  /*2a340*/  IMAD.MOV.U32 R9, RZ, RZ, R150 ;  /* 0x000000ffff097224 */ /* 0x000fc600078e0096 */
[----:B------:R-:W2:Y:S04]  /*2a350*/  LDL.LU R150, [R1+0x798] ;  /* 0x0007980001967983 */ /* 0x000ea80000300800 */
[----:B------:R1:W-:Y:S01]  /*2a360*/  LDGSTS.E [R3+0x1c00], desc[UR4][R8.64], P0 ;  /* 0x01c0000008037fae */ /* 0x0003e20008121844 */
[----:B---3--:R-:W-:-:S05]  /*2a370*/  IADD3 R7, P1, R7, R2, RZ ;  /* 0x0000000207077210 */ /* 0x008fca0007f3e0ff */
[----:B------:R3:W-:Y:S01]  /*2a380*/  STL [R1+0x73c], R7 ;  /* 0x00073c0701007387 */ /* 0x0007e20000100800 */
[----:B-1----:R-:W-:Y:S01]  /*2a390*/  IMAD.MOV.U32 R8, RZ, RZ, R7 ;  /* 0x000000ffff087224 */ /* 0x002fe200078e0007 */
[----:B----4-:R-:W-:Y:S01]  /*2a3a0*/  IADD3 R10, P2, R10, R2, RZ ;  /* 0x000000020a0a7210 */ /* 0x010fe20007f5e0ff */
[----:B--2---:R-:W-:-:S04]  /*2a3b0*/  IMAD.X R148, R148, 0x1, R0, P1 ;  /* 0x0000000194947824 */ /* 0x004fc800008e0600 */
[----:B------:R-:W-:Y:S01]  /*2a3c0*/  IMAD.X R151, R151, 0x1, R0, P2 ;  /* 0x0000000197977824 */ /* 0x000fe200010e0600 */
[----:B------:R1:W-:Y:S01]  /*2a3d0*/  STL [R1+0x738], R148 ;  /* 0x0007389401007387 */ /* 0x0003e20000100800 */
[----:B------:R-:W-:-:S03]  /*2a3e0*/  IMAD.MOV.U32 R9, RZ, RZ, R148 ;  /* 0x000000ffff097224 */ /* 0x000fc600078e0094 */
[----:B------:R2:W-:Y:S04]  /*2a3f0*/  STL [R1+0x75c], R10 ;  /* 0x00075c0a01007387 */ /* 0x0005e80000100800 */
[----:B---3--:R-:W3:Y:S04]  /*2a400*/  LDL.LU R7, [R1+0x7bc] ;  /* 0x0007bc0001077983 */ /* 0x008ee80000300800 */
[----:B------:R4:W-:Y:S04]  /*2a410*/  STL [R1+0x758], R151 ;  /* 0x0007589701007387 */ /* 0x0009e80000100800 */
[----:B------:R4:W-:Y:S01]  /*2a420*/  LDGSTS.E [R3+0x2000], desc[UR4][R8.64], P0 ;  /* 0x0200000008037fae */ /* 0x0009e20008121844 */
[----:B------:R-:W-:-:S03]  /*2a430*/  IADD3 R6, P1, R6, R2, RZ ;  /* 0x0000000206067210 */ /* 0x000fc60007f3e0ff */
[----:B-1----:R-:W3:Y:S01]  /*2a440*/  LDL.LU R148, [R1+0x7dc] ;  /* 0x0007dc0001947983 */ /* 0x002ee20000300800 */
[----:B----4-:R-:W-:Y:S02]  /*2a450*/  IMAD.MOV.U32 R8, RZ, RZ, R10 ;  /* 0x000000ffff087224 */ /* 0x010fe400078e000a */
[----:B------:R-:W-:Y:S01]  /*2a460*/  IMAD.MOV.U32 R9, RZ, RZ, R151 ;  /* 0x000000ffff097224 */ /* 0x000fe200078e0097 */
[----:B--2---:R-:W2:Y:S01]  /*2a470*/  LDL.LU R10, [R1+0x7b8] ;  /* 0x0007b800010a7983 */ /* 0x004ea20000300800 */
[----:B------:R-:W-:-:S03]  /*2a480*/  IADD3 R147, P2, R147, R2, RZ ;  /* 0x0000000293937210 */ /* 0x000fc60007f5e0ff */
[----:B------:R-:W4:Y:S04]  /*2a490*/  LDL.LU R151, [R1+0x7d8] ;  /* 0x0007d80001977983 */ /* 0x000f280000300800 */
[----:B------:R1:W-:Y:S01]  /*2a4a0*/  LDGSTS.E [R3+0x2400], desc[UR4][R8.64], P0 ;  /* 0x0240000008037fae */ /* 0x0003e20008121844 */
[----:B------:R-:W-:-:S03]  /*2a4b0*/  IMAD.X R149, R149, 0x1, R0, P1 ;  /* 0x0000000195957824 */ /* 0x000fc600008e0600 */
[----:B------:R1:W-:Y:S01]  /*2a4c0*/  STL [R1+0x77c], R6 ;  /* 0x00077c0601007387 */ /* 0x0003e20000100800 */
[----:B------:R-:W-:-:S03]  /*2a4d0*/  IMAD.X R150, R150, 0x1, R0, P2 ;  /* 0x0000000196967824 */ /* 0x000fc600010e0600 */
[----:B------:R1:W-:Y:S02]  /*2a4e0*/  STL [R1+0x778], R149 ;  /* 0x0007789501007387 */ /* 0x0003e40000100800 */
[----:B-1----:R-:W-:Y:S02]  /*2a4f0*/  IMAD.MOV.U32 R8, RZ, RZ, R6 ;  /* 0x000000ffff087224 */ /* 0x002fe400078e0006 */
[----:B------:R-:W-:Y:S01]  /*2a500*/  IMAD.MOV.U32 R9, RZ, RZ, R149 ;  /* 0x000000ffff097224 */ /* 0x000fe200078e0095 */
[----:B------:R1:W-:Y:S04]  /*2a510*/  STL [R1+0x79c], R147 ;  /* 0x00079c9301007387 */ /* 0x0003e80000100800 */
[----:B------:R-:W4:Y:S04]  /*2a520*/  LDL.LU R6, [R1+0x7fc] ;  /* 0x0007fc0001067983 */ /* 0x000f280000300800 */
        /* <DEDUP_REMOVED lines=8> */
[----:B---3--:R-:W-:-:S05]  /*2a5b0*/  IADD3 R7, P1, R7, R2, RZ ;  /* 0x0000000207077210 */ /* 0x008fca0007f3e0ff */
[----:B------:R3:W-:Y:S01]  /*2a5c0*/  STL [R1+0x7bc], R7 ;  /* 0x0007bc0701007387 */ /* 0x0007e20000100800 */
[----:B-1----:R-:W-:Y:S01]  /*2a5d0*/  IMAD.MOV.U32 R8, RZ, RZ, R7 ;  /* 0x000000ffff087224 */ /* 0x002fe200078e0007 */
[----:B------:R-:W-:Y:S01]  /*2a5e0*/  IADD3 R148, P2, R148, R2, RZ ;  /* 0x0000000294947210 */ /* 0x000fe20007f5e0ff */
[----:B--2---:R-:W-:-:S04]  /*2a5f0*/  IMAD.X R10, R10, 0x1, R0, P1 ;  /* 0x000000010a0a7824 */ /* 0x004fc800008e0600 */
[----:B----4-:R-:W-:Y:S01]  /*2a600*/  IMAD.X R151, R151, 0x1, R0, P2 ;  /* 0x0000000197977824 */ /* 0x010fe200010e0600 */
[----:B------:R1:W-:Y:S01]  /*2a610*/  STL [R1+0x7b8], R10 ;  /* 0x0007b80a01007387 */ /* 0x0003e20000100800 */
[----:B------:R-:W-:-:S03]  /*2a620*/  IMAD.MOV.U32 R9, RZ, RZ, R10 ;  /* 0x000000ffff097224 */ /* 0x000fc600078e000a */
[----:B------:R2:W-:Y:S04]  /*2a630*/  STL [R1+0x7dc], R148 ;  /* 0x0007dc9401007387 */ /* 0x0005e80000100800 */
[----:B---3--:R-:W3:Y:S04]  /*2a640*/  LDL.LU R7, [R1+0x83c] ;  /* 0x00083c0001077983 */ /* 0x008ee80000300800 */
[----:B------:R4:W-:Y:S04]  /*2a650*/  STL [R1+0x7d8], R151 ;  /* 0x0007d89701007387 */ /* 0x0009e80000100800 */
[----:B------:R2:W-:Y:S04]  /*2a660*/  LDGSTS.E [R3+0x3000], desc[UR4][R8.64], P0 ;  /* 0x0300000008037fae */ /* 0x0005e80008121844 */
[----:B-1----:R-:W3:Y:S01]  /*2a670*/  LDL.LU R10, [R1+0x85c] ;  /* 0x00085c00010a7983 */ /* 0x002ee20000300800 */
[----:B------:R-:W-:Y:S01]  /*2a680*/  IADD3 R6, P1, R6, R2, RZ ;  /* 0x0000000206067210 */ /* 0x000fe20007f3e0ff */
[----:B--2---:R-:W-:-:S02]  /*2a690*/  IMAD.MOV.U32 R8, RZ, RZ, R148 ;  /* 0x000000ffff087224 */ /* 0x004fc400078e0094 */
[----:B------:R-:W-:Y:S01]  /*2a6a0*/  IMAD.MOV.U32 R9, RZ, RZ, R151 ;  /* 0x000000ffff097224 */ /* 0x000fe200078e0097 */
[----:B------:R-:W2:Y:S01]  /*2a6b0*/  LDL.LU R148, [R1+0x838] ;  /* 0x0008380001947983 */ /* 0x000ea20000300800 */
[----:B------:R-:W-:-:S03]  /*2a6c0*/  IADD3 R149, P2, R149, R2, RZ ;  /* 0x0000000295957210 */ /* 0x000fc60007f5e0ff */
[----:B----4-:R-:W4:Y:S04]  /*2a6d0*/  LDL.LU R151, [R1+0x858] ;  /* 0x0008580001977983 */ /* 0x010f280000300800 */
[----:B------:R1:W-:Y:S01]  /*2a6e0*/  LDGSTS.E [R3+0x3400], desc[UR4][R8.64], P0 ;  /* 0x0340000008037fae */ /* 0x0003e20008121844 */
[----:B------:R-:W-:-:S03]  /*2a6f0*/  IADD3.X R147, R147, R0, RZ, P1, !PT ;  /* 0x0000000093937210 */ /* 0x000fc60000ffe4ff */
        /* <DEDUP_REMOVED lines=262> */
[----:B-1----:R-:W-:-:S03]  /*2b760*/  MOV R8, R147 ;  /* 0x0000009300087202 */ /* 0x002fc60000000f00 */
        /* <DEDUP_REMOVED lines=133> */
[----:B------:R-:W-:Y:S01]  /*2bfc0*/  STL [R1+0xd7c], R6 ;  /* 0x000d7c0601007387 */ /* 0x000fe20000100800 */
[----:B------:R-:W-:-:S03]  /*2bfd0*/  IMAD.X R150, R150, 0x1, R0, P2 ;  /* 0x0000000196967824 */ /* 0x000fc600010e0600 */
[----:B------:R1:W-:Y:S02]  /*2bfe0*/  STL [R1+0xd78], R149 ;  /* 0x000d789501007387 */ /* 0x0003e40000100800 */
[----:B-1----:R-:W-:Y:S02]  /*2bff0*/  IMAD.MOV.U32 R8, RZ, RZ, R6 ;  /* 0x000000ffff087224 */ /* 0x002fe400078e0006 */
[----:B------:R-:W-:Y:S01]  /*2c000*/  IMAD.MOV.U32 R9, RZ, RZ, R149 ;  /* 0x000000ffff097224 */ /* 0x000fe200078e0095 */
[----:B------:R-:W-:Y:S04]  /*2c010*/  STL [R1+0xd9c], R147 ;  /* 0x000d9c9301007387 */ /* 0x000fe80000100800 */
[----:B------:R1:W-:Y:S04]  /*2c020*/  LDGSTS.E [R3+0x16800], desc[UR4][R8.64], P0 ;  /* 0x1680000008037fae */ /* 0x0003e80008121844 */
[----:B------:R-:W4:Y:S04]  /*2c030*/  LDL.LU R149, [R1+0xdfc] ;  /* 0x000dfc0001957983 */ /* 0x000f280000300800 */
[----:B------:R1:W-:Y:S04]  /*2c040*/  STL [R1+0xd98], R150 ;  /* 0x000d989601007387 */ /* 0x0003e80000100800 */
[----:B------:R-:W4:Y:S01]  /*2c050*/  LDL.LU R6, [R1+0xe1c] ;  /* 0x000e1c0001067983 */ /* 0x000f220000300800 */
[----:B-1----:R-:W-:-:S03]  /*2c060*/  IMAD.MOV.U32 R9, RZ, RZ, R150 ;  /* 0x000000ffff097224 */ /* 0x002fc600078e0096 */
[----:B------:R-:W4:Y:S01]  /*2c070*/  LDL.LU R150, [R1+0xdf8] ;  /* 0x000df80001967983 */ /* 0x000f220000300800 */
[----:B------:R-:W-:-:S03]  /*2c080*/  IMAD.MOV.U32 R8, RZ, RZ, R147 ;  /* 0x000000ffff087224 */ /* 0x000fc600078e0093 */
[----:B------:R-:W4:Y:S04]  /*2c090*/  LDL.LU R147, [R1+0xe18] ;  /* 0x000e180001937983 */ /* 0x000f280000300800 */
[----:B------:R1:W-:Y:S01]  /*2c0a0*/  LDGSTS.E [R3+0x16c00], desc[UR4][R8.64], P0 ;  /* 0x16c0000008037fae */ /* 0x0003e20008121844 */
[----:B---3--:R-:W-:-:S05]  /*2c0b0*/  IADD3 R7, P1, R7, R2, RZ ;  /* 0x0000000207077210 */ /* 0x008fca0007f3e0ff */
[----:B-1----:R-:W-:Y:S01]  /*2c0c0*/  IMAD.MOV.U32 R8, RZ, RZ, R7 ;  /* 0x000000ffff087224 */ /* 0x002fe200078e0007 */
[----:B------:R-:W-:Y:S01]  /*2c0d0*/  IADD3 R148, P2, R148, R2, RZ ;  /* 0x0000000294947210 */ /* 0x000fe20007f5e0ff */
[----:B--2---:R-:W-:-:S04]  /*2c0e0*/  IMAD.X R10, R10, 0x1, R0, P1 ;  /* 0x000000010a0a7824 */ /* 0x004fc800008e0600 */
[----:B------:R-:W-:Y:S02]  /*2c0f0*/  IMAD.MOV.U32 R9, RZ, RZ, R10 ;  /* 0x000000ffff097224 */ /* 0x000fe400078e000a */
[----:B----4-:R-:W-:-:S03]  /*2c100*/  IMAD.X R151, R151, 0x1, R0, P2 ;  /* 0x0000000197977824 */ /* 0x010fc600010e0600 */
[----:B------:R1:W-:Y:S04]  /*2c110*/  LDGSTS.E [R3+0x17000], desc[UR4][R8.64], P0 ;  /* 0x1700000008037fae */ /* 0x0003e80008121844 */
[----:B------:R2:W-:Y:S04]  /*2c120*/  STL [R1+0xdbc], R7 ;  /* 0x000dbc0701007387 */ /* 0x0005e80000100800 */
[----:B------:R3:W-:Y:S01]  /*2c130*/  STL [R1+0xdb8], R10 ;  /* 0x000db80a01007387 */ /* 0x0007e20000100800 */
[----:B-1----:R-:W-:Y:S02]  /*2c140*/  IMAD.MOV.U32 R8, RZ, RZ, R148 ;  /* 0x000000ffff087224 */ /* 0x002fe400078e0094 */
[----:B------:R-:W-:Y:S01]  /*2c150*/  IMAD.MOV.U32 R9, RZ, RZ, R151 ;  /* 0x000000ffff097224 */ /* 0x000fe200078e0097 */
[----:B------:R1:W-:Y:S04]  /*2c160*/  STL [R1+0xddc], R148 ;  /* 0x000ddc9401007387 */ /* 0x0003e80000100800 */
[----:B--2---:R-:W2:Y:S01]  /*2c170*/  LDL.LU R7, [R1+0x644] ;  /* 0x0006440001077983 */ /* 0x004ea20000300800 */
[----:B------:R-:W-:-:S03]  /*2c180*/  IADD3 R149, P1, R149, R2, RZ ;  /* 0x0000000295957210 */ /* 0x000fc60007f3e0ff */
[----:B------:R4:W-:Y:S04]  /*2c190*/  LDGSTS.E [R3+0x17400], desc[UR4][R8.64], P0 ;  /* 0x1740000008037fae */ /* 0x0009e80008121844 */
[----:B------:R4:W-:Y:S01]  /*2c1a0*/  STL [R1+0xdd8], R151 ;  /* 0x000dd89701007387 */ /* 0x0009e20000100800 */
[----:B------:R-:W-:-:S03]  /*2c1b0*/  IADD3 R6, P2, R6, R2, RZ ;  /* 0x0000000206067210 */ /* 0x000fc60007f5e0ff */
[----:B---3--:R-:W3:Y:S01]  /*2c1c0*/  LDL.LU R10, [R1+0x664] ;  /* 0x00066400010a7983 */ /* 0x008ee20000300800 */
[----:B------:R-:W-:-:S03]  /*2c1d0*/  IMAD.X R150, R150, 0x1, R0, P1 ;  /* 0x0000000196967824 */ /* 0x000fc600008e0600 */
[----:B-1----:R-:W3:Y:S01]  /*2c1e0*/  LDL.LU R148, [R1+0x640] ;  /* 0x0006400001947983 */ /* 0x002ee20000300800 */
[----:B----4-:R-:W-:Y:S02]  /*2c1f0*/  IMAD.MOV.U32 R8, RZ, RZ, R149 ;  /* 0x000000ffff087224 */ /* 0x010fe400078e0095 */
[----:B------:R-:W-:Y:S01]  /*2c200*/  IMAD.MOV.U32 R9, RZ, RZ, R150 ;  /* 0x000000ffff097224 */ /* 0x000fe200078e0096 */
[----:B------:R-:W4:Y:S01]  /*2c210*/  LDL.LU R151, [R1+0x660] ;  /* 0x0006600001977983 */ /* 0x000f220000300800 */
[----:B------:R-:W-:-:S03]  /*2c220*/  IMAD.X R147, R147, 0x1, R0, P2 ;  /* 0x0000000193937824 */ /* 0x000fc600010e0600 */
[----:B------:R1:W-:Y:S04]  /*2c230*/  STL [R1+0xdfc], R149 ;  /* 0x000dfc9501007387 */ /* 0x0003e80000100800 */
[----:B------:R-:W-:Y:S04]  /*2c240*/  STL [R1+0xdf8], R150 ;  /* 0x000df89601007387 */ /* 0x000fe80000100800 */
[----:B------:R1:W-:Y:S04]  /*2c250*/  LDGSTS.E [R3+0x17800], desc[UR4][R8.64], P0 ;  /* 0x1780000008037fae */ /* 0x0003e80008121844 */
[----:B------:R1:W-:Y:S04]  /*2c260*/  STL [R1+0xe1c], R6 ;  /* 0x000e1c0601007387 */ /* 0x0003e80000100800 */
[----:B------:R1:W-:Y:S02]  /*2c270*/  STL [R1+0xe18], R147 ;  /* 0x000e189301007387 */ /* 0x0003e40000100800 */
[----:B-1----:R-:W-:-:S02]  /*2c280*/  IMAD.MOV.U32 R8, RZ, RZ, R6 ;  /* 0x000000ffff087224 */ /* 0x002fc400078e0006 */
[----:B------:R-:W4:Y:S01]  /*2c290*/  LDL.LU R149, [R1+0x680] ;  /* 0x0006800001957983 */ /* 0x000f220000300800 */
[----:B------:R-:W-:-:S03]  /*2c2a0*/  IMAD.MOV.U32 R9, RZ, RZ, R147 ;  /* 0x000000ffff097224 */ /* 0x000fc600078e0093 */
[----:B------:R-:W4:Y:S04]  /*2c2b0*/  LDL.LU R6, [R1+0x684] ;  /* 0x0006840001067983 */ /* 0x000f280000300800 */
[----:B------:R-:W4:Y:S04]  /*2c2c0*/  LDL.LU R150, [R1+0x6a0] ;  /* 0x0006a00001967983 */ /* 0x000f280000300800 */
[----:B------:R-:W4:Y:S04]  /*2c2d0*/  LDL.LU R147, [R1+0x6a4] ;  /* 0x0006a40001937983 */ /* 0x000f280000300800 */
[----:B------:R1:W-:Y:S04]  /*2c2e0*/  LDGSTS.E [R3+0x17c00], desc[UR4][R8.64], P0 ;  /* 0x17c0000008037fae */ /* 0x0003e80008121844 */
[----:B------:R-:W4:Y:S01]  /*2c2f0*/  LDL R9, [R1+0xf70] ;  /* 0x000f700001097983 */ /* 0x000f220000100800 */
[----:B--2---:R-:W-:-:S05]  /*2c300*/  IADD3 R7, P1, R7, R2, RZ ;  /* 0x0000000207077210 */ /* 0x004fca0007f3e0ff */
[----:B------:R2:W-:Y:S01]  /*2c310*/  STL [R1+0x644], R7 ;  /* 0x0006440701007387 */ /* 0x0005e20000100800 */
[----:B---3--:R-:W-:Y:S01]  /*2c320*/  IADD3 R10, P2, R10, R2, RZ ;  /* 0x000000020a0a7210 */ /* 0x008fe20007f5e0ff */
[----:B------:R-:W-:-:S04]  /*2c330*/  IMAD.X R148, R148, 0x1, R0, P1 ;  /* 0x0000000194947824 */ /* 0x000fc800008e0600 */
[----:B----4-:R-:W-:Y:S01]  /*2c340*/  IMAD.X R151, R151, 0x1, R0, P2 ;  /* 0x0000000197977824 */ /* 0x010fe200010e0600 */
[----:B------:R3:W-:Y:S01]  /*2c350*/  STL [R1+0x640], R148 ;  /* 0x0006409401007387 */ /* 0x0007e20000100800 */
[----:B-1----:R-:W-:-:S03]  /*2c360*/  IMAD.MOV.U32 R8, RZ, RZ, R7 ;  /* 0x000000ffff087224 */ /* 0x002fc600078e0007 */
[----:B------:R1:W-:Y:S04]  /*2c370*/  STL [R1+0x664], R10 ;  /* 0x0006640a01007387 */ /* 0x0003e80000100800 */
[----:B------:R4:W-:Y:S04]  /*2c380*/  STL [R1+0x660], R151 ;  /* 0x0006609701007387 */ /* 0x0009e80000100800 */
[----:B--2---:R-:W2:Y:S01]  /*2c390*/  LDL.LU R7, [R1+0x6c4] ;  /* 0x0006c40001077983 */ /* 0x004ea20000300800 */
[----:B------:R-:W-:-:S05]  /*2c3a0*/  IADD3 R6, P1, R6, R2, RZ ;  /* 0x0000000206067210 */ /* 0x000fca0007f3e0ff */
[----:B------:R-:W-:Y:S01]  /*2c3b0*/  IMAD.X R149, R149, 0x1, R0, P1 ;  /* 0x0000000195957824 */ /* 0x000fe200008e0600 */
[----:B------:R-:W-:Y:S01]  /*2c3c0*/  IADD3 R147, P2, R147, R2, RZ ;  /* 0x0000000293937210 */ /* 0x000fe20007f5e0ff */
[----:B------:R-:W-:Y:S02]  /*2c3d0*/  VIADD R3, R9, UR8 ;  /* 0x0000000809037c36 */ /* 0x000fe40008000000 */
[----:B------:R-:W-:Y:S02]  /*2c3e0*/  IMAD.MOV.U32 R9, RZ, RZ, R148 ;  /* 0x000000ffff097224 */ /* 0x000fe400078e0094 */
[----:B---3--:R-:W3:Y:S04]  /*2c3f0*/  LDL.LU R148, [R1+0x6e4] ;  /* 0x0006e40001947983 */ /* 0x008ee80000300800 */
[----:B------:R1:W-:Y:S01]  /*2c400*/  LDGSTS.E [R3+0x100], desc[UR4][R8.64], P0 ;  /* 0x0010000008037fae */ /* 0x0003e20008121844 */
[----:B------:R-:W-:-:S02]  /*2c410*/  IMAD.X R150, R150, 0x1, R0, P2 ;  /* 0x0000000196967824 */ /* 0x000fc400010e0600 */
[----:B-1----:R-:W-:Y:S02]  /*2c420*/  IMAD.MOV.U32 R8, RZ, RZ, R10 ;  /* 0x000000ffff087224 */ /* 0x002fe400078e000a */
[----:B------:R-:W-:Y:S01]  /*2c430*/  IMAD.MOV.U32 R9, RZ, RZ, R151 ;  /* 0x000000ffff097224 */ /* 0x000fe200078e0097 */
[----:B------:R-:W3:Y:S04]  /*2c440*/  LDL.LU R10, [R1+0x6c0] ;  /* 0x0006c000010a7983 */ /* 0x000ee80000300800 */
[----:B----4-:R-:W4:Y:S04]  /*2c450*/  LDL.LU R151, [R1+0x6e0] ;  /* 0x0006e00001977983 */ /* 0x010f280000300800 */
[----:B------:R1:W-:Y:S04]  /*2c460*/  LDGSTS.E [R3+0x500], desc[UR4][R8.64], P0 ;  /* 0x0050000008037fae */ /* 0x0003e80008121844 */
[----:B------:R1:W-:Y:S04]  /*2c470*/  STL [R1+0x684], R6 ;  /* 0x0006840601007387 */ /* 0x0003e80000100800 */
[----:B------:R1:W-:Y:S02]  /*2c480*/  STL [R1+0x680], R149 ;  /* 0x0006809501007387 */ /* 0x0003e40000100800 */
[----:B-1----:R-:W-:-:S02]  /*2c490*/  IMAD.MOV.U32 R8, RZ, RZ, R6 ;  /* 0x000000ffff087224 */ /* 0x002fc400078e0006 */
[----:B------:R1:W-:Y:S01]  /*2c4a0*/  STL [R1+0x6a4], R147 ;  /* 0x0006a49301007387 */ /* 0x0003e20000100800 */
[----:B------:R-:W-:-:S03]  /*2c4b0*/  IMAD.MOV.U32 R9, RZ, RZ, R149 ;  /* 0x000000ffff097224 */ /* 0x000fc600078e0095 */
        /* <DEDUP_REMOVED lines=9> */
[----:B--2---:R-:W-:-:S05]  /*2c550*/  IADD3 R7, P1, R7, R2, RZ ;  /* 0x0000000207077210 */ /* 0x004fca0007f3e0ff */
[----:B------:R2:W-:Y:S01]  /*2c560*/  STL [R1+0x6c4], R7 ;  /* 0x0006c40701007387 */ /* 0x0005e20000100800 */
[----:B-1----:R-:W-:Y:S01]  /*2c570*/  IMAD.MOV.U32 R8, RZ, RZ, R7 ;  /* 0x000000ffff087224 */ /* 0x002fe200078e0007 */
[----:B---3--:R-:W-:Y:S01]  /*2c580*/  IADD3 R148, P2, R148, R2, RZ ;  /* 0x0000000294947210 */ /* 0x008fe20007f5e0ff */
[----:B------:R-:W-:-:S04]  /*2c590*/  IMAD.X R10, R10, 0x1, R0, P1 ;  /* 0x000000010a0a7824 */ /* 0x000fc800008e0600 */
[----:B----4-:R-:W-:Y:S01]  /*2c5a0*/  IMAD.X R151, R151, 0x1, R0, P2 ;  /* 0x0000000197977824 */ /* 0x010fe200010e0600 */
[----:B------:R1:W-:Y:S01]  /*2c5b0*/  STL [R1+0x6c0], R10 ;  /* 0x0006c00a01007387 */ /* 0x0003e20000100800 */
[----:B------:R-:W-:-:S03]  /*2c5c0*/  IMAD.MOV.U32 R9, RZ, RZ, R10 ;  /* 0x000000ffff097224 */ /* 0x000fc600078e000a */
[----:B------:R3:W-:Y:S04]  /*2c5d0*/  STL [R1+0x6e4], R148 ;  /* 0x0006e49401007387 */ /* 0x0007e80000100800 */
[----:B--2---:R-:W2:Y:S04]  /*2c5e0*/  LDL.LU R7, [R1+0x744] ;  /* 0x0007440001077983 */ /* 0x004ea80000300800 */
[----:B------:R4:W-:Y:S04]  /*2c5f0*/  STL [R1+0x6e0], R151 ;  /* 0x0006e09701007387 */ /* 0x0009e80000100800 */
[----:B------:R3:W-:Y:S01]  /*2c600*/  LDGSTS.E [R3+0x1100], desc[UR4][R8.64], P0 ;  /* 0x0110000008037fae */ /* 0x0007e20008121844 */
[----:B------:R-:W-:-:S03]  /*2c610*/  IADD3 R6, P1, R6, R2, RZ ;  /* 0x0000000206067210 */ /* 0x000fc60007f3e0ff */
[----:B-1----:R-:W2:Y:S01]  /*2c620*/  LDL.LU R10, [R1+0x764] ;  /* 0x00076400010a7983 */ /* 0x002ea20000300800 */
[----:B---3--:R-:W-:Y:S02]  /*2c630*/  IMAD.MOV.U32 R8, RZ, RZ, R148 ;  /* 0x000000ffff087224 */ /* 0x008fe400078e0094 */
[----:B------:R-:W-:Y:S01]  /*2c640*/  IMAD.MOV.U32 R9, RZ, RZ, R151 ;  /* 0x000000ffff097224 */ /* 0x000fe200078e0097 */
[----:B------:R-:W3:Y:S01]  /*2c650*/  LDL.LU R148, [R1+0x740] ;  /* 0x0007400001947983 */ /* 0x000ee20000300800 */
        /* <DEDUP_REMOVED lines=22> */
[----:B------:R-:W-:Y:S01]  /*2c7c0*/  IADD3 R10, P2, R10, R2, RZ ;  /* 0x000000020a0a7210 */ /* 0x000fe20007f5e0ff */
[----:B---3--:R-:W-:-:S03]  /*2c7d0*/  IMAD.X R148, R148, 0x1, R0, P1 ;  /* 0x0000000194947824 */ /* 0x008fc600008e0600 */
[----:B----4-:R-:W-:Y:S02]  /*2c7e0*/  IADD3.X R151, R151, R0, RZ, P2, !PT ;  /* 0x0000000097977210 */ /* 0x010fe400017fe4ff */
        /* <DEDUP_REMOVED lines=34> */
[----:B---3--:R-:W-:-:S04]  /*2ca10*/  IMAD.X R10, R10, 0x1, R0, P1 ;  /* 0x000000010a0a7824 */ /* 0x008fc800008e0600 */
        /* <DEDUP_REMOVED lines=225> */
[----:B---3--:R-:W-:Y:S01]  /*2d830*/  IMAD.MOV.U32 R8, RZ, RZ, R148 ;  /* 0x000000ffff087224 */ /* 0x008fe200078e0094 */
[----:B------:R-:W-:Y:S02]  /*2d840*/  MOV R9, R151 ;  /* 0x0000009700097202 */ /* 0x000fe40000000f00 */
        /* <DEDUP_REMOVED lines=189> */
[----:B------:R-:W-:Y:S01]  /*2e420*/  STL [R1+0xda4], R147 ;  /* 0x000da49301007387 */ /* 0x000fe20000100800 */
        /* <DEDUP_REMOVED lines=11> */
[----:B-1----:R-:W-:Y:S01]  /*2e4e0*/  IMAD.MOV.U32 R8, RZ, RZ, R7 ;  /* 0x000000ffff087224 */ /* 0x002fe200078e0007 */
[----:B------:R-:W-:Y:S01]  /*2e4f0*/  IADD3 R148, P2, R148, R2, RZ ;  /* 0x0000000294947210 */ /* 0x000fe20007f5e0ff */
[----:B---3--:R-:W-:-:S04]  /*2e500*/  IMAD.X R10, R10, 0x1, R0, P1 ;  /* 0x000000010a0a7824 */ /* 0x008fc800008e0600 */
[----:B------:R-:W-:Y:S02]  /*2e510*/  IMAD.MOV.U32 R9, RZ, RZ, R10 ;  /* 0x000000ffff097224 */ /* 0x000fe400078e000a */
[----:B----4-:R-:W-:-:S03]  /*2e520*/  IMAD.X R151, R151, 0x1, R0, P2 ;  /* 0x0000000197977824 */ /* 0x010fc600010e0600 */
[----:B------:R1:W-:Y:S04]  /*2e530*/  LDGSTS.E [R3+0x17100], desc[UR4][R8.64], P0 ;  /* 0x1710000008037fae */ /* 0x0003e80008121844 */
[----:B------:R2:W-:Y:S04]  /*2e540*/  STL [R1+0xdc4], R7 ;  /* 0x000dc40701007387 */ /* 0x0005e80000100800 */
[----:B------:R3:W-:Y:S01]  /*2e550*/  STL [R1+0xdc0], R10 ;  /* 0x000dc00a01007387 */ /* 0x0007e20000100800 */
[----:B-1----:R-:W-:Y:S02]  /*2e560*/  IMAD.MOV.U32 R8, RZ, RZ, R148 ;  /* 0x000000ffff087224 */ /* 0x002fe400078e0094 */
[----:B------:R-:W-:Y:S01]  /*2e570*/  IMAD.MOV.U32 R9, RZ, RZ, R151 ;  /* 0x000000ffff097224 */ /* 0x000fe200078e0097 */
[-C--:B------:R-:W-:Y:S01]  /*2e580*/  IADD3 R149, P1, R149, R2.reuse, RZ ;  /* 0x0000000295957210 */ /* 0x080fe20007f3e0ff */
[----:B------:R1:W-:Y:S04]  /*2e590*/  STL [R1+0xde4], R148 ;  /* 0x000de49401007387 */ /* 0x0003e80000100800 */
[----:B--2---:R-:W2:Y:S04]  /*2e5a0*/  LDL.LU R7, [R1+0x64c] ;  /* 0x00064c0001077983 */ /* 0x004ea80000300800 */
[----:B------:R4:W-:Y:S01]  /*2e5b0*/  LDGSTS.E [R3+0x17500], desc[UR4][R8.64], P0 ;  /* 0x1750000008037fae */ /* 0x0009e20008121844 */
[----:B------:R-:W-:-:S03]  /*2e5c0*/  IADD3 R6, P2, R6, R2, RZ ;  /* 0x0000000206067210 */ /* 0x000fc60007f5e0ff */
[----:B------:R4:W-:Y:S04]  /*2e5d0*/  STL [R1+0xde0], R151 ;  /* 0x000de09701007387 */ /* 0x0009e80000100800 */
        /* <DEDUP_REMOVED lines=23> */
[----:B-1----:R-:W-:Y:S02]  /*2e750*/  IMAD.MOV.U32 R8, RZ, RZ, R7 ;  /* 0x000000ffff087224 */ /* 0x002fe400078e0007 */
[--C-:B------:R-:W-:Y:S02]  /*2e760*/  IMAD.X R148, R148, 0x1, R0.reuse, P1 ;  /* 0x0000000194947824 */ /* 0x100fe400008e0600 */
[----:B----4-:R-:W-:-:S03]  /*2e770*/  IMAD.X R151, R151, 0x1, R0, P2 ;  /* 0x0000000197977824 */ /* 0x010fc600010e0600 */
[----:B------:R1:W-:Y:S04]  /*2e780*/  STL [R1+0x648], R148 ;  /* 0x0006489401007387 */ /* 0x0003e80000100800 */
        /* <DEDUP_REMOVED lines=8> */
[----:B-1----:R-:W2:Y:S04]  /*2e810*/  LDL.LU R148, [R1+0x6ec] ;  /* 0x0006ec0001947983 */ /* 0x002ea80000300800 */
[----:B------:R1:W-:Y:S01]  /*2e820*/  LDGSTS.E [R3+0x200], desc[UR4][R8.64], P0 ;  /* 0x0020000008037fae */ /* 0x0003e20008121844 */
[----:B------:R-:W-:-:S02]  /*2e830*/  IMAD.X R150, R150, 0x1, R0, P2 ;  /* 0x0000000196967824 */ /* 0x000fc400010e0600 */
[----:B-1----:R-:W-:Y:S02]  /*2e840*/  IMAD.MOV.U32 R8, RZ, RZ, R10 ;  /* 0x000000ffff087224 */ /* 0x002fe400078e000a */
[----:B------:R-:W-:Y:S01]  /*2e850*/  IMAD.MOV.U32 R9, RZ, RZ, R151 ;  /* 0x000000ffff097224 */ /* 0x000fe200078e0097 */
[----:B---3--:R-:W3:Y:S04]  /*2e860*/  LDL.LU R10, [R1+0x6c8] ;  /* 0x0006c800010a7983 */ /* 0x008ee80000300800 */
[----:B----4-:R-:W4:Y:S04]  /*2e870*/  LDL.LU R151, [R1+0x6e8] ;  /* 0x0006e80001977983 */ /* 0x010f280000300800 */
[----:B------:R1:W-:Y:S04]  /*2e880*/  LDGSTS.E [R3+0x600], desc[UR4][R8.64], P0 ;  /* 0x0060000008037fae */ /* 0x0003e80008121844 */
[----:B------:R1:W-:Y:S04]  /*2e890*/  STL [R1+0x68c], R6 ;  /* 0x00068c0601007387 */ /* 0x0003e80000100800 */
[----:B------:R1:W-:Y:S02]  /*2e8a0*/  STL [R1+0x688], R149 ;  /* 0x0006889501007387 */ /* 0x0003e40000100800 */
[----:B-1----:R-:W-:Y:S01]  /*2e8b0*/  MOV R8, R6 ;  /* 0x0000000600087202 */ /* 0x002fe20000000f00 */
        /* <DEDUP_REMOVED lines=16> */
[----:B------:R-:W-:Y:S01]  /*2e9c0*/  IMAD.MOV.U32 R9, RZ, RZ, R10 ;  /* 0x000000ffff097224 */ /* 0x000fe200078e000a */
[----:B------:R1:W-:Y:S01]  /*2e9d0*/  STL [R1+0x6c8], R10 ;  /* 0x0006c80a01007387 */ /* 0x0003e20000100800 */
[----:B----4-:R-:W-:-:S03]  /*2e9e0*/  IMAD.X R151, R151, 0x1, R0, P2 ;  /* 0x0000000197977824 */ /* 0x010fc600010e0600 */
[----:B------:R3:W-:Y:S04]  /*2e9f0*/  STL [R1+0x6ec], R148 ;  /* 0x0006ec9401007387 */ /* 0x0007e80000100800 */
[----:B--2---:R-:W2:Y:S04]  /*2ea00*/  LDL.LU R7, [R1+0x74c] ;  /* 0x00074c0001077983 */ /* 0x004ea80000300800 */
[----:B------:R4:W-:Y:S04]  /*2ea10*/  LDGSTS.E [R3+0x1200], desc[UR4][R8.64], P0 ;  /* 0x0120000008037fae */ /* 0x0009e80008121844 */
[----:B------:R3:W-:Y:S04]  /*2ea20*/  STL [R1+0x6e8], R151 ;  /* 0x0006e89701007387 */ /* 0x0007e80000100800 */
[----:B-1----:R-:W2:Y:S01]  /*2ea30*/  LDL.LU R10, [R1+0x76c] ;  /* 0x00076c00010a7983 */ /* 0x002ea20000300800 */
[----:B------:R-:W-:Y:S01]  /*2ea40*/  IADD3 R6, P1, R6, R2, RZ ;  /* 0x0000000206067210 */ /* 0x000fe20007f3e0ff */
[----:B----4-:R-:W-:-:S02]  /*2ea50*/  IMAD.MOV.U32 R8, RZ, RZ, R148 ;  /* 0x000000ffff087224 */ /* 0x010fc400078e0094 */
[----:B------:R-:W-:Y:S01]  /*2ea60*/  IMAD.MOV.U32 R9, RZ, RZ, R151 ;  /* 0x000000ffff097224 */ /* 0x000fe200078e0097 */
[----:B---3--:R-:W3:Y:S04]  /*2ea70*/  LDL.LU R148, [R1+0x748] ;  /* 0x0007480001947983 */ /* 0x008ee80000300800 */
[----:B------:R-:W4:Y:S01]  /*2ea80*/  LDL.LU R151, [R1+0x768] ;  /* 0x0007680001977983 */ /* 0x000f220000300800 */
[----:B------:R-:W-:-:S03]  /*2ea90*/  IADD3 R149, P2, R149, R2, RZ ;  /* 0x0000000295957210 */ /* 0x000fc60007f5e0ff */
[----:B------:R1:W-:Y:S04]  /*2eaa0*/  LDGSTS.E [R3+0x1600], desc[UR4][R8.64], P0 ;  /* 0x0160000008037fae */ /* 0x0003e80008121844 */
[----:B------:R1:W-:Y:S01]  /*2eab0*/  STL [R1+0x70c], R6 ;  /* 0x00070c0601007387 */ /* 0x0003e20000100800 */
[--C-:B------:R-:W-:Y:S02]  /*2eac0*/  IMAD.X R147, R147, 0x1, R0.reuse, P1 ;  /* 0x0000000193937824 */ /* 0x100fe400008e0600 */
        /* <DEDUP_REMOVED lines=35> */
[----:B------:R-:W-:Y:S02]  /*2ed00*/  IMAD.X R149, R149, 0x1, R0, P1 ;  /* 0x0000000195957824 */ /* 0x000fe400008e0600 */
[----:B-1----:R-:W-:Y:S02]  /*2ed10*/  IMAD.MOV.U32 R8, RZ, RZ, R6 ;  /* 0x000000ffff087224 */ /* 0x002fe400078e0006 */
[----:B------:R-:W-:Y:S01]  /*2ed20*/  IMAD.X R150, R150, 0x1, R0, P2 ;  /* 0x0000000196967824 */ /* 0x000fe200010e0600 */
[----:B------:R1:W-:Y:S01]  /*2ed30*/  STL [R1+0x788], R149 ;  /* 0x0007889501007387 */ /* 0x0003e20000100800 */
[----:B------:R-:W-:-:S03]  /*2ed40*/  IMAD.MOV.U32 R9, RZ, RZ, R149 ;  /* 0x000000ffff097224 */ /* 0x000fc600078e0095 */
[----:B------:R1:W-:Y:S04]  /*2ed50*/  STL [R1+0x7ac], R147 ;  /* 0x0007ac9301007387 */ /* 0x0003e80000100800 */
[----:B------:R-:W4:Y:S04]  /*2ed60*/  LDL.LU R6, [R1+0x80c] ;  /* 0x00080c0001067983 */ /* 0x000f280000300800 */
[----:B------:R1:W-:Y:S04]  /*2ed70*/  STL [R1+0x7a8], R150 ;  /* 0x0007a89601007387 */ /* 0x0003e80000100800 */
[----:B------:R1:W-:Y:S04]  /*2ed80*/  LDGSTS.E [R3+0x2a00], desc[UR4][R8.64], P0 ;  /* 0x02a0000008037fae */ /* 0x0003e80008121844 */
[----:B-1----:R-:W4:Y:S01]  /*2ed90*/  LDL.LU R149, [R1+0x82c] ;  /* 0x00082c0001957983 */ /* 0x002f220000300800 */
[----:B------:R-:W-:-:S03]  /*2eda0*/  IMAD.MOV.U32 R8, RZ, RZ, R147 ;  /* 0x000000ffff087224 */ /* 0x000fc600078e0093 */
        /* <DEDUP_REMOVED lines=159> */
[----:B------:R3:W-:Y:S04]  /*2f7a0*/  LDGSTS.E [R3+0x7200], desc[UR4][R8.64], P0 ;  /* 0x0720000008037fae */ /* 0x0007e80008121844 */
[----:B-1----:R-:W2:Y:S01]  /*2f7b0*/  LDL.LU R10, [R1+0xa6c] ;  /* 0x000a6c00010a7983 */ /* 0x002ea20000300800 */
[----:B------:R-:W-:Y:S01]  /*2f7c0*/  IADD3 R6, P1, R6, R2, RZ ;  /* 0x0000000206067210 */ /* 0x000fe20007f3e0ff */
[----:B---3--:R-:W-:-:S02]  /*2f7d0*/  IMAD.MOV.U32 R8, RZ, RZ, R148 ;  /* 0x000000ffff087224 */ /* 0x008fc400078e0094 */
[----:B------:R-:W-:Y:S01]  /*2f7e0*/  IMAD.MOV.U32 R9, RZ, RZ, R151 ;  /* 0x000000ffff097224 */ /* 0x000fe200078e0097 */
[----:B------:R-:W3:Y:S04]  /*2f7f0*/  LDL.LU R148, [R1+0xa48] ;  /* 0x000a480001947983 */ /* 0x000ee80000300800 */
[----:B----4-:R-:W4:Y:S01]  /*2f800*/  LDL.LU R151, [R1+0xa68] ;  /* 0x000a680001977983 */ /* 0x010f220000300800 */
        /* <DEDUP_REMOVED lines=21> */
[----:B------:R-:W-:Y:S02]  /*2f960*/  IADD3 R10, P2, R10, R2, RZ ;  /* 0x000000020a0a7210 */ /* 0x000fe40007f5e0ff */
[----:B---3--:R-:W-:-:S03]  /*2f970*/  IADD3.X R148, R148, R0, RZ, P1, !PT ;  /* 0x0000000094947210 */ /* 0x008fc60000ffe4ff */
[----:B----4-:R-:W-:Y:S02]  /*2f980*/  IMAD.X R151, R151, 0x1, R0, P2 ;  /* 0x0000000197977824 */ /* 0x010fe400010e0600 */
        /* <DEDUP_REMOVED lines=230> */
[----:B------:R-:W-:Y:S01]  /*307f0*/  STL [R1+0xd8c], R6 ;  /* 0x000d8c0601007387 */ /* 0x000fe20000100800 */
[----:B------:R-:W-:Y:S02]  /*30800*/  IMAD.X R149, R149, 0x1, R0, P1 ;  /* 0x0000000195957824 */ /* 0x000fe400008e0600 */
[----:B-1----:R-:W-:Y:S02]  /*30810*/  IMAD.MOV.U32 R8, RZ, RZ, R6 ;  /* 0x000000ffff087224 */ /* 0x002fe400078e0006 */
[----:B------:R-:W-:Y:S01]  /*30820*/  IMAD.X R150, R150, 0x1, R0, P2 ;  /* 0x0000000196967824 */ /* 0x000fe200010e0600 */
[----:B------:R1:W-:Y:S01]  /*30830*/  STL [R1+0xd88], R149 ;  /* 0x000d889501007387 */ /* 0x0003e20000100800 */
[----:B------:R-:W-:-:S03]  /*30840*/  IMAD.MOV.U32 R9, RZ, RZ, R149 ;  /* 0x000000ffff097224 */ /* 0x000fc600078e0095 */
[----:B------:R-:W-:Y:S04]  /*30850*/  STL [R1+0xdac], R147 ;  /* 0x000dac9301007387 */ /* 0x000fe80000100800 */
[----:B------:R1:W-:Y:S04]  /*30860*/  LDGSTS.E [R3+0x16a00], desc[UR4][R8.64], P0 ;  /* 0x16a0000008037fae */ /* 0x0003e80008121844 */
[----:B-1----:R-:W4:Y:S04]  /*30870*/  LDL.LU R149, [R1+0xe0c] ;  /* 0x000e0c0001957983 */ /* 0x002f280000300800 */
[----:B------:R1:W-:Y:S04]  /*30880*/  STL [R1+0xda8], R150 ;  /* 0x000da89601007387 */ /* 0x0003e80000100800 */
[----:B------:R-:W4:Y:S01]  /*30890*/  LDL.LU R6, [R1+0xe2c] ;  /* 0x000e2c0001067983 */ /* 0x000f220000300800 */
[----:B------:R-:W-:-:S03]  /*308a0*/  IMAD.MOV.U32 R9, RZ, RZ, R150 ;  /* 0x000000ffff097224 */ /* 0x000fc600078e0096 */
[----:B-1----:R-:W4:Y:S01]  /*308b0*/  LDL.LU R150, [R1+0xe08] ;  /* 0x000e080001967983 */ /* 0x002f220000300800 */
        /* <DEDUP_REMOVED lines=12> */
[----:B-1----:R-:W-:Y:S01]  /*30980*/  MOV R8, R148 ;  /* 0x0000009400087202 */ /* 0x002fe20000000f00 */
[----:B------:R-:W-:-:S02]  /*30990*/  IMAD.MOV.U32 R9, RZ, RZ, R151 ;  /* 0x000000ffff097224 */ /* 0x000fc400078e0097 */
[----:B------:R1:W-:Y:S04]  /*309a0*/  STL [R1+0xdec], R148 ;  /* 0x000dec9401007387 */ /* 0x0003e80000100800 */
[----:B--2---:R-:W2:Y:S04]  /*309b0*/  LDL.LU R7, [R1+0x654] ;  /* 0x0006540001077983 */ /* 0x004ea80000300800 */
[----:B------:R4:W-:Y:S01]  /*309c0*/  LDGSTS.E [R3+0x17600], desc[UR4][R8.64], P0 ;  /* 0x1760000008037fae */ /* 0x0009e20008121844 */
[----:B------:R-:W-:-:S03]  /*309d0*/  IADD3 R149, P1, R149, R2, RZ ;  /* 0x0000000295957210 */ /* 0x000fc60007f3e0ff */
[----:B------:R1:W-:Y:S04]  /*309e0*/  STL [R1+0xde8], R151 ;  /* 0x000de89701007387 */ /* 0x0003e80000100800 */
[----:B---3--:R-:W3:Y:S01]  /*309f0*/  LDL.LU R10, [R1+0x674] ;  /* 0x00067400010a7983 */ /* 0x008ee20000300800 */
[----:B------:R-:W-:Y:S01]  /*30a00*/  IADD3 R6, P2, R6, R2, RZ ;  /* 0x0000000206067210 */ /* 0x000fe20007f5e0ff */
[----:B----4-:R-:W-:Y:S02]  /*30a10*/  IMAD.MOV.U32 R8, RZ, RZ, R149 ;  /* 0x000000ffff087224 */ /* 0x010fe400078e0095 */
[----:B-1----:R-:W4:Y:S01]  /*30a20*/  LDL.LU R148, [R1+0x650] ;  /* 0x0006500001947983 */ /* 0x002f220000300800 */
[----:B------:R-:W-:-:S03]  /*30a30*/  IMAD.X R150, R150, 0x1, R0, P1 ;  /* 0x0000000196967824 */ /* 0x000fc600008e0600 */
[----:B------:R-:W4:Y:S01]  /*30a40*/  LDL.LU R151, [R1+0x670] ;  /* 0x0006700001977983 */ /* 0x000f220000300800 */
[----:B------:R-:W-:Y:S02]  /*30a50*/  IMAD.MOV.U32 R9, RZ, RZ, R150 ;  /* 0x000000ffff097224 */ /* 0x000fe400078e0096 */
[----:B------:R-:W-:Y:S01]  /*30a60*/  IMAD.X R147, R147, 0x1, R0, P2 ;  /* 0x0000000193937824 */ /* 0x000fe200010e0600 */
[----:B------:R-:W-:Y:S04]  /*30a70*/  STL [R1+0xe0c], R149 ;  /* 0x000e0c9501007387 */ /* 0x000fe80000100800 */
[----:B------:R-:W-:Y:S04]  /*30a80*/  STL [R1+0xe08], R150 ;  /* 0x000e089601007387 */ /* 0x000fe80000100800 */
[----:B------:R1:W-:Y:S04]  /*30a90*/  LDGSTS.E [R3+0x17a00], desc[UR4][R8.64], P0 ;  /* 0x17a0000008037fae */ /* 0x0003e80008121844 */
[----:B------:R-:W-:Y:S04]  /*30aa0*/  STL [R1+0xe2c], R6 ;  /* 0x000e2c0601007387 */ /* 0x000fe80000100800 */
[----:B------:R1:W-:Y:S02]  /*30ab0*/  STL [R1+0xe28], R147 ;  /* 0x000e289301007387 */ /* 0x0003e40000100800 */
[----:B-1----:R-:W-:-:S02]  /*30ac0*/  IMAD.MOV.U32 R8, RZ, RZ, R6 ;  /* 0x000000ffff087224 */ /* 0x002fc400078e0006 */
[----:B------:R-:W-:Y:S02]  /*30ad0*/  IMAD.MOV.U32 R9, RZ, RZ, R147 ;  /* 0x000000ffff097224 */ /* 0x000fe400078e0093 */
[----:B------:R-:W4:Y:S04]  /*30ae0*/  LDL.LU R147, [R1+0x690] ;  /* 0x0006900001937983 */ /* 0x000f280000300800 */
        /* <DEDUP_REMOVED lines=8> */
[----:B----4-:R-:W-:-:S04]  /*30b70*/  IMAD.X R148, R148, 0x1, R0, P1 ;  /* 0x0000000194947824 */ /* 0x010fc800008e0600 */
[----:B------:R-:W-:Y:S01]  /*30b80*/  IMAD.X R151, R151, 0x1, R0, P2 ;  /* 0x0000000197977824 */ /* 0x000fe200010e0600 */
[----:B------:R3:W-:Y:S01]  /*30b90*/  STL [R1+0x650], R148 ;  /* 0x0006509401007387 */ /* 0x0007e20000100800 */
[----:B-1----:R-:W-:-:S03]  /*30ba0*/  IMAD.MOV.U32 R8, RZ, RZ, R7 ;  /* 0x000000ffff087224 */ /* 0x002fc600078e0007 */
[----:B------:R1:W-:Y:S04]  /*30bb0*/  STL [R1+0x674], R10 ;  /* 0x0006740a01007387 */ /* 0x0003e80000100800 */
[----:B------:R4:W-:Y:S04]  /*30bc0*/  STL [R1+0x670], R151 ;  /* 0x0006709701007387 */ /* 0x0009e80000100800 */
[----:B--2---:R-:W2:Y:S01]  /*30bd0*/  LDL.LU R7, [R1+0x6d4] ;  /* 0x0006d40001077983 */ /* 0x004ea20000300800 */
[----:B------:R-:W-:Y:S02]  /*30be0*/  VIADD R3, R9, UR8 ;  /* 0x0000000809037c36 */ /* 0x000fe40008000000 */
[----:B------:R-:W-:-:S02]  /*30bf0*/  IMAD.MOV.U32 R9, RZ, RZ, R148 ;  /* 0x000000ffff097224 */ /* 0x000fc400078e0094 */
[----:B---3--:R-:W3:Y:S04]  /*30c00*/  LDL.LU R148, [R1+0x6f4] ;  /* 0x0006f40001947983 */ /* 0x008ee80000300800 */
[----:B------:R1:W-:Y:S02]  /*30c10*/  LDGSTS.E [R3+0x300], desc[UR4][R8.64], P0 ;  /* 0x0030000008037fae */ /* 0x0003e40008121844 */
[----:B-1----:R-:W-:Y:S02]  /*30c20*/  IMAD.MOV.U32 R8, RZ, RZ, R10 ;  /* 0x000000ffff087224 */ /* 0x002fe400078e000a */
[----:B------:R-:W3:Y:S01]  /*30c30*/  LDL.LU R10, [R1+0x6d0] ;  /* 0x0006d000010a7983 */ /* 0x000ee20000300800 */
[----:B------:R-:W-:-:S03]  /*30c40*/  IMAD.MOV.U32 R9, RZ, RZ, R151 ;  /* 0x000000ffff097224 */ /* 0x000fc600078e0097 */
[----:B----4-:R-:W4:Y:S01]  /*30c50*/  LDL.LU R151, [R1+0x6f0] ;  /* 0x0006f00001977983 */ /* 0x010f220000300800 */
[-C--:B------:R-:W-:Y:S02]  /*30c60*/  IADD3 R6, P1, R6, R2.reuse, RZ ;  /* 0x0000000206067210 */ /* 0x080fe40007f3e0ff */
[----:B------:R-:W-:Y:S01]  /*30c70*/  IADD3 R149, P2, R149, R2, RZ ;  /* 0x0000000295957210 */ /* 0x000fe20007f5e0ff */
[----:B------:R1:W-:Y:S02]  /*30c80*/  LDGSTS.E [R3+0x700], desc[UR4][R8.64], P0 ;  /* 0x0070000008037fae */ /* 0x0003e40008121844 */
[--C-:B------:R-:W-:Y:S02]  /*30c90*/  IMAD.X R147, R147, 0x1, R0.reuse, P1 ;  /* 0x0000000193937824 */ /* 0x100fe400008e0600 */
        /* <DEDUP_REMOVED lines=10> */
[----:B-1----:R-:W-:-:S02]  /*30d40*/  IMAD.MOV.U32 R8, RZ, RZ, R149 ;  /* 0x000000ffff087224 */ /* 0x002fc400078e0095 */
[----:B------:R-:W-:Y:S01]  /*30d50*/  IMAD.MOV.U32 R9, RZ, RZ, R150 ;  /* 0x000000ffff097224 */ /* 0x000fe200078e0096 */
[----:B------:R-:W4:Y:S04]  /*30d60*/  LDL.LU R149, [R1+0x710] ;  /* 0x0007100001957983 */ /* 0x000f280000300800 */
        /* <DEDUP_REMOVED lines=15> */
[----:B---3--:R-:W-:-:S03]  /*30e60*/  IMAD.MOV.U32 R8, RZ, RZ, R148 ;  /* 0x000000ffff087224 */ /* 0x008fc600078e0094 */
        /* <DEDUP_REMOVED lines=115> */
[----:B------:R-:W-:Y:S02]  /*315a0*/  IMAD.X R147, R147, 0x1, R0, P1 ;  /* 0x0000000193937824 */ /* 0x000fe400008e0600 */
[----:B-1----:R-:W-:-:S02]  /*315b0*/  IMAD.MOV.U32 R8, RZ, RZ, R6 ;  /* 0x000000ffff087224 */ /* 0x002fc400078e0006 */
        /* <DEDUP_REMOVED lines=8> */
[----:B------:R-:W-:-:S02]  /*31640*/  IMAD.MOV.U32 R8, RZ, RZ, R149 ;  /* 0x000000ffff087224 */ /* 0x000fc400078e0095 */
        /* <DEDUP_REMOVED lines=57> */
[----:B------:R-:W-:-:S03]  /*319e0*/  IADD3 R6, P1, R6, R2, RZ ;  /* 0x0000000206067210 */ /* 0x000fc60007f3e0ff */
[----:B------:R1:W-:Y:S01]  /*319f0*/  LDGSTS.E [R3+0x6700], desc[UR4][R8.64], P0 ;  /* 0x0670000008037fae */ /* 0x0003e20008121844 */
[----:B------:R-:W-:-:S03]  /*31a00*/  IADD3 R149, P2, R149, R2, RZ ;  /* 0x0000000295957210 */ /* 0x000fc60007f5e0ff */
[----:B------:R1:W-:Y:S01]  /*31a10*/  STL [R1+0x994], R6 ;  /* 0x0009940601007387 */ /* 0x0003e20000100800 */
[----:B------:R-:W-:Y:S02]  /*31a20*/  IMAD.X R147, R147, 0x1, R0, P1 ;  /* 0x0000000193937824 */ /* 0x000fe400008e0600 */
[----:B-1----:R-:W-:Y:S01]  /*31a30*/  IMAD.MOV.U32 R8, RZ, RZ, R6 ;  /* 0x000000ffff087224 */ /* 0x002fe200078e0006 */
[----:B------:R-:W-:Y:S02]  /*31a40*/  IADD3.X R150, R150, R0, RZ, P2, !PT ;  /* 0x0000000096967210 */ /* 0x000fe400017fe4ff */
        /* <DEDUP_REMOVED lines=164> */
[----:B------:R-:W-:Y:S04]  /*32490*/  STL [R1+0xbf4], R148 ;  /* 0x000bf49401007387 */ /* 0x000fe80000100800 */
[----:B--2---:R-:W2:Y:S04]  /*324a0*/  LDL.LU R7, [R1+0xc54] ;  /* 0x000c540001077983 */ /* 0x004ea80000300800 */
[----:B------:R3:W-:Y:S04]  /*324b0*/  STL [R1+0xbf0], R151 ;  /* 0x000bf09701007387 */ /* 0x0007e80000100800 */
[----:B------:R4:W-:Y:S04]  /*324c0*/  LDGSTS.E [R3+0x13300], desc[UR4][R8.64], P0 ;  /* 0x1330000008037fae */ /* 0x0009e80008121844 */
[----:B-1----:R-:W2:Y:S01]  /*324d0*/  LDL.LU R10, [R1+0xc74] ;  /* 0x000c7400010a7983 */ /* 0x002ea20000300800 */
[----:B----4-:R-:W-:-:S03]  /*324e0*/  IMAD.MOV.U32 R9, RZ, RZ, R151 ;  /* 0x000000ffff097224 */ /* 0x010fc600078e0097 */
[----:B---3--:R-:W3:Y:S01]  /*324f0*/  LDL.LU R151, [R1+0xc50] ;  /* 0x000c500001977983 */ /* 0x008ee20000300800 */
[----:B------:R-:W-:-:S03]  /*32500*/  IMAD.MOV.U32 R8, RZ, RZ, R148 ;  /* 0x000000ffff087224 */ /* 0x000fc600078e0094 */
[----:B------:R-:W4:Y:S01]  /*32510*/  LDL.LU R148, [R1+0xc70] ;  /* 0x000c700001947983 */ /* 0x000f220000300800 */
[----:B------:R-:W-:-:S03]  /*32520*/  IADD3 R6, P1, R6, R2, RZ ;  /* 0x0000000206067210 */ /* 0x000fc60007f3e0ff */
[----:B------:R1:W-:Y:S01]  /*32530*/  LDGSTS.E [R3+0x13700], desc[UR4][R8.64], P0 ;  /* 0x1370000008037fae */ /* 0x0003e20008121844 */
[----:B------:R-:W-:-:S03]  /*32540*/  IADD3 R147, P2, R147, R2, RZ ;  /* 0x0000000293937210 */ /* 0x000fc60007f5e0ff */
[----:B------:R1:W-:Y:S02]  /*32550*/  STL [R1+0xc14], R6 ;  /* 0x000c140601007387 */ /* 0x0003e40000100800 */
[----:B-1----:R-:W-:Y:S02]  /*32560*/  IMAD.MOV.U32 R8, RZ, RZ, R6 ;  /* 0x000000ffff087224 */ /* 0x002fe400078e0006 */
[--C-:B------:R-:W-:Y:S02]  /*32570*/  IMAD.X R149, R149, 0x1, R0.reuse, P1 ;  /* 0x0000000195957824 */ /* 0x100fe400008e0600 */
[----:B------:R-:W-:-:S03]  /*32580*/  IMAD.X R150, R150, 0x1, R0, P2 ;  /* 0x0000000196967824 */ /* 0x000fc600010e0600 */
[----:B------:R1:W-:Y:S01]  /*32590*/  STL [R1+0xc10], R149 ;  /* 0x000c109501007387 */ /* 0x0003e20000100800 */
[----:B------:R-:W-:-:S03]  /*325a0*/  IMAD.MOV.U32 R9, RZ, RZ, R149 ;  /* 0x000000ffff097224 */ /* 0x000fc600078e0095 */
[----:B------:R-:W-:Y:S04]  /*325b0*/  STL [R1+0xc34], R147 ;  /* 0x000c349301007387 */ /* 0x000fe80000100800 */
[----:B------:R-:W4:Y:S04]  /*325c0*/  LDL.LU R6, [R1+0xc94] ;  /* 0x000c940001067983 */ /* 0x000f280000300800 */
[----:B------:R1:W-:Y:S04]  /*325d0*/  STL [R1+0xc30], R150 ;  /* 0x000c309601007387 */ /* 0x0003e80000100800 */
[----:B------:R1:W-:Y:S04]  /*325e0*/  LDGSTS.E [R3+0x13b00], desc[UR4][R8.64], P0 ;  /* 0x13b0000008037fae */ /* 0x0003e80008121844 */
[----:B-1----:R-:W4:Y:S01]  /*325f0*/  LDL.LU R149, [R1+0xcb4] ;  /* 0x000cb40001957983 */ /* 0x002f220000300800 */
[----:B------:R-:W-:-:S02]  /*32600*/  IMAD.MOV.U32 R8, RZ, RZ, R147 ;  /* 0x000000ffff087224 */ /* 0x000fc400078e0093 */
[----:B------:R-:W-:Y:S02]  /*32610*/  IMAD.MOV.U32 R9, RZ, RZ, R150 ;  /* 0x000000ffff097224 */ /* 0x000fe400078e0096 */
        /* <DEDUP_REMOVED lines=22> */
[----:B------:R-:W-:Y:S01]  /*32780*/  IADD3 R149, P2, R149, R2, RZ ;  /* 0x0000000295957210 */ /* 0x000fe20007f5e0ff */
[----:B-1----:R-:W-:Y:S02]  /*32790*/  IMAD.MOV.U32 R8, RZ, RZ, R6 ;  /* 0x000000ffff087224 */ /* 0x002fe400078e0006 */
[----:B------:R-:W-:-:S04]  /*327a0*/  IMAD.X R150, R150, 0x1, R0, P1 ;  /* 0x0000000196967824 */ /* 0x000fc800008e0600 */
[----:B------:R-:W-:Y:S02]  /*327b0*/  IMAD.MOV.U32 R9, RZ, RZ, R150 ;  /* 0x000000ffff097224 */ /* 0x000fe400078e0096 */
[----:B------:R-:W-:-:S03]  /*327c0*/  IMAD.X R147, R147, 0x1, R0, P2 ;  /* 0x0000000193937824 */ /* 0x000fc600010e0600 */
[----:B------:R1:W-:Y:S04]  /*327d0*/  LDGSTS.E [R3+0x14b00], desc[UR4][R8.64], P0 ;  /* 0x14b0000008037fae */ /* 0x0003e80008121844 */
[----:B------:R-:W-:Y:S04]  /*327e0*/  STL [R1+0xc94], R6 ;  /* 0x000c940601007387 */ /* 0x000fe80000100800 */
[----:B------:R1:W-:Y:S02]  /*327f0*/  STL [R1+0xc90], R150 ;  /* 0x000c909601007387 */ /* 0x0003e40000100800 */
[----:B-1----:R-:W-:-:S02]  /*32800*/  IMAD.MOV.U32 R8, RZ, RZ, R149 ;  /* 0x000000ffff087224 */ /* 0x002fc400078e0095 */
[----:B------:R-:W-:Y:S01]  /*32810*/  IMAD.MOV.U32 R9, RZ, RZ, R147 ;  /* 0x000000ffff097224 */ /* 0x000fe200078e0093 */
[----:B------:R-:W-:Y:S04]  /*32820*/  STL [R1+0xcb4], R149 ;  /* 0x000cb49501007387 */ /* 0x000fe80000100800 */
[----:B------:R-:W4:Y:S04]  /*32830*/  LDL.LU R150, [R1+0xd14] ;  /* 0x000d140001967983 */ /* 0x000f280000300800 */
[----:B------:R1:W-:Y:S04]  /*32840*/  LDGSTS.E [R3+0x14f00], desc[UR4][R8.64], P0 ;  /* 0x14f0000008037fae */ /* 0x0003e80008121844 */
[----:B------:R1:W-:Y:S04]  /*32850*/  STL [R1+0xcb0], R147 ;  /* 0x000cb09301007387 */ /* 0x0003e80000100800 */
[----:B------:R-:W4:Y:S04]  /*32860*/  LDL.LU R6, [R1+0xd34] ;  /* 0x000d340001067983 */ /* 0x000f280000300800 */
[----:B-1----:R-:W5:Y:S04]  /*32870*/  LDL.LU R147, [R1+0x1864] ;  /* 0x0018640001937983 */ /* 0x002f680000300800 */
[----:B------:R-:W4:Y:S01]  /*32880*/  LDL.LU R149, [R1+0xd30] ;  /* 0x000d300001957983 */ /* 0x000f220000300800 */
[----:B--2---:R-:W-:-:S05]  /*32890*/  IADD3 R7, P1, R7, R2, RZ ;  /* 0x0000000207077210 */ /* 0x004fca0007f3e0ff */
[----:B------:R-:W-:Y:S01]  /*328a0*/  IMAD.MOV.U32 R8, RZ, RZ, R7 ;  /* 0x000000ffff087224 */ /* 0x000fe200078e0007 */
[----:B------:R-:W-:Y:S01]  /*328b0*/  IADD3 R151, P2, R151, R2, RZ ;  /* 0x0000000297977210 */ /* 0x000fe20007f5e0ff */
[----:B------:R-:W-:Y:S01]  /*328c0*/  STL [R1+0xcd4], R7 ;  /* 0x000cd40701007387 */ /* 0x000fe20000100800 */
[----:B---3--:R-:W-:-:S04]  /*328d0*/  IMAD.X R10, R10, 0x1, R0, P1 ;  /* 0x000000010a0a7824 */ /* 0x008fc800008e0600 */
[----:B------:R-:W-:Y:S02]  /*328e0*/  IMAD.MOV.U32 R9, RZ, RZ, R10 ;  /* 0x000000ffff097224 */ /* 0x000fe400078e000a */
[----:B----4-:R-:W-:Y:S01]  /*328f0*/  IMAD.X R148, R148, 0x1, R0, P2 ;  /* 0x0000000194947824 */ /* 0x010fe200010e0600 */
[----:B------:R1:W-:Y:S04]  /*32900*/  STL [R1+0xcd0], R10 ;  /* 0x000cd00a01007387 */ /* 0x0003e80000100800 */
[----:B------:R2:W-:Y:S04]  /*32910*/  LDGSTS.E [R3+0x15300], desc[UR4][R8.64], P0 ;  /* 0x1530000008037fae */ /* 0x0005e80008121844 */
[----:B------:R-:W-:Y:S04]  /*32920*/  STL [R1+0xcf4], R151 ;  /* 0x000cf49701007387 */ /* 0x000fe80000100800 */
[----:B-1----:R-:W3:Y:S01]  /*32930*/  LDL.LU R10, [R1+0xd54] ;  /* 0x000d5400010a7983 */ /* 0x002ee20000300800 */
[----:B--2---:R-:W-:-:S02]  /*32940*/  IMAD.MOV.U32 R8, RZ, RZ, R151 ;  /* 0x000000ffff087224 */ /* 0x004fc400078e0097 */
[----:B------:R-:W-:Y:S01]  /*32950*/  IMAD.MOV.U32 R9, RZ, RZ, R148 ;  /* 0x000000ffff097224 */ /* 0x000fe200078e0094 */
[----:B------:R1:W-:Y:S04]  /*32960*/  STL [R1+0xcf0], R148 ;  /* 0x000cf09401007387 */ /* 0x0003e80000100800 */
[----:B------:R-:W2:Y:S04]  /*32970*/  LDL.LU R7, [R1+0xd74] ;  /* 0x000d740001077983 */ /* 0x000ea80000300800 */
[----:B------:R4:W-:Y:S04]  /*32980*/  LDGSTS.E [R3+0x15700], desc[UR4][R8.64], P0 ;  /* 0x1570000008037fae */ /* 0x0009e80008121844 */
[----:B-1----:R-:W5:Y:S04]  /*32990*/  LDL.LU R148, [R1+0x1860] ;  /* 0x0018600001947983 */ /* 0x002f680000300800 */
[----:B------:R-:W2:Y:S04]  /*329a0*/  LDL.LU R151, [R1+0xd70] ;  /* 0x000d700001977983 */ /* 0x000ea80000300800 */
[----:B------:R-:W3:Y:S01]  /*329b0*/  LDL.LU R9, [R1+0xd10] ;  /* 0x000d100001097983 */ /* 0x000ee20000300800 */
[----:B------:R-:W-:-:S05]  /*329c0*/  IADD3 R150, P1, R150, R2, RZ ;  /* 0x0000000296967210 */ /* 0x000fca0007f3e0ff */
[----:B----4-:R-:W-:Y:S01]  /*329d0*/  IMAD.MOV.U32 R8, RZ, RZ, R150 ;  /* 0x000000ffff087224 */ /* 0x010fe200078e0096 */
[----:B------:R-:W-:Y:S01]  /*329e0*/  IADD3 R6, P2, R6, R2, RZ ;  /* 0x0000000206067210 */ /* 0x000fe20007f5e0ff */
[----:B------:R1:W-:Y:S04]  /*329f0*/  STL [R1+0xd14], R150 ;  /* 0x000d149601007387 */ /* 0x0003e80000100800 */
[--C-:B------:R-:W-:Y:S02]  /*32a00*/  IMAD.X R149, R149, 0x1, R0.reuse, P2 ;  /* 0x0000000195957824 */ /* 0x100fe400010e0600 */
[----:B---3--:R-:W-:-:S05]  /*32a10*/  IMAD.X R9, R9, 0x1, R0, P1 ;  /* 0x0000000109097824 */ /* 0x008fca00008e0600 */
[----:B------:R3:W-:Y:S04]  /*32a20*/  STL [R1+0xd10], R9 ;  /* 0x000d100901007387 */ /* 0x0007e80000100800 */
[----:B------:R4:W-:Y:S04]  /*32a30*/  LDGSTS.E [R3+0x15b00], desc[UR4][R8.64], P0 ;  /* 0x15b0000008037fae */ /* 0x0009e80008121844 */
[----:B------:R-:W-:Y:S04]  /*32a40*/  STL [R1+0xd34], R6 ;  /* 0x000d340601007387 */ /* 0x000fe80000100800 */
[----:B-1----:R-:W2:Y:S01]  /*32a50*/  LDL.LU R150, [R1+0xdb4] ;  /* 0x000db40001967983 */ /* 0x002ea20000300800 */
[----:B----4-:R-:W-:-:S02]  /*32a60*/  IMAD.MOV.U32 R8, RZ, RZ, R6 ;  /* 0x000000ffff087224 */ /* 0x010fc400078e0006 */
[----:B---3--:R-:W-:Y:S01]  /*32a70*/  IMAD.MOV.U32 R9, RZ, RZ, R149 ;  /* 0x000000ffff097224 */ /* 0x008fe200078e0095 */
[----:B------:R1:W-:Y:S04]  /*32a80*/  STL [R1+0xd30], R149 ;  /* 0x000d309501007387 */ /* 0x0003e80000100800 */
[----:B------:R3:W-:Y:S04]  /*32a90*/  LDGSTS.E [R3+0x15f00], desc[UR4][R8.64], P0 ;  /* 0x15f0000008037fae */ /* 0x0007e80008121844 */
[----:B-1----:R-:W4:Y:S04]  /*32aa0*/  LDL.LU R149, [R1+0xdb0] ;  /* 0x000db00001957983 */ /* 0x002f280000300800 */
[----:B------:R-:W4:Y:S04]  /*32ab0*/  LDL.LU R6, [R1+0xdf4] ;  /* 0x000df40001067983 */ /* 0x000f280000300800 */
[----:B------:R-:W4:Y:S01]  /*32ac0*/  LDL.LU R9, [R1+0xd50] ;  /* 0x000d500001097983 */ /* 0x000f220000300800 */
[----:B------:R-:W-:-:S02]  /*32ad0*/  IADD3 R10, P1, R10, R2, RZ ;  /* 0x000000020a0a7210 */ /* 0x000fc40007f3e0ff */
[----:B--2---:R-:W-:-:S03]  /*32ae0*/  IADD3 R7, P2, R7, R2, RZ ;  /* 0x0000000207077210 */ /* 0x004fc60007f5e0ff */
[----:B---3--:R-:W-:Y:S02]  /*32af0*/  IMAD.MOV.U32 R8, RZ, RZ, R10 ;  /* 0x000000ffff087224 */ /* 0x008fe400078e000a */
[----:B------:R-:W-:Y:S01]  /*32b00*/  IMAD.X R151, R151, 0x1, R0, P2 ;  /* 0x0000000197977824 */ /* 0x000fe200010e0600 */
[----:B------:R1:W-:Y:S01]  /*32b10*/  STL [R1+0xd54], R10 ;  /* 0x000d540a01007387 */ /* 0x0003e20000100800 */
[----:B----4-:R-:W-:-:S05]  /*32b20*/  IADD3.X R9, R9, R0, RZ, P1, !PT ;  /* 0x0000000009097210 */ /* 0x010fca0000ffe4ff */
[----:B------:R2:W-:Y:S04]  /*32b30*/  STL [R1+0xd50], R9 ;  /* 0x000d500901007387 */ /* 0x0005e80000100800 */
[----:B------:R3:W-:Y:S04]  /*32b40*/  LDGSTS.E [R3+0x16300], desc[UR4][R8.64], P0 ;  /* 0x1630000008037fae */ /* 0x0007e80008121844 */
[----:B------:R-:W-:Y:S04]  /*32b50*/  STL [R1+0xd74], R7 ;  /* 0x000d740701007387 */ /* 0x000fe80000100800 */
[----:B-1----:R-:W4:Y:S01]  /*32b60*/  LDL.LU R10, [R1+0xdf0] ;  /* 0x000df000010a7983 */ /* 0x002f220000300800 */
[----:B---3--:R-:W-:-:S02]  /*32b70*/  IMAD.MOV.U32 R8, RZ, RZ, R7 ;  /* 0x000000ffff087224 */ /* 0x008fc400078e0007 */
[----:B--2---:R-:W-:Y:S01]  /*32b80*/  IMAD.MOV.U32 R9, RZ, RZ, R151 ;  /* 0x000000ffff097224 */ /* 0x004fe200078e0097 */
[----:B------:R1:W-:Y:S04]  /*32b90*/  STL [R1+0xd70], R151 ;  /* 0x000d709701007387 */ /* 0x0003e80000100800 */
[----:B------:R2:W-:Y:S04]  /*32ba0*/  LDGSTS.E [R3+0x16700], desc[UR4][R8.64], P0 ;  /* 0x1670000008037fae */ /* 0x0005e80008121844 */
[----:B-1----:R-:W3:Y:S04]  /*32bb0*/  LDL.LU R151, [R1+0xe30] ;  /* 0x000e300001977983 */ /* 0x002ee80000300800 */
[----:B------:R-:W3:Y:S04]  /*32bc0*/  LDL.LU R7, [R1+0xe34] ;  /* 0x000e340001077983 */ /* 0x000ee80000300800 */
[----:B------:R-:W4:Y:S04]  /*32bd0*/  LDL.LU R8, [R1+0xd90] ;  /* 0x000d900001087983 */ /* 0x000f280000300800 */
[----:B------:R-:W2:Y:S01]  /*32be0*/  LDL.LU R9, [R1+0xd94] ;  /* 0x000d940001097983 */ /* 0x000ea20000300800 */
[----:B------:R-:W-:-:S05]  /*32bf0*/  IADD3 R150, P2, R150, R2, RZ ;  /* 0x0000000296967210 */ /* 0x000fca0007f5e0ff */
[----:B------:R-:W-:Y:S01]  /*32c00*/  IMAD.X R149, R149, 0x1, R0, P2 ;  /* 0x0000000195957824 */ /* 0x000fe200010e0600 */
[----:B--2---:R-:W-:-:S05]  /*32c10*/  IADD3 R9, P1, R9, R2, RZ ;  /* 0x0000000209097210 */ /* 0x004fca0007f3e0ff */
[----:B----4-:R-:W-:Y:S01]  /*32c20*/  IMAD.X R8, R8, 0x1, R0, P1 ;  /* 0x0000000108087824 */ /* 0x010fe200008e0600 */
[----:B------:R1:W-:Y:S04]  /*32c30*/  STL [R1+0xd94], R9 ;  /* 0x000d940901007387 */ /* 0x0003e80000100800 */
[----:B------:R2:W-:Y:S01]  /*32c40*/  STL [R1+0xd90], R8 ;  /* 0x000d900801007387 */ /* 0x0005e20000100800 */
[----:B-1----:R-:W-:-:S04]  /*32c50*/  LOP3.LUT R9, R9, R8, RZ, 0x3c, !PT ;  /* 0x0000000809097212 */ /* 0x002fc800078e3cff */
[----:B--2---:R-:W-:-:S04]  /*32c60*/  LOP3.LUT R8, R9, R8, RZ, 0x3c, !PT ;  /* 0x0000000809087212 */ /* 0x004fc800078e3cff */
[----:B------:R-:W-:Y:S01]  /*32c70*/  LOP3.LUT R9, R9, R8, RZ, 0x3c, !PT ;  /* 0x0000000809097212 */ /* 0x000fe200078e3cff */
[----:B------:R-:W-:Y:S04]  /*32c80*/  STL [R1+0xdb4], R150 ;  /* 0x000db49601007387 */ /* 0x000fe80000100800 */
[----:B------:R1:W-:Y:S04]  /*32c90*/  LDGSTS.E [R3+0x16b00], desc[UR4][R8.64], P0 ;  /* 0x16b0000008037fae */ /* 0x0003e80008121844 */
[----:B------:R2:W-:Y:S01]  /*32ca0*/  STL [R1+0xdb0], R149 ;  /* 0x000db09501007387 */ /* 0x0005e20000100800 */
[----:B-1----:R-:W-:-:S02]  /*32cb0*/  IMAD.MOV.U32 R8, RZ, RZ, R150 ;  /* 0x000000ffff087224 */ /* 0x002fc400078e0096 */
[----:B------:R-:W-:Y:S02]  /*32cc0*/  IMAD.MOV.U32 R9, RZ, RZ, R149 ;  /* 0x000000ffff097224 */ /* 0x000fe400078e0095 */
[----:B--2---:R-:W5:Y:S04]  /*32cd0*/  LDL.LU R149, [R1+0x185c] ;  /* 0x00185c0001957983 */ /* 0x004f680000300800 */
[----:B------:R-:W5:Y:S04]  /*32ce0*/  LDL.LU R150, [R1+0x1858] ;  /* 0x0018580001967983 */ /* 0x000f680000300800 */
[----:B------:R1:W-:Y:S04]  /*32cf0*/  LDGSTS.E [R3+0x16f00], desc[UR4][R8.64], P0 ;  /* 0x16f0000008037fae */ /* 0x0003e80008121844 */
[----:B------:R-:W2:Y:S04]  /*32d00*/  LDL.LU R8, [R1+0xdd0] ;  /* 0x000dd00001087983 */ /* 0x000ea80000300800 */
[----:B------:R-:W1:Y:S01]  /*32d10*/  LDL.LU R9, [R1+0xdd4] ;  /* 0x000dd40001097983 */ /* 0x000e620000300800 */
[----:B------:R-:W-:-:S05]  /*32d20*/  IADD3 R6, P2, R6, R2, RZ ;  /* 0x0000000206067210 */ /* 0x000fca0007f5e0ff */
[----:B------:R-:W-:Y:S01]  /*32d30*/  IMAD.X R10, R10, 0x1, R0, P2 ;  /* 0x000000010a0a7824 */ /* 0x000fe200010e0600 */
[----:B-1----:R-:W-:-:S05]  /*32d40*/  IADD3 R9, P1, R9, R2, RZ ;  /* 0x0000000209097210 */ /* 0x002fca0007f3e0ff */
[----:B--2---:R-:W-:Y:S01]  /*32d50*/  IMAD.X R8, R8, 0x1, R0, P1 ;  /* 0x0000000108087824 */ /* 0x004fe200008e0600 */
[----:B------:R1:W-:Y:S04]  /*32d60*/  STL [R1+0xdd4], R9 ;  /* 0x000dd40901007387 */ /* 0x0003e80000100800 */
[----:B------:R2:W-:Y:S01]  /*32d70*/  STL [R1+0xdd0], R8 ;  /* 0x000dd00801007387 */ /* 0x0005e20000100800 */
[----:B-1----:R-:W-:-:S04]  /*32d80*/  LOP3.LUT R9, R9, R8, RZ, 0x3c, !PT ;  /* 0x0000000809097212 */ /* 0x002fc800078e3cff */
[----:B--2---:R-:W-:-:S04]  /*32d90*/  LOP3.LUT R8, R9, R8, RZ, 0x3c, !PT ;  /* 0x0000000809087212 */ /* 0x004fc800078e3cff */
[----:B------:R-:W-:Y:S01]  /*32da0*/  LOP3.LUT R9, R9, R8, RZ, 0x3c, !PT ;  /* 0x0000000809097212 */ /* 0x000fe200078e3cff */
[----:B------:R1:W-:Y:S04]  /*32db0*/  STL [R1+0xdf4], R6 ;  /* 0x000df40601007387 */ /* 0x0003e80000100800 */
[----:B------:R2:W-:Y:S04]  /*32dc0*/  LDGSTS.E [R3+0x17300], desc[UR4][R8.64], P0 ;  /* 0x1730000008037fae */ /* 0x0005e80008121844 */
[----:B------:R4:W-:Y:S01]  /*32dd0*/  STL [R1+0xdf0], R10 ;  /* 0x000df00a01007387 */ /* 0x0009e20000100800 */
[----:B--2---:R-:W-:-:S02]  /*32de0*/  IMAD.MOV.U32 R8, RZ, RZ, R6 ;  /* 0x000000ffff087224 */ /* 0x004fc400078e0006 */
[----:B------:R-:W-:Y:S01]  /*32df0*/  IMAD.MOV.U32 R9, RZ, RZ, R10 ;  /* 0x000000ffff097224 */ /* 0x000fe200078e000a */
[----:B-1----:R-:W1:Y:S01]  /*32e00*/  LDC R6, c[0x0][0x230] ;  /* 0x00008c00ff067b82 */ /* 0x002e620000000800 */
[----:B----4-:R-:W2:Y:S04]  /*32e10*/  LDL.LU R10, [R1+0x1854] ;  /* 0x00185400010a7983 */ /* 0x010ea80000300800 */
[----:B------:R4:W-:Y:S04]  /*32e20*/  LDGSTS.E [R3+0x17700], desc[UR4][R8.64], P0 ;  /* 0x1770000008037fae */ /* 0x0009e80008121844 */
[----:B------:R-:W2:Y:S04]  /*32e30*/  LDL.LU R8, [R1+0xe10] ;  /* 0x000e100001087983 */ /* 0x000ea80000300800 */
[----:B------:R-:W4:Y:S01]  /*32e40*/  LDL.LU R9, [R1+0xe14] ;  /* 0x000e140001097983 */ /* 0x000f220000300800 */
[----:B---3--:R-:W-:Y:S01]  /*32e50*/  IADD3 R7, P2, R7, R2, RZ ;  /* 0x0000000207077210 */ /* 0x008fe20007f5e0ff */
[----:B-1----:R-:W-:-:S04]  /*32e60*/  VIADD R6, R6, 0x3f ;  /* 0x0000003f06067836 */ /* 0x002fc80000000000 */
[----:B------:R-:W-:Y:S01]  /*32e70*/  IMAD.X R151, R151, 0x1, R0, P2 ;  /* 0x0000000197977824 */ /* 0x000fe200010e0600 */
[----:B----4-:R-:W-:-:S05]  /*32e80*/  IADD3 R9, P1, R9, R2, RZ ;  /* 0x0000000209097210 */ /* 0x010fca0007f3e0ff */
        /* <DEDUP_REMOVED lines=9> */
[----:B--2---:R-:W-:Y:S01]  /*32f20*/  IMAD.MOV.U32 R8, RZ, RZ, R7 ;  /* 0x000000ffff087224 */ /* 0x004fe200078e0007 */
[----:B-1----:R-:W-:Y:S01]  /*32f30*/  SHF.R.S32.HI R7, RZ, 0x1f, R6 ;  /* 0x0000001fff077819 */ /* 0x002fe20000011406 */
[----:B------:R-:W-:-:S02]  /*32f40*/  IMAD.MOV.U32 R9, RZ, RZ, R151 ;  /* 0x000000ffff097224 */ /* 0x000fc400078e0097 */
[----:B---3--:R1:W5:Y:S01]  /*32f50*/  LDL.LU R151, [R1+0x1850] ;  /* 0x0018500001977983 */ /* 0x0083620000300800 */
[----:B------:R-:W-:-:S03]  /*32f60*/  LEA.HI R7, R7, R6, RZ, 0x6 ;  /* 0x0000000607077211 */ /* 0x000fc600078f30ff */
[----:B------:R1:W5:Y:S01]  /*32f70*/  LDL.LU R6, [R1+0x184c] ;  /* 0x00184c0001067983 */ /* 0x0003620000300800 */
[----:B------:R-:W-:Y:S01]  /*32f80*/  VIADD R10, R10, 0x1 ;  /* 0x000000010a0a7836 */ /* 0x000fe20000000000 */
[----:B------:R-:W-:Y:S02]  /*32f90*/  SHF.R.S32.HI R7, RZ, 0x6, R7 ;  /* 0x00000006ff077819 */ /* 0x000fe40000011407 */
[----:B------:R1:W-:Y:S02]  /*32fa0*/  LDGSTS.E [R3+0x17f00], desc[UR4][R8.64], P0 ;  /* 0x17f0000008037fae */ /* 0x0003e40008121844 */
[----:B------:R-:W-:Y:S02]  /*32fb0*/  ISETP.NE.U32.AND P0, PT, R10, R7, PT ;  /* 0x000000070a00720c */ /* 0x000fe40003f05070 */
[----:B------:R-:W0:Y:S11]  /*32fc0*/  LDGDEPBAR ;  /* 0x00000000000079af */ /* 0x000e360000000000 */
[----:B-1----:R-:W-:Y:S05]  /*32fd0*/  @P0 BRA `(.L_x_1) ;  /* 0xffffff0c005c0947 */ /* 0x002fea000383ffff */
.L_x_0:
[----:B------:R-:W-:Y:S01]  /*32fe0*/  STL.64 [R1+0x1a28], R50 ;  /* 0x001a283201007387 */ /* 0x000fe20000100a00 */
[----:B------:R-:W-:Y:S01]  /*32ff0*/  ULDC UR7, c[0x0][0x248] ;  /* 0x0000920000077ab9 */ /* 0x000fe20000000800 */
[----:B------:R-:W-:Y:S01]  /*33000*/  ULDC UR8, c[0x0][0x22c] ;  /* 0x00008b0000087ab9 */ /* 0x000fe20000000800 */
[----:B------:R-:W1:Y:S01]  /*33010*/  S2R R2, SR_TID.X ;  /* 0x0000000000027919 */ /* 0x000e620000002100 */
[----:B------:R-:W-:Y:S01]  /*33020*/  LOP3.LUT R3, R3, 0xfffffeff, RZ, 0xc0, !PT ;  /* 0xfffffeff03037812 */ /* 0x000fe200078ec0ff */
[----:B------:R-:W-:Y:S01]  /*33030*/  ULDC UR10, c[0x0][0x22c] ;  /* 0x00008b00000a7ab9 */ /* 0x000fe20000000800 */
[----:B------:R-:W-:Y:S01]  /*33040*/  ULDC UR11, c[0x0][0x248] ;  /* 0x00009200000b7ab9 */ /* 0x000fe20000000800 */
[----:B------:R-:W-:Y:S01]  /*33050*/  STL.64 [R1+0x1a20], R52 ;  /* 0x001a203401007387 */ /* 0x000fe20000100a00 */
[----:B------:R-:W-:Y:S01]  /*33060*/  ULDC UR13, c[0x0][0x248] ;  /* 0x00009200000d7ab9 */ /* 0x000fe20000000800 */
[----:B------:R-:W-:Y:S01]  /*33070*/  ULDC UR14, c[0x0][0x248] ;  /* 0x00009200000e7ab9 */ /* 0x000fe20000000800 */
[----:B------:R-:W-:Y:S01]  /*33080*/  ULDC UR16, c[0x0][0x248] ;  /* 0x0000920000107ab9 */ /* 0x000fe20000000800 */
[----:B------:R2:W-:Y:S01]  /*33090*/  STL.64 [R1+0x1a18], R54 ;  /* 0x001a183601007387 */ /* 0x0005e20000100a00 */
[----:B------:R-:W-:Y:S01]  /*330a0*/  ULDC UR17, c[0x0][0x248] ;  /* 0x0000920000117ab9 */ /* 0x000fe20000000800 */
        /* <DEDUP_REMOVED lines=10> */
[----:B--2---:R-:W2:Y:S01]  /*33150*/  LDL.LU R55, [R1+0x8] ;  /* 0x0000080001377983 */ /* 0x004ea20000300800 */
[----:B------:R-:W-:Y:S01]  /*33160*/  ULDC UR27, c[0x0][0x248] ;  /* 0x00009200001b7ab9 */ /* 0x000fe20000000800 */
[----:B------:R-:W-:Y:S01]  /*33170*/  ULDC UR29, c[0x0][0x248] ;  /* 0x00009200001d7ab9 */ /* 0x000fe20000000800 */
[----:B------:R-:W-:Y:S01]  /*33180*/  ULDC UR30, c[0x0][0x248] ;  /* 0x00009200001e7ab9 */ /* 0x000fe20000000800 */
[----:B------:R-:W3:Y:S01]  /*33190*/  LDL.LU R52, [R1] ;  /* 0x0000000001347983 */ /* 0x000ee20000300800 */
[----:B------:R-:W-:Y:S01]  /*331a0*/  ULDC UR31, c[0x0][0x248] ;  /* 0x00009200001f7ab9 */ /* 0x000fe20000000800 */
[----:B------:R-:W-:Y:S01]  /*331b0*/  ULDC UR32, c[0x0][0x248] ;  /* 0x0000920000207ab9 */ /* 0x000fe20000000800 */
[----:B------:R-:W-:Y:S01]  /*331c0*/  ULDC UR33, c[0x0][0x248] ;  /* 0x0000920000217ab9 */ /* 0x000fe20000000800 */
[----:B------:R-:W4:Y:S01]  /*331d0*/  LDL.LU R51, [R1+0x414] ;  /* 0x0004140001337983 */ /* 0x000f220000300800 */
        /* <DEDUP_REMOVED lines=11> */
[----:B------:R-:W-:Y:S01]  /*33290*/  STL [R1+0x1a10], R57 ;  /* 0x001a103901007387 */ /* 0x000fe20000100800 */
        /* <DEDUP_REMOVED lines=28> */
[----:B------:R-:W-:-:S04]  /*33460*/  DEPBAR.LE SB0, 0x0 ;  /* 0x000080000000791a */ /* 0x000fc80000000000 */
[----:B------:R-:W-:Y:S04]  /*33470*/  STL [R1+0x19f0], R65 ;  /* 0x0019f04101007387 */ /* 0x000fe80000100800 */
[----:B------:R-:W-:Y:S04]  /*33480*/  STL [R1+0x19ec], R67 ;  /* 0x0019ec4301007387 */ /* 0x000fe80000100800 */
[----:B------:R-:W-:Y:S04]  /*33490*/  STL [R1+0x19e8], R68 ;  /* 0x0019e84401007387 */ /* 0x000fe80000100800 */
[----:B------:R-:W-:Y:S04]  /*334a0*/  STL [R1+0x19e4], R70 ;  /* 0x0019e44601007387 */ /* 0x000fe80000100800 */
[----:B------:R-:W-:Y:S04]  /*334b0*/  STL [R1+0x19e0], R69 ;  /* 0x0019e04501007387 */ /* 0x000fe80000100800 */
[----:B------:R-:W-:Y:S04]  /*334c0*/  STL [R1+0x19dc], R71 ;  /* 0x0019dc4701007387 */ /* 0x000fe80000100800 */
[----:B------:R-:W-:Y:S04]  /*334d0*/  STL [R1+0x19d8], R72 ;  /* 0x0019d84801007387 */ /* 0x000fe80000100800 */
[----:B------:R-:W-:Y:S04]  /*334e0*/  STL [R1+0x19d4], R74 ;  /* 0x0019d44a01007387 */ /* 0x000fe80000100800 */
[----:B------:R1:W-:Y:S04]  /*334f0*/  STL [R1+0x19d0], R73 ;  /* 0x0019d04901007387 */ /* 0x0003e80000100800 */
[----:B-1----:R-:W4:Y:S04]  /*33500*/  LDL.LU R73, [R1+0xf60] ;  /* 0x000f600001497983 */ /* 0x002f280000300800 */
[----:B------:R1:W-:Y:S04]  /*33510*/  STL [R1+0x19cc], R75 ;  /* 0x0019cc4b01007387 */ /* 0x0003e80000100800 */
[----:B-1----:R-:W4:Y:S01]  /*33520*/  LDL.LU R75, [R1+0x1110] ;  /* 0x00111000014b7983 */ /* 0x002f220000300800 */
[----:B------:R-:W-:-:S03]  /*33530*/  IMAD.SHL.U32 R0, R2, 0x10, RZ ;  /* 0x0000001002007824 */ /* 0x000fc600078e00ff */
[----:B------:R-:W-:Y:S02]  /*33540*/  STL [R1+0x19c8], R76 ;  /* 0x0019c84c01007387 */ /* 0x000fe40000100800 */
[----:B------:R-:W-:Y:S02]  /*33550*/  LOP3.LUT R0, R0, 0xf0, RZ, 0xc0, !PT ;  /* 0x000000f000007812 */ /* 0x000fe400078ec0ff */
        /* <DEDUP_REMOVED lines=14> */
[----:B------:R-:W-:Y:S04]  /*33640*/  STL [R1+0x198c], R19 ;  /* 0x00198c1301007387 */ /* 0x000fe80000100800 */
[----:B------:R-:W-:Y:S01]  /*33650*/  STL [R1+0x1988], R23 ;  /* 0x0019881701007387 */ /* 0x000fe20000100800 */
[----:B-1---5:R-:W-:-:S03]  /*33660*/  VIADD R5, R6, 0x7 ;  /* 0x0000000706057836 */ /* 0x022fc60000000000 */
        /* <DEDUP_REMOVED lines=10> */
[----:B-1----:R-:W-:Y:S01]  /*33710*/  IMAD R151, R6, UR7, RZ ;  /* 0x0000000706977c24 */ /* 0x002fe2000f8e02ff */
[----:B------:R-:W-:-:S02]  /*33720*/  ULDC UR7, c[0x0][0x248] ;  /* 0x0000920000077ab9 */ /* 0x000fc40000000800 */
[----:B------:R-:W-:Y:S01]  /*33730*/  STL [R1+0x1934], R148 ;  /* 0x0019349401007387 */ /* 0x000fe20000100800 */
[----:B------:R-:W-:Y:S01]  /*33740*/  VIADD R21, R151, UR7 ;  /* 0x0000000797157c36 */ /* 0x000fe20008000000 */
[----:B------:R-:W-:Y:S02]  /*33750*/  ULDC UR7, c[0x0][0x248] ;  /* 0x0000920000077ab9 */ /* 0x000fe40000000800 */
[----:B------:R-:W-:Y:S01]  /*33760*/  STL [R1+0x1930], R147 ;  /* 0x0019309301007387 */ /* 0x000fe20000100800 */
[----:B------:R-:W-:Y:S01]  /*33770*/  VIADD R54, R21, UR7 ;  /* 0x0000000715367c36 */ /* 0x000fe20008000000 */
[----:B------:R-:W-:Y:S02]  /*33780*/  ULDC UR7, c[0x0][0x248] ;  /* 0x0000920000077ab9 */ /* 0x000fe40000000800 */
[----:B------:R-:W-:Y:S01]  /*33790*/  STL [R1+0x192c], R146 ;  /* 0x00192c9201007387 */ /* 0x000fe20000100800 */
[----:B------:R-:W-:Y:S01]  /*337a0*/  VIADD R207, R54, UR7 ;  /* 0x0000000736cf7c36 */ /* 0x000fe20008000000 */
        /* <DEDUP_REMOVED lines=53> */
[----:B--2---:R-:W-:Y:S02]  /*33b00*/  IMAD.MOV.U32 R17, RZ, RZ, R55 ;  /* 0x000000ffff117224 */ /* 0x004fe400078e0037 */
[----:B------:R-:W-:Y:S01]  /*33b10*/  VIADD R189, R190, UR7 ;  /* 0x00000007bebd7c36 */ /* 0x000fe20008000000 */
[----:B------:R-:W-:Y:S01]  /*33b20*/  ULDC UR7, c[0x0][0x248] ;  /* 0x0000920000077ab9 */ /* 0x000fe20000000800 */
[----:B------:R-:W-:Y:S01]  /*33b30*/  STL [R1+0x18e0], R127 ;  /* 0x0018e07f01007387 */ /* 0x000fe20000100800 */
[----:B---3--:R-:W-:-:S02]  /*33b40*/  IMAD.MOV.U32 R22, RZ, RZ, R52 ;  /* 0x000000ffff167224 */ /* 0x008fc400078e0034 */
[----:B------:R-:W-:Y:S01]  /*33b50*/  VIADD R188, R189, UR7 ;  /* 0x00000007bdbc7c36 */ /* 0x000fe20008000000 */
[----:B------:R-:W-:Y:S01]  /*33b60*/  ULDC UR7, c[0x0][0x248] ;  /* 0x0000920000077ab9 */ /* 0x000fe20000000800 */
[----:B------:R-:W-:Y:S01]  /*33b70*/  STL [R1+0x18dc], R126 ;  /* 0x0018dc7e01007387 */ /* 0x000fe20000100800 */
[----:B----4-:R-:W-:Y:S02]  /*33b80*/  IMAD.MOV.U32 R52, RZ, RZ, R53 ;  /* 0x000000ffff347224 */ /* 0x010fe400078e0035 */
[----:B------:R-:W-:Y:S01]  /*33b90*/  VIADD R187, R188, UR7 ;  /* 0x00000007bcbb7c36 */ /* 0x000fe20008000000 */
[----:B------:R-:W-:Y:S01]  /*33ba0*/  ULDC UR7, c[0x0][0x248] ;  /* 0x0000920000077ab9 */ /* 0x000fe20000000800 */
[----:B------:R-:W-:Y:S01]  /*33bb0*/  STL [R1+0x18d8], R125 ;  /* 0x0018d87d01007387 */ /* 0x000fe20000100800 */
[----:B------:R-:W-:Y:S02]  /*33bc0*/  IMAD.MOV.U32 R53, RZ, RZ, R50 ;  /* 0x000000ffff357224 */ /* 0x000fe400078e0032 */
[----:B------:R-:W-:Y:S01]  /*33bd0*/  VIADD R186, R187, UR7 ;  /* 0x00000007bbba7c36 */ /* 0x000fe20008000000 */
[----:B------:R-:W-:Y:S01]  /*33be0*/  ULDC UR7, c[0x0][0x248] ;  /* 0x0000920000077ab9 */ /* 0x000fe20000000800 */
[----:B------:R-:W-:Y:S01]  /*33bf0*/  STL [R1+0x18d4], R124 ;  /* 0x0018d47c01007387 */ /* 0x000fe20000100800 */
[----:B------:R-:W-:-:S02]  /*33c00*/  IMAD.MOV.U32 R55, RZ, RZ, R51 ;  /* 0x000000ffff377224 */ /* 0x000fc400078e0033 */
[----:B------:R-:W-:Y:S01]  /*33c10*/  VIADD R185, R186, UR7 ;  /* 0x00000007bab97c36 */ /* 0x000fe20008000000 */
[----:B------:R-:W-:Y:S01]  /*33c20*/  ULDC UR7, c[0x0][0x248] ;  /* 0x0000920000077ab9 */ /* 0x000fe20000000800 */
[----:B------:R-:W-:Y:S02]  /*33c30*/  STL [R1+0x18d0], R123 ;  /* 0x0018d07b01007387 */ /* 0x000fe40000100800 */
        /* <DEDUP_REMOVED lines=62> */
[----:B------:R-:W-:Y:S01]  /*34020*/  STL [R1+0x187c], R102 ;  /* 0x00187c6601007387 */ /* 0x000fe20000100800 */
[----:B------:R-:W-:Y:S01]  /*34030*/  BAR.SYNC.DEFER_BLOCKING 0x0 ;  /* 0x0000000000007b1d */ /* 0x000fe20000010000 */
[----:B------:R-:W-:Y:S01]  /*34040*/  VIADD R163, R164, UR7 ;  /* 0x00000007a4a37c36 */ /* 0x000fe20008000000 */
[----:B------:R-:W-:-:S04]  /*34050*/  ISETP.GE.AND P0, PT, R73, R75, PT ;  /* 0x0000004b4900720c */ /* 0x000fc80003f06270 */
[----:B------:R-:W-:Y:S01]  /*34060*/  ULDC UR7, c[0x0][0x248] ;  /* 0x0000920000077ab9 */ /* 0x000fe20000000800 */
[----:B------:R-:W-:Y:S01]  /*34070*/  ISETP.LT.AND P2, PT, R5, UR10, !P0 ;  /* 0x0000000a05007c0c */ /* 0x000fe2000c741270 */
[----:B------:R-:W-:Y:S01]  /*34080*/  VIADD R162, R163, UR7 ;  /* 0x00000007a3a27c36 */ /* 0x000fe20008000000 */
[----:B------:R-:W-:Y:S01]  /*34090*/  ULDC UR7, c[0x0][0x248] ;  /* 0x0000920000077ab9 */ /* 0x000fe20000000800 */
[----:B------:R-:W-:Y:S01]  /*340a0*/  STL [R1+0x1878], R101 ;  /* 0x0018786501007387 */ /* 0x000fe20000100800 */
[----:B------:R-:W-:Y:S01]  /*340b0*/  ULDC UR10, c[0x0][0x248] ;  /* 0x00009200000a7ab9 */ /* 0x000fe20000000800 */
        /* <DEDUP_REMOVED lines=20> */
[----:B------:R1:W-:Y:S02]  /*34200*/  STL [R1+0x185c], R94 ;  /* 0x00185c5e01007387 */ /* 0x0003e40000100800 */
        /* <DEDUP_REMOVED lines=8> */
[----:B-1----:R-:W-:Y:S01]  /*34290*/  MOV R94, UR5 ;  /* 0x00000005005e7c02 */ /* 0x002fe20008000f00 */
[----:B------:R-:W-:Y:S01]  /*342a0*/  STL [R1+0x1850], R91 ;  /* 0x0018505b01007387 */ /* 0x000fe20000100800 */
[----:B------:R-:W-:Y:S01]  /*342b0*/  VIADD R15, R152, UR7 ;  /* 0x00000007980f7c36 */ /* 0x000fe20008000000 */
[----:B------:R-:W-:Y:S01]  /*342c0*/  ULDC UR7, c[0x0][0x248] ;  /* 0x0000920000077ab9 */ /* 0x000fe20000000800 */
[----:B------:R-:W-:Y:S01]  /*342d0*/  ULDC UR5, c[0x0][0x22c] ;  /* 0x00008b0000057ab9 */ /* 0x000fe20000000800 */
[----:B------:R-:W-:Y:S01]  /*342e0*/  STL [R1+0x184c], R89 ;  /* 0x00184c5901007387 */ /* 0x000fe20000100800 */
[----:B------:R-:W-:Y:S01]  /*342f0*/  VIADD R14, R15, UR7 ;  /* 0x000000070f0e7c36 */ /* 0x000fe20008000000 */
[----:B------:R-:W-:Y:S01]  /*34300*/  ULDC UR7, c[0x0][0x248] ;  /* 0x0000920000077ab9 */ /* 0x000fe20000000800 */
[----:B--2---:R-:W-:Y:S01]  /*34310*/  MOV R92, UR4 ;  /* 0x00000004005c7c02 */ /* 0x004fe20008000f00 */
[----:B------:R1:W-:Y:S01]  /*34320*/  STL [R1+0x1950], R94 ;  /* 0x0019505e01007387 */ /* 0x0003e20000100800 */
[----:B------:R-:W-:Y:S01]  /*34330*/  VIADD R13, R14, UR7 ;  /* 0x000000070e0d7c36 */ /* 0x000fe20008000000 */
[----:B------:R-:W-:Y:S01]  /*34340*/  ULDC UR7, c[0x0][0x248] ;  /* 0x0000920000077ab9 */ /* 0x000fe20000000800 */
[----:B------:R-:W-:Y:S01]  /*34350*/  ULDC UR4, c[0x0][0x22c] ;  /* 0x00008b0000047ab9 */ /* 0x000fe20000000800 */
[----:B------:R-:W2:Y:S01]  /*34360*/  S2R R124, SR_TID.X ;  /* 0x00000000007c7919 */ /* 0x000ea20000002100 */
[----:B------:R-:W-:Y:S01]  /*34370*/  VIADD R12, R13, UR7 ;  /* 0x000000070d0c7c36 */ /* 0x000fe20008000000 */
[----:B------:R-:W-:Y:S01]  /*34380*/  ULDC UR7, c[0x0][0x248] ;  /* 0x0000920000077ab9 */ /* 0x000fe20000000800 */
[----:B------:R-:W-:Y:S02]  /*34390*/  STL [R1+0x1954], R92 ;  /* 0x0019545c01007387 */ /* 0x000fe40000100800 */
[----:B------:R-:W-:Y:S01]  /*343a0*/  VIADD R11, R12, UR7 ;  /* 0x000000070c0b7c36 */ /* 0x000fe20008000000 */
[----:B------:R-:W-:-:S03]  /*343b0*/  ULDC UR7, c[0x0][0x248] ;  /* 0x0000920000077ab9 */ /* 0x000fc60000000800 */
        /* <DEDUP_REMOVED lines=11> */
[----:B------:R-:W-:Y:S01]  /*34470*/  ULDC UR7, c[0x0][0x248] ;  /* 0x0000920000077ab9 */ /* 0x000fe20000000800 */
[----:B--2---:R-:W-:-:S03]  /*34480*/  IMAD.SHL.U32 R4, R124, 0x40, RZ ;  /* 0x000000407c047824 */ /* 0x004fc600078e00ff */
[----:B------:R-:W-:Y:S01]  /*34490*/  IADD3 R210, R211, UR7, RZ ;  /* 0x00000007d3d27c10 */ /* 0x000fe2000fffe0ff */
[----:B------:R-:W-:Y:S01]  /*344a0*/  ULDC UR7, c[0x0][0x248] ;  /* 0x0000920000077ab9 */ /* 0x000fe20000000800 */
[----:B------:R-:W-:Y:S01]  /*344b0*/  IMAD.SHL.U32 R2, R124, 0x8, RZ ;  /* 0x000000087c027824 */ /* 0x000fe200078e00ff */
[----:B------:R-:W-:Y:S02]  /*344c0*/  LOP3.LUT R4, R4, 0x400, RZ, 0xc0, !PT ;  /* 0x0000040004047812 */ /* 0x000fe400078ec0ff */
[----:B------:R-:W-:Y:S01]  /*344d0*/  VIADD R213, R210, UR7 ;  /* 0x00000007d2d57c36 */ /* 0x000fe20008000000 */
[----:B------:R-:W-:Y:S01]  /*344e0*/  ULDC UR7, c[0x0][0x248] ;  /* 0x0000920000077ab9 */ /* 0x000fe20000000800 */
[----:B------:R-:W-:Y:S02]  /*344f0*/  IADD3 R4, R4, UR6, R0 ;  /* 0x0000000604047c10 */ /* 0x000fe4000fffe000 */
[----:B------:R-:W-:Y:S01]  /*34500*/  VIADD R212, R213, UR7 ;  /* 0x00000007d5d47c36 */ /* 0x000fe20008000000 */
[----:B------:R-:W-:Y:S01]  /*34510*/  ULDC UR7, c[0x0][0x248] ;  /* 0x0000920000077ab9 */ /* 0x000fe20000000800 */
[----:B------:R-:W-:-:S02]  /*34520*/  LOP3.LUT R0, R2, 0x300, RZ, 0xc0, !PT ;  /* 0x0000030002007812 */ /* 0x000fc400078ec0ff */
[----:B------:R-:W-:Y:S01]  /*34530*/  VIADD R215, R212, UR7 ;  /* 0x00000007d4d77c36 */ /* 0x000fe20008000000 */
[----:B------:R-:W-:Y:S02]  /*34540*/  ULDC UR7, c[0x0][0x248] ;  /* 0x0000920000077ab9 */ /* 0x000fe40000000800 */
[----:B------:R-:W-:Y:S02]  /*34550*/  IMAD.IADD R4, R4, 0x1, R0 ;  /* 0x0000000104047824 */ /* 0x000fe400078e0200 */
[----:B------:R-:W-:Y:S01]  /*34560*/  VIADD R214, R215, UR7 ;  /* 0x00000007d7d67c36 */ /* 0x000fe20008000000 */
[----:B------:R-:W-:Y:S01]  /*34570*/  ULDC UR7, c[0x0][0x248] ;  /* 0x0000920000077ab9 */ /* 0x000fe20000000800 */
[----:B------:R-:W-:Y:S02]  /*34580*/  VIADD R0, R6, 0xa ;  /* 0x0000000a06007836 */ /* 0x000fe40000000000 */
[----:B------:R-:W-:Y:S01]  /*34590*/  VIADD R217, R214, UR7 ;  /* 0x00000007d6d97c36 */ /* 0x000fe20008000000 */
[----:B------:R-:W-:-:S02]  /*345a0*/  ULDC UR7, c[0x0][0x248] ;  /* 0x0000920000077ab9 */ /* 0x000fc40000000800 */
[----:B------:R-:W-:Y:S01]  /*345b0*/  ISETP.LT.AND P1, PT, R0, UR8, !P0 ;  /* 0x0000000800007c0c */ /* 0x000fe2000c721270 */
[----:B------:R-:W-:Y:S01]  /*345c0*/  VIADD R216, R217, UR7 ;  /* 0x00000007d9d87c36 */ /* 0x000fe20008000000 */
[----:B------:R-:W-:Y:S01]  /*345d0*/  ULDC UR7, c[0x0][0x248] ;  /* 0x0000920000077ab9 */ /* 0x000fe20000000800 */
[----:B------:R-:W-:Y:S01]  /*345e0*/  VIADD R0, R6, 0x9 ;  /* 0x0000000906007836 */ /* 0x000fe20000000000 */
[----:B------:R-:W-:Y:S01]  /*345f0*/  ULDC UR8, c[0x0][0x22c] ;  /* 0x00008b0000087ab9 */ /* 0x000fe20000000800 */
[----:B------:R-:W-:Y:S01]  /*34600*/  VIADD R219, R216, UR7 ;  /* 0x00000007d8db7c36 */ /* 0x000fe20008000000 */
[----:B------:R-:W-:-:S03]  /*34610*/  ULDC UR7, c[0x0][0x248] ;  /* 0x0000920000077ab9 */ /* 0x000fc60000000800 */
[----:B------:R-:W-:Y:S01]  /*34620*/  VIADD R218, R219, UR7 ;  /* 0x00000007dbda7c36 */ /* 0x000fe20008000000 */
[----:B------:R-:W-:-:S03]  /*34630*/  ULDC UR7, c[0x0][0x248] ;  /* 0x0000920000077ab9 */ /* 0x000fc60000000800 */
[----:B------:R-:W-:Y:S01]  /*34640*/  VIADD R221, R218, UR7 ;  /* 0x00000007dadd7c36 */ /* 0x000fe20008000000 */
[----:B------:R-:W-:Y:S01]  /*34650*/  ULDC UR7, c[0x0][0x248] ;  /* 0x0000920000077ab9 */ /* 0x000fe20000000800 */
[----:B------:R-:W-:Y:S02]  /*34660*/  @P1 LOP3.LUT R3, R3, 0x100, RZ, 0xfc, !PT ;  /* 0x0000010003031812 */ /* 0x000fe400078efcff */
[----:B------:R-:W-:Y:S01]  /*34670*/  VIADD R220, R221, UR7 ;  /* 0x00000007dddc7c36 */ /* 0x000fe20008000000 */
[----:B------:R-:W-:Y:S01]  /*34680*/  ULDC UR7, c[0x0][0x248] ;  /* 0x0000920000077ab9 */ /* 0x000fe20000000800 */
[----:B------:R-:W-:Y:S01]  /*34690*/  ISETP.LT.AND P1, PT, R0, UR8, !P0 ;  /* 0x0000000800007c0c */ /* 0x000fe2000c721270 */
[----:B------:R-:W-:Y:S01]  /*346a0*/  VIADD R0, R6, 0x8 ;  /* 0x0000000806007836 */ /* 0x000fe20000000000 */
[----:B------:R-:W-:Y:S01]  /*346b0*/  LOP3.LUT R3, R3, 0xffffff7f, RZ, 0xc0, !PT ;  /* 0xffffff7f03037812 */ /* 0x000fe200078ec0ff */
[----:B------:R-:W-:Y:S01]  /*346c0*/  VIADD R223, R220, UR7 ;  /* 0x00000007dcdf7c36 */ /* 0x000fe20008000000 */
[----:B------:R-:W-:Y:S01]  /*346d0*/  ULDC UR7, c[0x0][0x248] ;  /* 0x0000920000077ab9 */ /* 0x000fe20000000800 */
[----:B------:R-:W-:-:S02]  /*346e0*/  ULDC UR8, c[0x0][0x22c] ;  /* 0x00008b0000087ab9 */ /* 0x000fc40000000800 */
        /* <DEDUP_REMOVED lines=8> */
[----:B------:R-:W-:Y:S01]  /*34770*/  ULDC UR8, c[0x0][0x248] ;  /* 0x0000920000087ab9 */ /* 0x000fe20000000800 */
[----:B------:R-:W-:Y:S01]  /*34780*/  VIADD R227, R224, UR7 ;  /* 0x00000007e0e37c36 */ /* 0x000fe20008000000 */
[----:B------:R-:W-:Y:S01]  /*34790*/  ULDC UR7, c[0x0][0x248] ;  /* 0x0000920000077ab9 */ /* 0x000fe20000000800 */
[----:B------:R-:W-:-:S02]  /*347a0*/  LOP3.LUT R3, R3, 0xffffffbf, RZ, 0xc0, !PT ;  /* 0xffffffbf03037812 */ /* 0x000fc400078ec0ff */
[----:B------:R-:W-:Y:S01]  /*347b0*/  VIADD R226, R227, UR7 ;  /* 0x00000007e3e27c36 */ /* 0x000fe20008000000 */
[----:B------:R-:W-:-:S03]  /*347c0*/  ULDC UR7, c[0x0][0x248] ;  /* 0x0000920000077ab9 */ /* 0x000fc60000000800 */
[----:B------:R-:W-:Y:S01]  /*347d0*/  VIADD R229, R226, UR7 ;  /* 0x00000007e2e57c36 */ /* 0x000fe20008000000 */
[----:B------:R-:W-:Y:S02]  /*347e0*/  ULDC UR7, c[0x0][0x248] ;  /* 0x0000920000077ab9 */ /* 0x000fe40000000800 */
[----:B------:R-:W-:Y:S01]  /*347f0*/  @P1 LOP3.LUT R3, R3, 0x40, RZ, 0xfc, !PT ;  /* 0x0000004003031812 */ /* 0x000fe200078efcff */
[----:B------:R-:W-:Y:S01]  /*34800*/  VIADD R228, R229, UR7 ;  /* 0x00000007e5e47c36 */ /* 0x000fe20008000000 */
[----:B------:R-:W-:Y:S02]  /*34810*/  ULDC UR7, c[0x0][0x248] ;  /* 0x0000920000077ab9 */ /* 0x000fe40000000800 */
[----:B------:R-:W-:Y:S01]  /*34820*/  LOP3.LUT R3, R3, 0xffffffdf, RZ, 0xc0, !PT ;  /* 0xffffffdf03037812 */ /* 0x000fe200078ec0ff */
[----:B------:R-:W-:Y:S01]  /*34830*/  VIADD R231, R228, UR7 ;  /* 0x00000007e4e77c36 */ /* 0x000fe20008000000 */
[----:B------:R-:W-:Y:S02]  /*34840*/  ULDC UR7, c[0x0][0x248] ;  /* 0x0000920000077ab9 */ /* 0x000fe40000000800 */
[----:B------:R-:W-:Y:S01]  /*34850*/  @P2 LOP3.LUT R3, R3, 0x20, RZ, 0xfc, !PT ;  /* 0x0000002003032812 */ /* 0x000fe200078efcff */
        /* <DEDUP_REMOVED lines=46> */
[----:B-1----:R-:W-:Y:S01]  /*34b40*/  VIADD R94, R252, UR7 ;  /* 0x00000007fc5e7c36 */ /* 0x002fe20008000000 */
        /* <DEDUP_REMOVED lines=88> */
[----:B------:R-:W-:-:S04]  /*350d0*/  ULDC UR7, c[0x0][0x248] ;  /* 0x0000920000077ab9 */ /* 0x000fc80000000800 */
[----:B------:R-:W-:Y:S01]  /*350e0*/  IADD3 R64, R78, UR7, RZ ;  /* 0x000000074e407c10 */ /* 0x000fe2000fffe0ff */
[----:B------:R-:W-:-:S04]  /*350f0*/  ULDC UR7, c[0x0][0x248] ;  /* 0x0000920000077ab9 */ /* 0x000fc80000000800 */
        /* <DEDUP_REMOVED lines=29> */
[----:B------:R-:W-:Y:S02]  /*352d0*/  ULDC UR7, c[0x0][0x244] ;  /* 0x0000910000077ab9 */ /* 0x000fe40000000800 */
[----:B------:R-:W-:Y:S01]  /*352e0*/  IMAD R0, R73, UR7, RZ ;  /* 0x0000000749007c24 */ /* 0x000fe2000f8e02ff */
[----:B------:R-:W-:Y:S01]  /*352f0*/  ULDC UR7, c[0x0][0x248] ;  /* 0x0000920000077ab9 */ /* 0x000fe20000000800 */
[----:B------:R-:W-:Y:S01]  /*35300*/  VIADD R147, R19, UR8 ;  /* 0x0000000813937c36 */ /* 0x000fe20008000000 */
[----:B------:R-:W-:Y:S02]  /*35310*/  ULDC.64 UR8, c[0x0][0x220] ;  /* 0x0000880000087ab9 */ /* 0x000fe40000000a00 */
[C---:B------:R-:W-:Y:S01]  /*35320*/  LEA R2, P1, R0.reuse, UR8, 0x2 ;  /* 0x0000000800027c11 */ /* 0x040fe2000f8210ff */
[----:B------:R-:W-:Y:S01]  /*35330*/  VIADD R90, R147, UR7 ;  /* 0x00000007935a7c36 */ /* 0x000fe20008000000 */
[----:B------:R-:W-:Y:S01]  /*35340*/  ULDC UR7, c[0x0][0x248] ;  /* 0x0000920000077ab9 */ /* 0x000fe20000000800 */
[----:B------:R-:W-:Y:S01]  /*35350*/  ULDC UR8, c[0x0][0x248] ;  /* 0x0000920000087ab9 */ /* 0x000fe20000000800 */
[----:B------:R-:W-:Y:S01]  /*35360*/  LEA.HI.X.SX32 R0, R0, UR9, 0x2, P1 ;  /* 0x0000000900007c11 */ /* 0x000fe200088f16ff */
[----:B------:R-:W-:Y:S01]  /*35370*/  VIADD R139, R90, UR7 ;  /* 0x000000075a8b7c36 */ /* 0x000fe20008000000 */
[-C--:B------:R-:W-:Y:S01]  /*35380*/  LEA R120, P2, R151, R2.reuse, 0x2 ;  /* 0x0000000297787211 */ /* 0x080fe200078410ff */
[----:B------:R-:W-:Y:S01]  /*35390*/  ULDC UR7, c[0x0][0x248] ;  /* 0x0000920000077ab9 */ /* 0x000fe20000000800 */
[----:B------:R-:W-:Y:S01]  /*353a0*/  LEA R50, P1, R21, R2, 0x2 ;  /* 0x0000000215327211 */ /* 0x000fe200078210ff */
[----:B------:R-:W-:Y:S01]  /*353b0*/  VIADD R138, R139, UR7 ;  /* 0x000000078b8a7c36 */ /* 0x000fe20008000000 */
[----:B------:R-:W-:Y:S01]  /*353c0*/  LEA.HI.X.SX32 R121, R151, R0, 0x2, P2 ;  /* 0x0000000097797211 */ /* 0x000fe200010f16ff */
[----:B------:R-:W-:Y:S01]  /*353d0*/  ULDC UR7, c[0x0][0x248] ;  /* 0x0000920000077ab9 */ /* 0x000fe20000000800 */
[----:B------:R-:W-:Y:S01]  /*353e0*/  LEA R150, P2, R54, R2, 0x2 ;  /* 0x0000000236967211 */ /* 0x000fe200078410ff */
[----:B------:R-:W-:Y:S01]  /*353f0*/  VIADD R77, R138, UR8 ;  /* 0x000000088a4d7c36 */ /* 0x000fe20008000000 */
[-C--:B------:R-:W-:Y:S01]  /*35400*/  LEA.HI.X.SX32 R51, R21, R0.reuse, 0x2, P1 ;  /* 0x0000000015337211 */ /* 0x080fe200008f16ff */
[----:B------:R-:W-:Y:S01]  /*35410*/  STL.64 [R1+0x17e0], R120 ;  /* 0x0017e07801007387 */ /* 0x000fe20000100a00 */
[----:B------:R-:W-:Y:S01]  /*35420*/  LEA.HI.X.SX32 R151, R54, R0, 0x2, P2 ;  /* 0x0000000036977211 */ /* 0x000fe200010f16ff */
[----:B------:R-:W-:Y:S01]  /*35430*/  VIADD R135, R77, UR7 ;  /* 0x000000074d877c36 */ /* 0x000fe20008000000 */
[----:B------:R-:W-:Y:S01]  /*35440*/  ULDC UR9, c[0x0][0x248] ;  /* 0x0000920000097ab9 */ /* 0x000fe20000000800 */
[----:B------:R1:W-:Y:S01]  /*35450*/  STL.64 [R1+0x17e8], R50 ;  /* 0x0017e83201007387 */ /* 0x0003e20000100a00 */
[C---:B------:R-:W-:Y:S01]  /*35460*/  LEA R54, P2, R206.reuse, R2, 0x2 ;  /* 0x00000002ce367211 */ /* 0x040fe200078410ff */
[----:B------:R-:W-:Y:S01]  /*35470*/  IMAD.MOV.U32 R21, RZ, RZ, R55 ;  /* 0x000000ffff157224 */ /* 0x000fe200078e0037 */
[----:B------:R-:W-:Y:S01]  /*35480*/  ULDC UR8, c[0x0][0x248] ;  /* 0x0000920000087ab9 */ /* 0x000fe20000000800 */
[----:B------:R-:W-:Y:S01]  /*35490*/  VIADD R136, R135, UR9 ;  /* 0x0000000987887c36 */ /* 0x000fe20008000000 */
[----:B------:R-:W-:Y:S01]  /*354a0*/  ULDC UR7, c[0x0][0x248] ;  /* 0x0000920000077ab9 */ /* 0x000fe20000000800 */
[----:B-1----:R-:W2:Y:S01]  /*354b0*/  LDL.LU.64 R50, [R1+0x1a28] ;  /* 0x001a280001327983 */ /* 0x002ea20000300a00 */
[----:B------:R-:W-:Y:S01]  /*354c0*/  LEA.HI.X.SX32 R55, R206, R0, 0x2, P2 ;  /* 0x00000000ce377211 */ /* 0x000fe200010f16ff */
[----:B------:R-:W-:Y:S01]  /*354d0*/  VIADD R87, R136, UR10 ;  /* 0x0000000a88577c36 */ /* 0x000fe20008000000 */
[----:B------:R-:W-:Y:S01]  /*354e0*/  ULDC UR9, c[0x0][0x248] ;  /* 0x0000920000097ab9 */ /* 0x000fe20000000800 */
[----:B------:R1:W-:Y:S01]  /*354f0*/  STL.64 [R1+0x17d8], R150 ;  /* 0x0017d89601007387 */ /* 0x0003e20000100a00 */
[----:B------:R-:W-:Y:S01]  /*35500*/  LEA R206, P2, R204, R2, 0x2 ;  /* 0x00000002ccce7211 */ /* 0x000fe200078410ff */
[----:B------:R-:W-:Y:S01]  /*35510*/  VIADD R79, R87, UR8 ;  /* 0x00000008574f7c36 */ /* 0x000fe20008000000 */
[----:B------:R-:W-:Y:S01]  /*35520*/  ULDC UR10, c[0x0][0x248] ;  /* 0x00009200000a7ab9 */ /* 0x000fe20000000800 */
[----:B------:R-:W-:-:S02]  /*35530*/  ULDC UR8, c[0x0][0x248] ;  /* 0x0000920000087ab9 */ /* 0x000fc40000000800 */
[----:B------:R-:W-:Y:S01]  /*35540*/  VIADD R134, R79, UR11 ;  /* 0x0000000b4f867c36 */ /* 0x000fe20008000000 */
[----:B------:R-:W-:-:S03]  /*35550*/  ULDC UR11, c[0x0][0x248] ;  /* 0x00009200000b7ab9 */ /* 0x000fc60000000800 */
[----:B------:R-:W-:Y:S01]  /*35560*/  VIADD R5, R134, UR13 ;  /* 0x0000000d86057c36 */ /* 0x000fe20008000000 */
[----:B------:R-:W-:Y:S01]  /*35570*/  ULDC UR13, c[0x0][0x248] ;  /* 0x00009200000d7ab9 */ /* 0x000fe20000000800 */
[----:B-1----:R-:W-:Y:S01]  /*35580*/  IMAD.MOV.U32 R150, RZ, RZ, R52 ;  /* 0x000000ffff967224 */ /* 0x002fe200078e0034 */
[----:B------:R-:W-:Y:S01]  /*35590*/  LEA R52, P1, R207, R2, 0x2 ;  /* 0x00000002cf347211 */ /* 0x000fe200078210ff */
[----:B------:R-:W-:Y:S02]  /*355a0*/  IMAD.MOV.U32 R151, RZ, RZ, R53 ;  /* 0x000000ffff977224 */ /* 0x000fe400078e0035 */
[----:B------:R-:W-:Y:S01]  /*355b0*/  VIADD R130, R5, UR7 ;  /* 0x0000000705827c36 */ /* 0x000fe20008000000 */
[-C--:B------:R-:W-:Y:S01]  /*355c0*/  LEA.HI.X.SX32 R53, R207, R0.reuse, 0x2, P1 ;  /* 0x00000000cf357211 */ /* 0x080fe200008f16ff */
[----:B------:R-:W-:Y:S02]  /*355d0*/  ULDC UR7, c[0x0][0x248] ;  /* 0x0000920000077ab9 */ /* 0x000fe40000000800 */
[----:B------:R-:W-:Y:S01]  /*355e0*/  VIADD R73, R130, UR14 ;  /* 0x0000000e82497c36 */ /* 0x000fe20008000000 */
[----:B------:R-:W-:Y:S01]  /*355f0*/  LEA.HI.X.SX32 R207, R204, R0, 0x2, P2 ;  /* 0x00000000cccf7211 */ /* 0x000fe200010f16ff */
[----:B------:R1:W-:Y:S01]  /*35600*/  STL.64 [R1+0x17d0], R52 ;  /* 0x0017d03401007387 */ /* 0x0003e20000100a00 */
[----:B------:R-:W-:Y:S01]  /*35610*/  ULDC UR14, c[0x0][0x248] ;  /* 0x00009200000e7ab9 */ /* 0x000fe20000000800 */
[----:B------:R-:W-:Y:S01]  /*35620*/  VIADD R20, R73, UR16 ;  /* 0x0000001049147c36 */ /* 0x000fe20008000000 */
[----:B------:R-:W-:Y:S01]  /*35630*/  LEA R116, P2, R202, R2, 0x2 ;  /* 0x00000002ca747211 */ /* 0x000fe200078410ff */
[----:B------:R-:W-:-:S02]  /*35640*/  ULDC UR16, c[0x0][0x248] ;  /* 0x0000920000107ab9 */ /* 0x000fc40000000800 */
[----:B------:R-:W-:Y:S01]  /*35650*/  VIADD R18, R20, UR9 ;  /* 0x0000000914127c36 */ /* 0x000fe20008000000 */
[----:B------:R-:W-:-:S03]  /*35660*/  ULDC UR9, c[0x0][0x248] ;  /* 0x0000920000097ab9 */ /* 0x000fc60000000800 */
[----:B------:R-:W-:Y:S01]  /*35670*/  VIADD R7, R18, UR17 ;  /* 0x0000001112077c36 */ /* 0x000fe20008000000 */
[----:B------:R-:W-:Y:S01]  /*35680*/  ULDC UR17, c[0x0][0x248] ;  /* 0x0000920000117ab9 */ /* 0x000fe20000000800 */
[----:B-1----:R-:W3:Y:S02]  /*35690*/  LDL.LU.64 R52, [R1+0x1a20] ;  /* 0x001a200001347983 */ /* 0x002ee40000300a00 */
[----:B------:R-:W-:Y:S01]  /*356a0*/  VIADD R137, R7, UR19 ;  /* 0x0000001307897c36 */ /* 0x000fe20008000000 */
[----:B------:R-:W-:Y:S01]  /*356b0*/  ULDC UR19, c[0x0][0x248] ;  /* 0x0000920000137ab9 */ /* 0x000fe20000000800 */
[----:B------:R1:W-:Y:S02]  /*356c0*/  STL.64 [R1+0x17c8], R54 ;  /* 0x0017c83601007387 */ /* 0x0003e40000100a00 */
[----:B------:R-:W-:Y:S01]  /*356d0*/  VIADD R133, R137, UR10 ;  /* 0x0000000a89857c36 */ /* 0x000fe20008000000 */
[----:B------:R-:W-:-:S03]  /*356e0*/  ULDC UR10, c[0x0][0x248] ;  /* 0x00009200000a7ab9 */ /* 0x000fc60000000800 */
[----:B------:R-:W-:Y:S01]  /*356f0*/  VIADD R23, R133, UR20 ;  /* 0x0000001485177c36 */ /* 0x000fe20008000000 */
[----:B------:R-:W-:-:S03]  /*35700*/  ULDC UR20, c[0x0][0x248] ;  /* 0x0000920000147ab9 */ /* 0x000fc60000000800 */
[----:B------:R-:W-:Y:S01]  /*35710*/  VIADD R128, R23, UR22 ;  /* 0x0000001617807c36 */ /* 0x000fe20008000000 */
[----:B------:R-:W-:Y:S01]  /*35720*/  ULDC UR22, c[0x0][0x248] ;  /* 0x0000920000167ab9 */ /* 0x000fe20000000800 */
[C---:B-1----:R-:W-:Y:S02]  /*35730*/  LEA R54, P1, R205.reuse, R2, 0x2 ;  /* 0x00000002cd367211 */ /* 0x042fe400078210ff */
[----:B------:R-:W-:Y:S01]  /*35740*/  VIADD R16, R128, UR8 ;  /* 0x0000000880107c36 */ /* 0x000fe20008000000 */
[----:B------:R-:W-:Y:S01]  /*35750*/  ULDC UR8, c[0x0][0x248] ;  /* 0x0000920000087ab9 */ /* 0x000fe20000000800 */
[----:B------:R-:W-:Y:S02]  /*35760*/  LEA.HI.X.SX32 R55, R205, R0, 0x2, P1 ;  /* 0x00000000cd377211 */ /* 0x000fe400008f16ff */
[----:B------:R-:W-:Y:S01]  /*35770*/  LEA R204, P1, R203, R2, 0x2 ;  /* 0x00000002cbcc7211 */ /* 0x000fe200078210ff */
[----:B------:R-:W-:Y:S01]  /*35780*/  VIADD R129, R16, UR23 ;  /* 0x0000001710817c36 */ /* 0x000fe20008000000 */
[----:B------:R-:W-:-:S02]  /*35790*/  ULDC UR23, c[0x0][0x248] ;  /* 0x0000920000177ab9 */ /* 0x000fc40000000800 */
[----:B------:R-:W-:Y:S01]  /*357a0*/  LEA.HI.X.SX32 R205, R203, R0, 0x2, P1 ;  /* 0x00000000cbcd7211 */ /* 0x000fe200008f16ff */
[----:B------:R1:W-:Y:S01]  /*357b0*/  STL.64 [R1+0x17c0], R54 ;  /* 0x0017c03601007387 */ /* 0x0003e20000100a00 */
[----:B------:R-:W-:Y:S01]  /*357c0*/  VIADD R131, R129, UR25 ;  /* 0x0000001981837c36 */ /* 0x000fe20008000000 */
[----:B------:R-:W-:-:S03]  /*357d0*/  ULDC UR25, c[0x0][0x248] ;  /* 0x0000920000197ab9 */ /* 0x000fc60000000800 */
[----:B------:R-:W-:Y:S01]  /*357e0*/  VIADD R127, R131, UR11 ;  /* 0x0000000b837f7c36 */ /* 0x000fe20008000000 */
[----:B------:R-:W-:-:S03]  /*357f0*/  ULDC UR11, c[0x0][0x248] ;  /* 0x00009200000b7ab9 */ /* 0x000fc60000000800 */
[----:B------:R-:W-:Y:S01]  /*35800*/  VIADD R126, R127, UR12 ;  /* 0x0000000c7f7e7c36 */ /* 0x000fe20008000000 */
[----:B------:R-:W-:Y:S01]  /*35810*/  ULDC UR12, c[0x0][0x248] ;  /* 0x00009200000c7ab9 */ /* 0x000fe20000000800 */
[----:B-1----:R-:W4:Y:S02]  /*35820*/  LDL.LU.64 R54, [R1+0x1a18] ;  /* 0x001a180001367983 */ /* 0x002f240000300a00 */
[----:B------:R-:W-:Y:S01]  /*35830*/  VIADD R125, R126, UR15 ;  /* 0x0000000f7e7d7c36 */ /* 0x000fe20008000000 */
[----:B------:R-:W-:Y:S01]  /*35840*/  ULDC UR15, c[0x0][0x248] ;  /* 0x00009200000f7ab9 */ /* 0x000fe20000000800 */
[----:B------:R1:W-:Y:S02]  /*35850*/  STL.64 [R1+0x17b8], R206 ;  /* 0x0017b8ce01007387 */ /* 0x0003e40000100a00 */
[----:B------:R-:W-:Y:S01]  /*35860*/  VIADD R93, R125, UR18 ;  /* 0x000000127d5d7c36 */ /* 0x000fe20008000000 */
[----:B------:R-:W-:Y:S01]  /*35870*/  ULDC UR18, c[0x0][0x248] ;  /* 0x0000920000127ab9 */ /* 0x000fe20000000800 */
[----:B------:R1:W-:Y:S02]  /*35880*/  STL.64 [R1+0x17b0], R204 ;  /* 0x0017b0cc01007387 */ /* 0x0003e40000100a00 */
[----:B------:R-:W-:Y:S01]  /*35890*/  VIADD R92, R93, UR21 ;  /* 0x000000155d5c7c36 */ /* 0x000fe20008000000 */
[----:B------:R-:W-:-:S03]  /*358a0*/  ULDC UR21, c[0x0][0x248] ;  /* 0x0000920000157ab9 */ /* 0x000fc60000000800 */
[----:B------:R-:W-:Y:S01]  /*358b0*/  VIADD R132, R92, UR24 ;  /* 0x000000185c847c36 */ /* 0x000fe20008000000 */
[----:B------:R-:W-:Y:S01]  /*358c0*/  ULDC UR24, c[0x0][0x248] ;  /* 0x0000920000187ab9 */ /* 0x000fe20000000800 */
[----:B-1----:R-:W-:Y:S01]  /*358d0*/  IMAD.MOV.U32 R207, RZ, RZ, R117 ;  /* 0x000000ffffcf7224 */ /* 0x002fe200078e0075 */
[----:B------:R-:W-:Y:S01]  /*358e0*/  LEA.HI.X.SX32 R117, R202, R0, 0x2, P2 ;  /* 0x00000000ca757211 */ /* 0x000fe200010f16ff */
[----:B------:R-:W-:Y:S01]  /*358f0*/  IMAD.MOV.U32 R206, RZ, RZ, R118 ;  /* 0x000000ffffce7224 */ /* 0x000fe200078e0076 */
[-C--:B------:R-:W-:Y:S01]  /*35900*/  LEA R202, P2, R200, R2.reuse, 0x2 ;  /* 0x00000002c8ca7211 */ /* 0x080fe200078410ff */
[----:B------:R-:W-:Y:S01]  /*35910*/  VIADD R123, R132, UR27 ;  /* 0x0000001b847b7c36 */ /* 0x000fe20008000000 */
[----:B------:R-:W-:Y:S01]  /*35920*/  LEA R204, P1, R201, R2, 0x2 ;  /* 0x00000002c9cc7211 */ /* 0x000fe200078210ff */
[----:B------:R-:W-:Y:S01]  /*35930*/  STL.64 [R1+0x17a8], R116 ;  /* 0x0017a87401007387 */ /* 0x000fe20000100a00 */
[-C--:B------:R-:W-:Y:S01]  /*35940*/  LEA.HI.X.SX32 R203, R200, R0.reuse, 0x2, P2 ;  /* 0x00000000c8cb7211 */ /* 0x080fe200010f16ff */
[----:B------:R-:W-:Y:S01]  /*35950*/  VIADD R122, R123, UR29 ;  /* 0x0000001d7b7a7c36 */ /* 0x000fe20008000000 */
[----:B------:R-:W-:Y:S01]  /*35960*/  LEA.HI.X.SX32 R205, R201, R0, 0x2, P1 ;  /* 0x00000000c9cd7211 */ /* 0x000fe200008f16ff */
[----:B------:R-:W-:Y:S01]  /*35970*/  ULDC UR27, c[0x0][0x248] ;  /* 0x00009200001b7ab9 */ /* 0x000fe20000000800 */
[----:B------:R-:W-:Y:S01]  /*35980*/  LEA R200, P2, R198, R2, 0x2 ;  /* 0x00000002c6c87211 */ /* 0x000fe200078410ff */
[----:B------:R-:W-:Y:S01]  /*35990*/  VIADD R121, R122, UR30 ;  /* 0x0000001e7a797c36 */ /* 0x000fe20008000000 */
[----:B------:R-:W-:Y:S01]  /*359a0*/  ULDC UR29, c[0x0][0x248] ;  /* 0x00009200001d7ab9 */ /* 0x000fe20000000800 */
[----:B------:R-:W-:Y:S01]  /*359b0*/  STL.64 [R1+0x17a0], R204 ;  /* 0x0017a0cc01007387 */ /* 0x000fe20000100a00 */
[----:B------:R-:W-:Y:S01]  /*359c0*/  LEA.HI.X.SX32 R201, R198, R0, 0x2, P2 ;  /* 0x00000000c6c97211 */ /* 0x000fe200010f16ff */
[----:B------:R-:W-:-:S02]  /*359d0*/  ULDC UR30, c[0x0][0x248] ;  /* 0x00009200001e7ab9 */ /* 0x000fc40000000800 */
[----:B------:R1:W-:Y:S02]  /*359e0*/  STL.64 [R1+0x1798], R202 ;  /* 0x001798ca01007387 */ /* 0x0003e40000100a00 */
[----:B-1----:R-:W-:-:S04]  /*359f0*/  LEA R202, P1, R199, R2, 0x2 ;  /* 0x00000002c7ca7211 */ /* 0x002fc800078210ff */
[----:B------:R-:W-:-:S05]  /*35a00*/  LEA.HI.X.SX32 R203, R199, R0, 0x2, P1 ;  /* 0x00000000c7cb7211 */ /* 0x000fca00008f16ff */
[----:B------:R1:W-:Y:S04]  /*35a10*/  STL.64 [R1+0x1790], R202 ;  /* 0x001790ca01007387 */ /* 0x0003e80000100a00 */
[----:B------:R1:W-:Y:S02]  /*35a20*/  STL.64 [R1+0x1788], R200 ;  /* 0x001788c801007387 */ /* 0x0003e40000100a00 */
[CC--:B-1----:R-:W-:Y:S02]  /*35a30*/  LEA R202, P1, R197.reuse, R2.reuse, 0x2 ;  /* 0x00000002c5ca7211 */ /* 0x0c2fe400078210ff */
[----:B------:R-:W-:Y:S02]  /*35a40*/  LEA R200, P2, R196, R2, 0x2 ;  /* 0x00000002c4c87211 */ /* 0x000fe400078410ff */
[----:B------:R-:W-:-:S02]  /*35a50*/  LEA.HI.X.SX32 R203, R197, R0, 0x2, P1 ;  /* 0x00000000c5cb7211 */ /* 0x000fc400008f16ff */
[----:B------:R-:W-:Y:S02]  /*35a60*/  LEA.HI.X.SX32 R201, R196, R0, 0x2, P2 ;  /* 0x00000000c4c97211 */ /* 0x000fe400010f16ff */
[C---:B------:R-:W-:Y:S01]  /*35a70*/  LEA R196, P1, R195.reuse, R2, 0x2 ;  /* 0x00000002c3c47211 */ /* 0x040fe200078210ff */
[----:B------:R1:W-:Y:S03]  /*35a80*/  STL.64 [R1+0x1780], R202 ;  /* 0x001780ca01007387 */ /* 0x0003e60000100a00 */
[----:B------:R-:W-:Y:S01]  /*35a90*/  LEA.HI.X.SX32 R197, R195, R0, 0x2, P1 ;  /* 0x00000000c3c57211 */ /* 0x000fe200008f16ff */
[----:B------:R-:W-:Y:S01]  /*35aa0*/  STL.64 [R1+0x1778], R200 ;  /* 0x001778c801007387 */ /* 0x000fe20000100a00 */
[-C--:B------:R-:W-:Y:S01]  /*35ab0*/  LEA R198, P1, R193, R2.reuse, 0x2 ;  /* 0x00000002c1c67211 */ /* 0x080fe200078210ff */
[----:B-1----:R-:W-:Y:S01]  /*35ac0*/  IMAD.MOV.U32 R203, RZ, RZ, R112 ;  /* 0x000000ffffcb7224 */ /* 0x002fe200078e0070 */
[C---:B------:R-:W-:Y:S01]  /*35ad0*/  LEA R112, P2, R194.reuse, R2, 0x2 ;  /* 0x00000002c2707211 */ /* 0x040fe200078410ff */
[----:B------:R-:W-:Y:S01]  /*35ae0*/  IMAD.MOV.U32 R202, RZ, RZ, R113 ;  /* 0x000000ffffca7224 */ /* 0x000fe200078e0071 */
[----:B------:R1:W-:Y:S02]  /*35af0*/  STL.64 [R1+0x1770], R196 ;  /* 0x001770c401007387 */ /* 0x0003e40000100a00 */
[----:B------:R-:W-:-:S02]  /*35b00*/  LEA.HI.X.SX32 R113, R194, R0, 0x2, P2 ;  /* 0x00000000c2717211 */ /* 0x000fc400010f16ff */
[----:B------:R-:W-:Y:S02]  /*35b10*/  LEA.HI.X.SX32 R199, R193, R0, 0x2, P1 ;  /* 0x00000000c1c77211 */ /* 0x000fe400008f16ff */
[-C--:B------:R-:W-:Y:S02]  /*35b20*/  LEA R194, P1, R191, R2.reuse, 0x2 ;  /* 0x00000002bfc27211 */ /* 0x080fe400078210ff */
[----:B-1----:R-:W-:-:S04]  /*35b30*/  LEA R196, P2, R192, R2, 0x2 ;  /* 0x00000002c0c47211 */ /* 0x002fc800078410ff */
[----:B------:R-:W-:Y:S02]  /*35b40*/  LEA.HI.X.SX32 R197, R192, R0, 0x2, P2 ;  /* 0x00000000c0c57211 */ /* 0x000fe400010f16ff */
[C---:B------:R-:W-:Y:S02]  /*35b50*/  LEA R192, P2, R190.reuse, R2, 0x2 ;  /* 0x00000002bec07211 */ /* 0x040fe400078410ff */
[-C--:B------:R-:W-:Y:S01]  /*35b60*/  LEA.HI.X.SX32 R195, R191, R0.reuse, 0x2, P1 ;  /* 0x00000000bfc37211 */ /* 0x080fe200008f16ff */
[----:B------:R-:W-:Y:S01]  /*35b70*/  STL.64 [R1+0x1768], R112 ;  /* 0x0017687001007387 */ /* 0x000fe20000100a00 */
[----:B------:R-:W-:-:S03]  /*35b80*/  LEA.HI.X.SX32 R193, R190, R0, 0x2, P2 ;  /* 0x00000000bec17211 */ /* 0x000fc600010f16ff */
[----:B------:R-:W-:Y:S04]  /*35b90*/  STL.64 [R1+0x1760], R198 ;  /* 0x001760c601007387 */ /* 0x000fe80000100a00 */
[----:B------:R-:W-:Y:S04]  /*35ba0*/  STL.64 [R1+0x1758], R196 ;  /* 0x001758c401007387 */ /* 0x000fe80000100a00 */
[----:B------:R1:W-:Y:S04]  /*35bb0*/  STL.64 [R1+0x1750], R194 ;  /* 0x001750c201007387 */ /* 0x0003e80000100a00 */
[----:B------:R1:W-:Y:S01]  /*35bc0*/  STL.64 [R1+0x1748], R192 ;  /* 0x001748c001007387 */ /* 0x0003e20000100a00 */
[----:B------:R-:W-:Y:S01]  /*35bd0*/  IMAD.MOV.U32 R204, RZ, RZ, R206 ;  /* 0x000000ffffcc7224 */ /* 0x000fe200078e00ce */
[----:B-1----:R-:W-:-:S02]  /*35be0*/  LEA R194, P1, R189, R2, 0x2 ;  /* 0x00000002bdc27211 */ /* 0x002fc400078210ff */
[C---:B------:R-:W-:Y:S02]  /*35bf0*/  LEA R192, P2, R188.reuse, R2, 0x2 ;  /* 0x00000002bcc07211 */ /* 0x040fe400078410ff */
[-C--:B------:R-:W-:Y:S02]  /*35c00*/  LEA.HI.X.SX32 R195, R189, R0.reuse, 0x2, P1 ;  /* 0x00000000bdc37211 */ /* 0x080fe400008f16ff */
[----:B------:R-:W-:Y:S02]  /*35c10*/  LEA.HI.X.SX32 R193, R188, R0, 0x2, P2 ;  /* 0x00000000bcc17211 */ /* 0x000fe400010f16ff */
[C---:B------:R-:W-:Y:S01]  /*35c20*/  LEA R188, P1, R187.reuse, R2, 0x2 ;  /* 0x00000002bbbc7211 */ /* 0x040fe200078210ff */
[----:B------:R-:W-:Y:S02]  /*35c30*/  IMAD.MOV.U32 R200, RZ, RZ, R204 ;  /* 0x000000ffffc87224 */ /* 0x000fe400078e00cc */
[----:B------:R-:W-:Y:S01]  /*35c40*/  IMAD.MOV.U32 R204, RZ, RZ, R207 ;  /* 0x000000ffffcc7224 */ /* 0x000fe200078e00cf */
[----:B------:R-:W-:Y:S01]  /*35c50*/  LEA.HI.X.SX32 R189, R187, R0, 0x2, P1 ;  /* 0x00000000bbbd7211 */ /* 0x000fe200008f16ff */
[----:B------:R-:W-:Y:S01]  /*35c60*/  IMAD.MOV.U32 R207, RZ, RZ, R108 ;  /* 0x000000ffffcf7224 */ /* 0x000fe200078e006c */
[----:B------:R-:W-:Y:S01]  /*35c70*/  LEA R108, P2, R186, R2, 0x2 ;  /* 0x00000002ba6c7211 */ /* 0x000fe200078410ff */
[----:B------:R-:W-:Y:S01]  /*35c80*/  IMAD.MOV.U32 R201, RZ, RZ, R202 ;  /* 0x000000ffffc97224 */ /* 0x000fe200078e00ca */
[----:B------:R-:W-:Y:S01]  /*35c90*/  STL.64 [R1+0x1740], R194 ;  /* 0x001740c201007387 */ /* 0x000fe20000100a00 */
[----:B------:R-:W-:-:S02]  /*35ca0*/  IMAD.MOV.U32 R202, RZ, RZ, R203 ;  /* 0x000000ffffca7224 */ /* 0x000fc400078e00cb */
[----:B------:R-:W-:Y:S01]  /*35cb0*/  IMAD.MOV.U32 R203, RZ, RZ, R109 ;  /* 0x000000ffffcb7224 */ /* 0x000fe200078e006d */
[----:B------:R-:W-:Y:S01]  /*35cc0*/  STL.64 [R1+0x1738], R192 ;  /* 0x001738c001007387 */ /* 0x000fe20000100a00 */
[----:B------:R-:W-:-:S03]  /*35cd0*/  LEA.HI.X.SX32 R109, R186, R0, 0x2, P2 ;  /* 0x00000000ba6d7211 */ /* 0x000fc600010f16ff */
[----:B------:R1:W-:Y:S01]  /*35ce0*/  STL.64 [R1+0x1730], R188 ;  /* 0x001730bc01007387 */ /* 0x0003e20000100a00 */
[----:B------:R-:W-:-:S04]  /*35cf0*/  LEA R186, P2, R184, R2, 0x2 ;  /* 0x00000002b8ba7211 */ /* 0x000fc800078410ff */
[----:B------:R-:W-:Y:S02]  /*35d00*/  LEA.HI.X.SX32 R187, R184, R0, 0x2, P2 ;  /* 0x00000000b8bb7211 */ /* 0x000fe400010f16ff */
[----:B-1----:R-:W-:-:S04]  /*35d10*/  LEA R188, P1, R185, R2, 0x2 ;  /* 0x00000002b9bc7211 */ /* 0x002fc800078210ff */
[----:B------:R-:W-:Y:S01]  /*35d20*/  LEA.HI.X.SX32 R189, R185, R0, 0x2, P1 ;  /* 0x00000000b9bd7211 */ /* 0x000fe200008f16ff */
[----:B------:R-:W-:Y:S04]  /*35d30*/  STL.64 [R1+0x1728], R108 ;  /* 0x0017286c01007387 */ /* 0x000fe80000100a00 */
[----:B------:R1:W-:Y:S04]  /*35d40*/  STL.64 [R1+0x1720], R188 ;  /* 0x001720bc01007387 */ /* 0x0003e80000100a00 */
[----:B------:R1:W-:Y:S02]  /*35d50*/  STL.64 [R1+0x1718], R186 ;  /* 0x001718ba01007387 */ /* 0x0003e40000100a00 */
[----:B-1----:R-:W-:-:S02]  /*35d60*/  LEA R188, P1, R183, R2, 0x2 ;  /* 0x00000002b7bc7211 */ /* 0x002fc400078210ff */
[C---:B------:R-:W-:Y:S02]  /*35d70*/  LEA R186, P2, R182.reuse, R2, 0x2 ;  /* 0x00000002b6ba7211 */ /* 0x040fe400078410ff */
[-C--:B------:R-:W-:Y:S02]  /*35d80*/  LEA.HI.X.SX32 R189, R183, R0.reuse, 0x2, P1 ;  /* 0x00000000b7bd7211 */ /* 0x080fe400008f16ff */
[----:B------:R-:W-:Y:S02]  /*35d90*/  LEA.HI.X.SX32 R187, R182, R0, 0x2, P2 ;  /* 0x00000000b6bb7211 */ /* 0x000fe400010f16ff */
[CC--:B------:R-:W-:Y:S02]  /*35da0*/  LEA R184, P1, R181.reuse, R2.reuse, 0x2 ;  /* 0x00000002b5b87211 */ /* 0x0c0fe400078210ff */
[----:B------:R-:W-:Y:S02]  /*35db0*/  LEA R182, P2, R180, R2, 0x2 ;  /* 0x00000002b4b67211 */ /* 0x000fe400078410ff */
[----:B------:R-:W-:-:S02]  /*35dc0*/  LEA.HI.X.SX32 R185, R181, R0, 0x2, P1 ;  /* 0x00000000b5b97211 */ /* 0x000fc400008f16ff */
[----:B------:R-:W-:Y:S01]  /*35dd0*/  LEA.HI.X.SX32 R183, R180, R0, 0x2, P2 ;  /* 0x00000000b4b77211 */ /* 0x000fe200010f16ff */
[----:B------:R-:W-:Y:S04]  /*35de0*/  STL.64 [R1+0x1710], R188 ;  /* 0x001710bc01007387 */ /* 0x000fe80000100a00 */
[----:B------:R-:W-:Y:S01]  /*35df0*/  STL.64 [R1+0x1708], R186 ;  /* 0x001708ba01007387 */ /* 0x000fe20000100a00 */
[----:B------:R-:W-:-:S03]  /*35e00*/  LEA R180, P2, R178, R2, 0x2 ;  /* 0x00000002b2b47211 */ /* 0x000fc600078410ff */
[----:B------:R-:W-:Y:S04]  /*35e10*/  STL.64 [R1+0x1700], R184 ;  /* 0x001700b801007387 */ /* 0x000fe80000100a00 */
[----:B------:R1:W-:Y:S01]  /*35e20*/  STL.64 [R1+0x16f8], R182 ;  /* 0x0016f8b601007387 */ /* 0x0003e20000100a00 */
[----:B------:R-:W-:Y:S02]  /*35e30*/  LEA.HI.X.SX32 R181, R178, R0, 0x2, P2 ;  /* 0x00000000b2b57211 */ /* 0x000fe400010f16ff */
[----:B-1----:R-:W-:-:S04]  /*35e40*/  LEA R182, P1, R179, R2, 0x2 ;  /* 0x00000002b3b67211 */ /* 0x002fc800078210ff */
[----:B------:R-:W-:-:S05]  /*35e50*/  LEA.HI.X.SX32 R183, R179, R0, 0x2, P1 ;  /* 0x00000000b3b77211 */ /* 0x000fca00008f16ff */
[----:B------:R1:W-:Y:S04]  /*35e60*/  STL.64 [R1+0x16f0], R182 ;  /* 0x0016f0b601007387 */ /* 0x0003e80000100a00 */
[----:B------:R2:W-:Y:S01]  /*35e70*/  STL.64 [R1+0x16e8], R180 ;  /* 0x0016e8b401007387 */ /* 0x0005e20000100a00 */
[CC--:B-1----:R-:W-:Y:S02]  /*35e80*/  LEA R182, P1, R177.reuse, R2.reuse, 0x2 ;  /* 0x00000002b1b67211 */ /* 0x0c2fe400078210ff */
[C---:B--2---:R-:W-:Y:S02]  /*35e90*/  LEA R180, P2, R176.reuse, R2, 0x2 ;  /* 0x00000002b0b47211 */ /* 0x044fe400078410ff */
[-C--:B------:R-:W-:Y:S02]  /*35ea0*/  LEA.HI.X.SX32 R183, R177, R0.reuse, 0x2, P1 ;  /* 0x00000000b1b77211 */ /* 0x080fe400008f16ff */
[----:B------:R-:W-:-:S02]  /*35eb0*/  LEA.HI.X.SX32 R181, R176, R0, 0x2, P2 ;  /* 0x00000000b0b57211 */ /* 0x000fc400010f16ff */
[CC--:B------:R-:W-:Y:S02]  /*35ec0*/  LEA R178, P1, R175.reuse, R2.reuse, 0x2 ;  /* 0x00000002afb27211 */ /* 0x0c0fe400078210ff */
[C---:B------:R-:W-:Y:S02]  /*35ed0*/  LEA R176, P2, R174.reuse, R2, 0x2 ;  /* 0x00000002aeb07211 */ /* 0x040fe400078410ff */
[-C--:B------:R-:W-:Y:S02]  /*35ee0*/  LEA.HI.X.SX32 R179, R175, R0.reuse, 0x2, P1 ;  /* 0x00000000afb37211 */ /* 0x080fe400008f16ff */
[----:B------:R-:W-:Y:S01]  /*35ef0*/  LEA.HI.X.SX32 R177, R174, R0, 0x2, P2 ;  /* 0x00000000aeb17211 */ /* 0x000fe200010f16ff */
[----:B------:R-:W-:Y:S04]  /*35f00*/  STL.64 [R1+0x16e0], R182 ;  /* 0x0016e0b601007387 */ /* 0x000fe80000100a00 */
[----:B------:R-:W-:Y:S04]  /*35f10*/  STL.64 [R1+0x16d8], R180 ;  /* 0x0016d8b401007387 */ /* 0x000fe80000100a00 */
[----:B------:R1:W-:Y:S04]  /*35f20*/  STL.64 [R1+0x16d0], R178 ;  /* 0x0016d0b201007387 */ /* 0x0003e80000100a00 */
[----:B------:R2:W-:Y:S01]  /*35f30*/  STL.64 [R1+0x16c8], R176 ;  /* 0x0016c8b001007387 */ /* 0x0005e20000100a00 */
[----:B-1----:R-:W-:-:S02]  /*35f40*/  LEA R178, P1, R173, R2, 0x2 ;  /* 0x00000002adb27211 */ /* 0x002fc400078210ff */
[C---:B--2---:R-:W-:Y:S02]  /*35f50*/  LEA R176, P2, R172.reuse, R2, 0x2 ;  /* 0x00000002acb07211 */ /* 0x044fe400078410ff */
[-C--:B------:R-:W-:Y:S02]  /*35f60*/  LEA.HI.X.SX32 R179, R173, R0.reuse, 0x2, P1 ;  /* 0x00000000adb37211 */ /* 0x080fe400008f16ff */
[----:B------:R-:W-:Y:S02]  /*35f70*/  LEA.HI.X.SX32 R177, R172, R0, 0x2, P2 ;  /* 0x00000000acb17211 */ /* 0x000fe400010f16ff */
[CC--:B------:R-:W-:Y:S02]  /*35f80*/  LEA R174, P1, R171.reuse, R2.reuse, 0x2 ;  /* 0x00000002abae7211 */ /* 0x0c0fe400078210ff */
[----:B------:R-:W-:Y:S02]  /*35f90*/  LEA R172, P2, R170, R2, 0x2 ;  /* 0x00000002aaac7211 */ /* 0x000fe400078410ff */
[----:B------:R-:W-:-:S02]  /*35fa0*/  LEA.HI.X.SX32 R175, R171, R0, 0x2, P1 ;  /* 0x00000000abaf7211 */ /* 0x000fc400008f16ff */
        /* <DEDUP_REMOVED lines=20> */
[----:B------:R-:W-:-:S03]  /*360f0*/  LEA.HI.X.SX32 R169, R164, R0, 0x2, P2 ;  /* 0x00000000a4a97211 */ /* 0x000fc600010f16ff */
[----:B------:R-:W-:Y:S01]  /*36100*/  STL.64 [R1+0x1680], R170 ;  /* 0x001680aa01007387 */ /* 0x000fe20000100a00 */
[----:B------:R-:W-:-:S03]  /*36110*/  LEA R166, P2, R162, R2, 0x2 ;  /* 0x00000002a2a67211 */ /* 0x000fc600078410ff */
[----:B------:R1:W-:Y:S01]  /*36120*/  STL.64 [R1+0x1678], R168 ;  /* 0x001678a801007387 */ /* 0x0003e20000100a00 */
[----:B------:R-:W-:Y:S02]  /*36130*/  LEA.HI.X.SX32 R167, R162, R0, 0x2, P2 ;  /* 0x00000000a2a77211 */ /* 0x000fe400010f16ff */
[-C--:B------:R-:W-:Y:S02]  /*36140*/  LEA R162, P2, R160, R2.reuse, 0x2 ;  /* 0x00000002a0a27211 */ /* 0x080fe400078410ff */
[----:B-1----:R-:W-:-:S04]  /*36150*/  LEA R168, P1, R163, R2, 0x2 ;  /* 0x00000002a3a87211 */ /* 0x002fc800078210ff */
[----:B------:R-:W-:Y:S02]  /*36160*/  LEA.HI.X.SX32 R169, R163, R0, 0x2, P1 ;  /* 0x00000000a3a97211 */ /* 0x000fe400008f16ff */
[C---:B------:R-:W-:Y:S02]  /*36170*/  LEA R164, P1, R161.reuse, R2, 0x2 ;  /* 0x00000002a1a47211 */ /* 0x040fe400078210ff */
[-C--:B------:R-:W-:Y:S02]  /*36180*/  LEA.HI.X.SX32 R163, R160, R0.reuse, 0x2, P2 ;  /* 0x00000000a0a37211 */ /* 0x080fe400010f16ff */
        /* <DEDUP_REMOVED lines=8> */
[----:B------:R-:W-:Y:S02]  /*36210*/  LEA.HI.X.SX32 R163, R159, R0, 0x2, P1 ;  /* 0x000000009fa37211 */ /* 0x000fe400008f16ff */
        /* <DEDUP_REMOVED lines=24> */
[C---:B------:R-:W-:Y:S01]  /*363a0*/  LEA R14, P1, R13.reuse, R2, 0x2 ;  /* 0x000000020d0e7211 */ /* 0x040fe200078210ff */
[----:B------:R1:W-:Y:S03]  /*363b0*/  STL.64 [R1+0x1610], R152 ;  /* 0x0016109801007387 */ /* 0x0003e60000100a00 */
[----:B------:R-:W-:Y:S01]  /*363c0*/  LEA.HI.X.SX32 R15, R13, R0, 0x2, P1 ;  /* 0x000000000d0f7211 */ /* 0x000fe200008f16ff */
[----:B------:R-:W-:Y:S01]  /*363d0*/  STL.64 [R1+0x1608], R154 ;  /* 0x0016089a01007387 */ /* 0x000fe20000100a00 */
[----:B-1----:R-:W-:-:S03]  /*363e0*/  LEA R152, P2, R12, R2, 0x2 ;  /* 0x000000020c987211 */ /* 0x002fc600078410ff */
[----:B------:R1:W-:Y:S01]  /*363f0*/  STL.64 [R1+0x1600], R14 ;  /* 0x0016000e01007387 */ /* 0x0003e20000100a00 */
[----:B------:R-:W-:Y:S02]  /*36400*/  LEA.HI.X.SX32 R153, R12, R0, 0x2, P2 ;  /* 0x000000000c997211 */ /* 0x000fe400010f16ff */
[----:B------:R-:W-:-:S04]  /*36410*/  LEA R12, P1, R11, R2, 0x2 ;  /* 0x000000020b0c7211 */ /* 0x000fc800078210ff */
[----:B------:R-:W-:Y:S02]  /*36420*/  LEA.HI.X.SX32 R13, R11, R0, 0x2, P1 ;  /* 0x000000000b0d7211 */ /* 0x000fe400008f16ff */
[C---:B-1----:R-:W-:Y:S01]  /*36430*/  LEA R14, P2, R10.reuse, R2, 0x2 ;  /* 0x000000020a0e7211 */ /* 0x042fe200078410ff */
[----:B------:R-:W-:Y:S03]  /*36440*/  STL.64 [R1+0x15f8], R152 ;  /* 0x0015f89801007387 */ /* 0x000fe60000100a00 */
        /* <DEDUP_REMOVED lines=12> */
[----:B------:R-:W-:Y:S01]  /*36510*/  LEA.HI.X.SX32 R11, R208, R0, 0x2, P2 ;  /* 0x00000000d00b7211 */ /* 0x000fe200010f16ff */
[----:B------:R1:W-:Y:S04]  /*36520*/  STL.64 [R1+0x15d0], R8 ;  /* 0x0015d00801007387 */ /* 0x0003e80000100a00 */
[----:B------:R2:W-:Y:S01]  /*36530*/  STL.64 [R1+0x15c8], R10 ;  /* 0x0015c80a01007387 */ /* 0x0005e20000100a00 */
[----:B-1----:R-:W-:-:S02]  /*36540*/  LEA R8, P2, R210, R2, 0x2 ;  /* 0x00000002d2087211 */ /* 0x002fc400078410ff */
[C---:B--2---:R-:W-:Y:S02]  /*36550*/  LEA R10, P1, R211.reuse, R2, 0x2 ;  /* 0x00000002d30a7211 */ /* 0x044fe400078210ff */
[-C--:B------:R-:W-:Y:S02]  /*36560*/  LEA.HI.X.SX32 R9, R210, R0.reuse, 0x2, P2 ;  /* 0x00000000d2097211 */ /* 0x080fe400010f16ff */
[----:B------:R-:W-:-:S05]  /*36570*/  LEA.HI.X.SX32 R11, R211, R0, 0x2, P1 ;  /* 0x00000000d30b7211 */ /* 0x000fca00008f16ff */
[----:B------:R1:W-:Y:S04]  /*36580*/  STL.64 [R1+0x15c0], R10 ;  /* 0x0015c00a01007387 */ /* 0x0003e80000100a00 */
[----:B------:R2:W-:Y:S01]  /*36590*/  STL.64 [R1+0x15b8], R8 ;  /* 0x0015b80801007387 */ /* 0x0005e20000100a00 */
[CC--:B-1----:R-:W-:Y:S02]  /*365a0*/  LEA R10, P1, R213.reuse, R2.reuse, 0x2 ;  /* 0x00000002d50a7211 */ /* 0x0c2fe400078210ff */
[C---:B--2---:R-:W-:Y:S02]  /*365b0*/  LEA R8, P2, R212.reuse, R2, 0x2 ;  /* 0x00000002d4087211 */ /* 0x044fe400078410ff */
[-C--:B------:R-:W-:Y:S02]  /*365c0*/  LEA.HI.X.SX32 R11, R213, R0.reuse, 0x2, P1 ;  /* 0x00000000d50b7211 */ /* 0x080fe400008f16ff */
[----:B------:R-:W-:-:S03]  /*365d0*/  LEA.HI.X.SX32 R9, R212, R0, 0x2, P2 ;  /* 0x00000000d4097211 */ /* 0x000fc600010f16ff */
        /* <DEDUP_REMOVED lines=53> */
[----:B------:R-:W-:Y:S01]  /*36930*/  LEA.HI.X.SX32 R9, R230, R0, 0x2, P2 ;  /* 0x00000000e6097211 */ /* 0x000fe200010f16ff */
[----:B------:R-:W-:-:S02]  /*36940*/  IMAD.MOV.U32 R199, RZ, RZ, R110 ;  /* 0x000000ffffc77224 */ /* 0x000fc400078e006e */
[----:B------:R1:W-:Y:S01]  /*36950*/  STL.64 [R1+0x1518], R10 ;  /* 0x0015180a01007387 */ /* 0x0003e20000100a00 */
[----:B------:R-:W-:-:S03]  /*36960*/  IMAD.MOV.U32 R198, RZ, RZ, R106 ;  /* 0x000000ffffc67224 */ /* 0x000fc600078e006a */
[----:B------:R2:W-:Y:S01]  /*36970*/  STL.64 [R1+0x1520], R8 ;  /* 0x0015200801007387 */ /* 0x0005e20000100a00 */
[----:B------:R-:W-:Y:S01]  /*36980*/  IMAD.MOV.U32 R196, RZ, RZ, R199 ;  /* 0x000000ffffc47224 */ /* 0x000fe200078e00c7 */
[CC--:B-1----:R-:W-:Y:S02]  /*36990*/  LEA R10, P1, R233.reuse, R2.reuse, 0x2 ;  /* 0x00000002e90a7211 */ /* 0x0c2fe400078210ff */
[C---:B--2---:R-:W-:Y:S02]  /*369a0*/  LEA R8, P2, R232.reuse, R2, 0x2 ;  /* 0x00000002e8087211 */ /* 0x044fe400078410ff */
[-C--:B------:R-:W-:Y:S01]  /*369b0*/  LEA.HI.X.SX32 R11, R233, R0.reuse, 0x2, P1 ;  /* 0x00000000e90b7211 */ /* 0x080fe200008f16ff */
[----:B------:R-:W-:Y:S01]  /*369c0*/  IMAD.MOV.U32 R194, RZ, RZ, R196 ;  /* 0x000000ffffc27224 */ /* 0x000fe200078e00c4 */
[----:B------:R-:W-:Y:S01]  /*369d0*/  LEA.HI.X.SX32 R9, R232, R0, 0x2, P2 ;  /* 0x00000000e8097211 */ /* 0x000fe200010f16ff */
[----:B------:R-:W-:Y:S02]  /*369e0*/  IMAD.MOV.U32 R197, RZ, RZ, R105 ;  /* 0x000000ffffc57224 */ /* 0x000fe400078e0069 */
[----:B------:R-:W-:Y:S01]  /*369f0*/  IMAD.MOV.U32 R196, RZ, RZ, R198 ;  /* 0x000000ffffc47224 */ /* 0x000fe200078e00c6 */
[----:B------:R1:W-:Y:S01]  /*36a00*/  STL.64 [R1+0x1510], R10 ;  /* 0x0015100a01007387 */ /* 0x0003e20000100a00 */
[----:B------:R-:W-:-:S02]  /*36a10*/  IMAD.MOV.U32 R199, RZ, RZ, R107 ;  /* 0x000000ffffc77224 */ /* 0x000fc400078e006b */
[----:B------:R-:W-:Y:S01]  /*36a20*/  IMAD.MOV.U32 R198, RZ, RZ, R200 ;  /* 0x000000ffffc67224 */ /* 0x000fe200078e00c8 */
[----:B------:R2:W-:Y:S01]  /*36a30*/  STL.64 [R1+0x1508], R8 ;  /* 0x0015080801007387 */ /* 0x0005e20000100a00 */
[----:B------:R-:W-:Y:S02]  /*36a40*/  IMAD.MOV.U32 R205, RZ, RZ, R114 ;  /* 0x000000ffffcd7224 */ /* 0x000fe400078e0072 */
[----:B------:R-:W-:Y:S02]  /*36a50*/  IMAD.MOV.U32 R195, RZ, RZ, R197 ;  /* 0x000000ffffc37224 */ /* 0x000fe400078e00c5 */
[----:B------:R-:W-:Y:S01]  /*36a60*/  IMAD.MOV.U32 R192, RZ, RZ, R194 ;  /* 0x000000ffffc07224 */ /* 0x000fe200078e00c2 */
[CC--:B-1----:R-:W-:Y:S01]  /*36a70*/  LEA R10, P1, R235.reuse, R2.reuse, 0x2 ;  /* 0x00000002eb0a7211 */ /* 0x0c2fe200078210ff */
[----:B------:R-:W-:Y:S02]  /*36a80*/  IMAD.MOV.U32 R197, RZ, RZ, R199 ;  /* 0x000000ffffc57224 */ /* 0x000fe400078e00c7 */
[----:B------:R-:W-:Y:S01]  /*36a90*/  IMAD.MOV.U32 R194, RZ, RZ, R198 ;  /* 0x000000ffffc27224 */ /* 0x000fe200078e00c6 */
[C---:B--2---:R-:W-:Y:S01]  /*36aa0*/  LEA R8, P2, R234.reuse, R2, 0x2 ;  /* 0x00000002ea087211 */ /* 0x044fe200078410ff */
[----:B------:R-:W-:Y:S01]  /*36ab0*/  IMAD.MOV.U32 R199, RZ, RZ, R202 ;  /* 0x000000ffffc77224 */ /* 0x000fe200078e00ca */
[-C--:B------:R-:W-:Y:S01]  /*36ac0*/  LEA.HI.X.SX32 R11, R235, R0.reuse, 0x2, P1 ;  /* 0x00000000eb0b7211 */ /* 0x080fe200008f16ff */
[----:B------:R-:W-:Y:S01]  /*36ad0*/  IMAD.MOV.U32 R200, RZ, RZ, R205 ;  /* 0x000000ffffc87224 */ /* 0x000fe200078e00cd */
[----:B------:R-:W-:Y:S01]  /*36ae0*/  LEA.HI.X.SX32 R9, R234, R0, 0x2, P2 ;  /* 0x00000000ea097211 */ /* 0x000fe200010f16ff */
[----:B------:R-:W-:-:S02]  /*36af0*/  IMAD.MOV.U32 R202, RZ, RZ, R103 ;  /* 0x000000ffffca7224 */ /* 0x000fc400078e0067 */
[----:B------:R-:W-:Y:S02]  /*36b00*/  IMAD.MOV.U32 R193, RZ, RZ, R197 ;  /* 0x000000ffffc17224 */ /* 0x000fe400078e00c5 */
[----:B------:R-:W-:Y:S01]  /*36b10*/  IMAD.MOV.U32 R191, RZ, RZ, R194 ;  /* 0x000000ffffbf7224 */ /* 0x000fe200078e00c2 */
[----:B------:R1:W-:Y:S01]  /*36b20*/  STL.64 [R1+0x1500], R10 ;  /* 0x0015000a01007387 */ /* 0x0003e20000100a00 */
[----:B------:R-:W-:Y:S02]  /*36b30*/  IMAD.MOV.U32 R197, RZ, RZ, R199 ;  /* 0x000000ffffc57224 */ /* 0x000fe400078e00c7 */
[----:B------:R-:W-:Y:S02]  /*36b40*/  IMAD.MOV.U32 R198, RZ, RZ, R200 ;  /* 0x000000ffffc67224 */ /* 0x000fe400078e00c8 */
[----:B------:R-:W-:Y:S01]  /*36b50*/  IMAD.MOV.U32 R199, RZ, RZ, R202 ;  /* 0x000000ffffc77224 */ /* 0x000fe200078e00ca */
[----:B------:R2:W-:Y:S01]  /*36b60*/  STL.64 [R1+0x14f8], R8 ;  /* 0x0014f80801007387 */ /* 0x0005e20000100a00 */
[----:B------:R-:W-:-:S02]  /*36b70*/  IMAD.MOV.U32 R190, RZ, RZ, R193 ;  /* 0x000000ffffbe7224 */ /* 0x000fc400078e00c1 */
[----:B------:R-:W-:Y:S01]  /*36b80*/  IMAD.MOV.U32 R189, RZ, RZ, R191 ;  /* 0x000000ffffbd7224 */ /* 0x000fe200078e00bf */
[C---:B-1----:R-:W-:Y:S01]  /*36b90*/  LEA R10, P1, R237.reuse, R2, 0x2 ;  /* 0x00000002ed0a7211 */ /* 0x042fe200078210ff */
[----:B------:R-:W-:Y:S02]  /*36ba0*/  IMAD.MOV.U32 R194, RZ, RZ, R197 ;  /* 0x000000ffffc27224 */ /* 0x000fe400078e00c5 */
[----:B------:R-:W-:Y:S01]  /*36bb0*/  IMAD.MOV.U32 R193, RZ, RZ, R198 ;  /* 0x000000ffffc17224 */ /* 0x000fe200078e00c6 */
[----:B------:R-:W-:Y:S01]  /*36bc0*/  LEA.HI.X.SX32 R11, R237, R0, 0x2, P1 ;  /* 0x00000000ed0b7211 */ /* 0x000fe200008f16ff */
[----:B------:R-:W-:Y:S01]  /*36bd0*/  IMAD.MOV.U32 R197, RZ, RZ, R199 ;  /* 0x000000ffffc57224 */ /* 0x000fe200078e00c7 */
[C---:B--2---:R-:W-:Y:S01]  /*36be0*/  LEA R8, P2, R236.reuse, R2, 0x2 ;  /* 0x00000002ec087211 */ /* 0x044fe200078410ff */
[----:B------:R-:W-:Y:S02]  /*36bf0*/  IMAD.MOV.U32 R188, RZ, RZ, R189 ;  /* 0x000000ffffbc7224 */ /* 0x000fe400078e00bd */
[----:B------:R-:W-:Y:S01]  /*36c00*/  IMAD.MOV.U32 R191, RZ, RZ, R193 ;  /* 0x000000ffffbf7224 */ /* 0x000fe200078e00c1 */
[----:B------:R-:W-:Y:S01]  /*36c10*/  LEA.HI.X.SX32 R9, R236, R0, 0x2, P2 ;  /* 0x00000000ec097211 */ /* 0x000fe200010f16ff */
        /* <DEDUP_REMOVED lines=9> */
[----:B------:R-:W-:Y:S01]  /*36cb0*/  IMAD.MOV.U32 R186, RZ, RZ, R187 ;  /* 0x000000ffffba7224 */ /* 0x000fe200078e00bb */
[C---:B--2---:R-:W-:Y:S01]  /*36cc0*/  LEA R8, P2, R238.reuse, R2, 0x2 ;  /* 0x00000002ee087211 */ /* 0x044fe200078410ff */
[----:B------:R-:W-:Y:S01]  /*36cd0*/  IMAD.MOV.U32 R188, RZ, RZ, R191 ;  /* 0x000000ffffbc7224 */ /* 0x000fe200078e00bf */
[-C--:B------:R-:W-:Y:S01]  /*36ce0*/  LEA.HI.X.SX32 R11, R239, R0.reuse, 0x2, P1 ;  /* 0x00000000ef0b7211 */ /* 0x080fe200008f16ff */
[----:B------:R-:W-:Y:S01]  /*36cf0*/  IMAD.MOV.U32 R184, RZ, RZ, R185 ;  /* 0x000000ffffb87224 */ /* 0x000fe200078e00b9 */
[----:B------:R-:W-:Y:S01]  /*36d00*/  LEA.HI.X.SX32 R9, R238, R0, 0x2, P2 ;  /* 0x00000000ee097211 */ /* 0x000fe200010f16ff */
[----:B------:R-:W-:-:S02]  /*36d10*/  IMAD.MOV.U32 R198, RZ, RZ, R200 ;  /* 0x000000ffffc67224 */ /* 0x000fc400078e00c8 */
[----:B------:R-:W-:Y:S01]  /*36d20*/  IMAD.MOV.U32 R185, RZ, RZ, R186 ;  /* 0x000000ffffb97224 */ /* 0x000fe200078e00ba */
[----:B------:R1:W-:Y:S01]  /*36d30*/  STL.64 [R1+0x14e0], R10 ;  /* 0x0014e00a01007387 */ /* 0x0003e20000100a00 */
[----:B------:R-:W-:Y:S02]  /*36d40*/  IMAD.MOV.U32 R186, RZ, RZ, R91 ;  /* 0x000000ffffba7224 */ /* 0x000fe400078e005b */
[----:B------:R-:W-:Y:S01]  /*36d50*/  IMAD.MOV.U32 R187, RZ, RZ, R188 ;  /* 0x000000ffffbb7224 */ /* 0x000fe200078e00bc */
[----:B------:R2:W-:Y:S01]  /*36d60*/  STL.64 [R1+0x14d8], R8 ;  /* 0x0014d80801007387 */ /* 0x0005e20000100a00 */
[----:B------:R-:W-:Y:S02]  /*36d70*/  IMAD.MOV.U32 R183, RZ, RZ, R184 ;  /* 0x000000ffffb77224 */ /* 0x000fe400078e00b8 */
[----:B------:R-:W-:Y:S02]  /*36d80*/  IMAD.MOV.U32 R197, RZ, RZ, R198 ;  /* 0x000000ffffc57224 */ /* 0x000fe400078e00c6 */
[----:B------:R-:W-:Y:S01]  /*36d90*/  IMAD.MOV.U32 R184, RZ, RZ, R185 ;  /* 0x000000ffffb87224 */ /* 0x000fe200078e00b9 */
[----:B-1----:R-:W-:Y:S01]  /*36da0*/  LEA R10, P1, R241, R2, 0x2 ;  /* 0x00000002f10a7211 */ /* 0x002fe200078210ff */
[----:B------:R-:W-:-:S02]  /*36db0*/  IMAD.MOV.U32 R185, RZ, RZ, R186 ;  /* 0x000000ffffb97224 */ /* 0x000fc400078e00ba */
[----:B------:R-:W-:Y:S01]  /*36dc0*/  IMAD.MOV.U32 R186, RZ, RZ, R187 ;  /* 0x000000ffffba7224 */ /* 0x000fe200078e00bb */
[C---:B--2---:R-:W-:Y:S01]  /*36dd0*/  LEA R8, P2, R240.reuse, R2, 0x2 ;  /* 0x00000002f0087211 */ /* 0x044fe200078410ff */
[----:B------:R-:W-:Y:S01]  /*36de0*/  IMAD.MOV.U32 R187, RZ, RZ, R189 ;  /* 0x000000ffffbb7224 */ /* 0x000fe200078e00bd */
[-C--:B------:R-:W-:Y:S01]  /*36df0*/  LEA.HI.X.SX32 R11, R241, R0.reuse, 0x2, P1 ;  /* 0x00000000f10b7211 */ /* 0x080fe200008f16ff */
[----:B------:R-:W-:Y:S01]  /*36e00*/  IMAD.MOV.U32 R193, RZ, RZ, R197 ;  /* 0x000000ffffc17224 */ /* 0x000fe200078e00c5 */
[----:B------:R-:W-:Y:S01]  /*36e10*/  LEA.HI.X.SX32 R9, R240, R0, 0x2, P2 ;  /* 0x00000000f0097211 */ /* 0x000fe200010f16ff */
[----:B------:R-:W-:Y:S02]  /*36e20*/  IMAD.MOV.U32 R182, RZ, RZ, R183 ;  /* 0x000000ffffb67224 */ /* 0x000fe400078e00b7 */
[----:B------:R-:W-:Y:S02]  /*36e30*/  IMAD.MOV.U32 R205, RZ, RZ, R104 ;  /* 0x000000ffffcd7224 */ /* 0x000fe400078e0068 */
        /* <DEDUP_REMOVED lines=18> */
[----:B------:R-:W-:Y:S01]  /*36f60*/  IMAD.MOV.U32 R200, RZ, RZ, R203 ;  /* 0x000000ffffc87224 */ /* 0x000fe200078e00cb */
[----:B------:R1:W-:Y:S01]  /*36f70*/  STL.64 [R1+0x14c0], R10 ;  /* 0x0014c00a01007387 */ /* 0x0003e20000100a00 */
[----:B------:R-:W-:-:S02]  /*36f80*/  IMAD.MOV.U32 R181, RZ, RZ, R187 ;  /* 0x000000ffffb57224 */ /* 0x000fc400078e00bb */
        /* <DEDUP_REMOVED lines=8> */
[----:B------:R-:W-:Y:S02]  /*37010*/  IMAD.MOV.U32 R195, RZ, RZ, R94 ;  /* 0x000000ffffc37224 */ /* 0x000fe400078e005e */
[----:B------:R-:W-:Y:S01]  /*37020*/  IMAD.MOV.U32 R180, RZ, RZ, R181 ;  /* 0x000000ffffb47224 */ /* 0x000fe200078e00b5 */
[C---:B--2---:R-:W-:Y:S01]  /*37030*/  LEA R8, P2, R244.reuse, R2, 0x2 ;  /* 0x00000002f4087211 */ /* 0x044fe200078410ff */
[----:B------:R-:W-:Y:S01]  /*37040*/  IMAD.MOV.U32 R200, RZ, RZ, R203 ;  /* 0x000000ffffc87224 */ /* 0x000fe200078e00cb */
[-C--:B------:R-:W-:Y:S01]  /*37050*/  LEA.HI.X.SX32 R11, R245, R0.reuse, 0x2, P1 ;  /* 0x00000000f50b7211 */ /* 0x080fe200008f16ff */
[----:B------:R-:W-:Y:S02]  /*37060*/  IMAD.MOV.U32 R181, RZ, RZ, R182 ;  /* 0x000000ffffb57224 */ /* 0x000fe400078e00b6 */
[----:B------:R-:W-:Y:S02]  /*37070*/  IMAD.MOV.U32 R203, RZ, RZ, R204 ;  /* 0x000000ffffcb7224 */ /* 0x000fe400078e00cc */
[----:B------:R-:W-:Y:S01]  /*37080*/  IMAD.MOV.U32 R182, RZ, RZ, R183 ;  /* 0x000000ffffb67224 */ /* 0x000fe200078e00b7 */
[----:B------:R-:W-:Y:S01]  /*37090*/  LEA.HI.X.SX32 R9, R244, R0, 0x2, P2 ;  /* 0x00000000f4097211 */ /* 0x000fe200010f16ff */
[----:B------:R-:W-:-:S02]  /*370a0*/  IMAD.MOV.U32 R183, RZ, RZ, R184 ;  /* 0x000000ffffb77224 */ /* 0x000fc400078e00b8 */
[----:B------:R-:W-:Y:S02]  /*370b0*/  IMAD.MOV.U32 R184, RZ, RZ, R195 ;  /* 0x000000ffffb87224 */ /* 0x000fe400078e00c3 */
[----:B------:R-:W-:Y:S02]  /*370c0*/  IMAD.MOV.U32 R195, RZ, RZ, R57 ;  /* 0x000000ffffc37224 */ /* 0x000fe400078e0039 */
[----:B------:R-:W-:Y:S01]  /*370d0*/  IMAD.MOV.U32 R197, RZ, RZ, R203 ;  /* 0x000000ffffc57224 */ /* 0x000fe200078e00cb */
[----:B------:R-:W2:Y:S01]  /*370e0*/  LDL.LU R57, [R1+0x1a10] ;  /* 0x001a100001397983 */ /* 0x000ea20000300800 */
[----:B------:R-:W-:-:S03]  /*370f0*/  IMAD.MOV.U32 R203, RZ, RZ, R97 ;  /* 0x000000ffffcb7224 */ /* 0x000fc600078e0061 */
[----:B------:R1:W-:Y:S01]  /*37100*/  STL.64 [R1+0x14b0], R10 ;  /* 0x0014b00a01007387 */ /* 0x0003e20000100a00 */
[----:B------:R-:W-:Y:S02]  /*37110*/  IMAD.MOV.U32 R176, RZ, RZ, R180 ;  /* 0x000000ffffb07224 */ /* 0x000fe400078e00b4 */
[----:B------:R-:W-:Y:S01]  /*37120*/  IMAD.MOV.U32 R180, RZ, RZ, R181 ;  /* 0x000000ffffb47224 */ /* 0x000fe200078e00b5 */
[----:B------:R3:W-:Y:S01]  /*37130*/  STL.64 [R1+0x14a8], R8 ;  /* 0x0014a80801007387 */ /* 0x0007e20000100a00 */
[----:B------:R-:W-:Y:S02]  /*37140*/  IMAD.MOV.U32 R191, RZ, RZ, R203 ;  /* 0x000000ffffbf7224 */ /* 0x000fe400078e00cb */
[----:B------:R-:W-:Y:S01]  /*37150*/  IMAD.MOV.U32 R181, RZ, RZ, R182 ;  /* 0x000000ffffb57224 */ /* 0x000fe200078e00b6 */
[CC--:B-1----:R-:W-:Y:S01]  /*37160*/  LEA R10, P1, R247.reuse, R2.reuse, 0x2 ;  /* 0x00000002f70a7211 */ /* 0x0c2fe200078210ff */
[----:B------:R-:W-:Y:S01]  /*37170*/  IMAD.MOV.U32 R203, RZ, RZ, R96 ;  /* 0x000000ffffcb7224 */ /* 0x000fe200078e0060 */
[C---:B---3--:R-:W-:Y:S01]  /*37180*/  LEA R8, P2, R246.reuse, R2, 0x2 ;  /* 0x00000002f6087211 */ /* 0x048fe200078410ff */
        /* <DEDUP_REMOVED lines=8> */
[----:B------:R-:W-:Y:S02]  /*37210*/  IMAD.MOV.U32 R203, RZ, RZ, R59 ;  /* 0x000000ffffcb7224 */ /* 0x000fe400078e003b */
[----:B------:R-:W3:Y:S01]  /*37220*/  LDL.LU R59, [R1+0x1a0c] ;  /* 0x001a0c00013b7983 */ /* 0x000ee20000300800 */
[----:B------:R-:W-:-:S03]  /*37230*/  IMAD.MOV.U32 R193, RZ, RZ, R197 ;  /* 0x000000ffffc17224 */ /* 0x000fc600078e00c5 */
[----:B------:R4:W-:Y:S01]  /*37240*/  STL.64 [R1+0x1498], R8 ;  /* 0x0014980801007387 */ /* 0x0009e20000100a00 */
[C---:B-1----:R-:W-:Y:S01]  /*37250*/  LEA R10, P1, R249.reuse, R2, 0x2 ;  /* 0x00000002f90a7211 */ /* 0x042fe200078210ff */
[----:B------:R-:W-:Y:S02]  /*37260*/  IMAD.MOV.U32 R197, RZ, RZ, R200 ;  /* 0x000000ffffc57224 */ /* 0x000fe400078e00c8 */
[----:B------:R-:W-:Y:S01]  /*37270*/  IMAD.MOV.U32 R177, RZ, RZ, R180 ;  /* 0x000000ffffb17224 */ /* 0x000fe200078e00b4 */
[----:B------:R-:W-:Y:S01]  /*37280*/  LEA.HI.X.SX32 R11, R249, R0, 0x2, P1 ;  /* 0x00000000f90b7211 */ /* 0x000fe200008f16ff */
[----:B------:R-:W-:Y:S01]  /*37290*/  IMAD.MOV.U32 R180, RZ, RZ, R181 ;  /* 0x000000ffffb47224 */ /* 0x000fe200078e00b5 */
[----:B----4-:R-:W-:Y:S01]  /*372a0*/  LEA R8, P2, R248, R2, 0x2 ;  /* 0x00000002f8087211 */ /* 0x010fe200078410ff */
[----:B------:R-:W-:-:S03]  /*372b0*/  IMAD.MOV.U32 R181, RZ, RZ, R182 ;  /* 0x000000ffffb57224 */ /* 0x000fc600078e00b6 */
[----:B------:R-:W-:Y:S01]  /*372c0*/  LEA.HI.X.SX32 R9, R248, R0, 0x2, P2 ;  /* 0x00000000f8097211 */ /* 0x000fe200010f16ff */
[----:B------:R-:W-:Y:S02]  /*372d0*/  IMAD.MOV.U32 R187, RZ, RZ, R197 ;  /* 0x000000ffffbb7224 */ /* 0x000fe400078e00c5 */
[----:B------:R-:W-:Y:S01]  /*372e0*/  IMAD.MOV.U32 R182, RZ, RZ, R183 ;  /* 0x000000ffffb67224 */ /* 0x000fe200078e00b7 */
[----:B------:R-:W-:Y:S01]  /*372f0*/  STL.64 [R1+0x1490], R10 ;  /* 0x0014900a01007387 */ /* 0x000fe20000100a00 */
[----:B------:R-:W-:Y:S02]  /*37300*/  IMAD.MOV.U32 R188, RZ, RZ, R191 ;  /* 0x000000ffffbc7224 */ /* 0x000fe400078e00bf */
[----:B------:R-:W-:Y:S01]  /*37310*/  IMAD.MOV.U32 R183, RZ, RZ, R184 ;  /* 0x000000ffffb77224 */ /* 0x000fe200078e00b8 */
[----:B------:R1:W-:Y:S01]  /*37320*/  STL.64 [R1+0x1488], R8 ;  /* 0x0014880801007387 */ /* 0x0003e20000100a00 */
[----:B------:R-:W-:Y:S01]  /*37330*/  IMAD.MOV.U32 R189, RZ, RZ, R194 ;  /* 0x000000ffffbd7224 */ /* 0x000fe200078e00c2 */
[----:B------:R-:W-:Y:S01]  /*37340*/  LEA R170, P1, R251, R2, 0x2 ;  /* 0x00000002fbaa7211 */ /* 0x000fe200078210ff */
[----:B------:R-:W-:-:S02]  /*37350*/  IMAD.MOV.U32 R184, RZ, RZ, R185 ;  /* 0x000000ffffb87224 */ /* 0x000fc400078e00b9 */
[----:B------:R-:W-:Y:S02]  /*37360*/  IMAD.MOV.U32 R185, RZ, RZ, R186 ;  /* 0x000000ffffb97224 */ /* 0x000fe400078e00ba */
[----:B------:R-:W-:Y:S02]  /*37370*/  IMAD.MOV.U32 R186, RZ, RZ, R187 ;  /* 0x000000ffffba7224 */ /* 0x000fe400078e00bb */
[----:B------:R-:W-:Y:S01]  /*37380*/  IMAD.MOV.U32 R187, RZ, RZ, R188 ;  /* 0x000000ffffbb7224 */ /* 0x000fe200078e00bc */
[C---:B-1----:R-:W-:Y:S01]  /*37390*/  LEA R8, P2, R250.reuse, R2, 0x2 ;  /* 0x00000002fa087211 */ /* 0x042fe200078410ff */
        /* <DEDUP_REMOVED lines=9> */
[----:B------:R-:W-:Y:S01]  /*37430*/  IMAD.MOV.U32 R151, RZ, RZ, R22 ;  /* 0x000000ffff977224 */ /* 0x000fe200078e0016 */
[----:B------:R4:W-:Y:S01]  /*37440*/  STL.64 [R1+0x1478], R8 ;  /* 0x0014780801007387 */ /* 0x0009e20000100a00 */
[----:B------:R-:W-:-:S03]  /*37450*/  IMAD.MOV.U32 R22, RZ, RZ, R21 ;  /* 0x000000ffff167224 */ /* 0x000fc600078e0015 */
[----:B------:R-:W2:Y:S01]  /*37460*/  LDL.LU R21, [R1+0x41c] ;  /* 0x00041c0001157983 */ /* 0x000ea20000300800 */
[----:B-1----:R-:W-:-:S04]  /*37470*/  LEA R170, P1, R180, R2, 0x2 ;  /* 0x00000002b4aa7211 */ /* 0x002fc800078210ff */
[----:B------:R-:W-:Y:S01]  /*37480*/  LEA.HI.X.SX32 R171, R180, R0, 0x2, P1 ;  /* 0x00000000b4ab7211 */ /* 0x000fe200008f16ff */
        /* <DEDUP_REMOVED lines=10> */
[----:B------:R-:W-:Y:S01]  /*37530*/  LEA R172, P1, R179, R2, 0x2 ;  /* 0x00000002b3ac7211 */ /* 0x000fe200078210ff */
[----:B------:R-:W-:Y:S02]  /*37540*/  IMAD.MOV.U32 R192, RZ, RZ, R95 ;  /* 0x000000ffffc07224 */ /* 0x000fe400078e005f */
[----:B------:R-:W-:-:S02]  /*37550*/  IMAD.MOV.U32 R187, RZ, RZ, R188 ;  /* 0x000000ffffbb7224 */ /* 0x000fc400078e00bc */
[----:B------:R-:W-:Y:S02]  /*37560*/  IMAD.MOV.U32 R182, RZ, RZ, R183 ;  /* 0x000000ffffb67224 */ /* 0x000fe400078e00b7 */
[----:B------:R-:W-:Y:S02]  /*37570*/  IMAD.MOV.U32 R188, RZ, RZ, R189 ;  /* 0x000000ffffbc7224 */ /* 0x000fe400078e00bd */
[----:B------:R-:W-:Y:S02]  /*37580*/  IMAD.MOV.U32 R183, RZ, RZ, R184 ;  /* 0x000000ffffb77224 */ /* 0x000fe400078e00b8 */
[----:B------:R-:W-:Y:S02]  /*37590*/  IMAD.MOV.U32 R189, RZ, RZ, R190 ;  /* 0x000000ffffbd7224 */ /* 0x000fe400078e00be */
[----:B------:R-:W-:Y:S01]  /*375a0*/  IMAD.MOV.U32 R184, RZ, RZ, R185 ;  /* 0x000000ffffb87224 */ /* 0x000fe200078e00b9 */
[----:B----4-:R-:W-:Y:S01]  /*375b0*/  LEA R8, P2, R252, R2, 0x2 ;  /* 0x00000002fc087211 */ /* 0x010fe200078410ff */
[----:B------:R-:W-:-:S02]  /*375c0*/  IMAD.MOV.U32 R190, RZ, RZ, R191 ;  /* 0x000000ffffbe7224 */ /* 0x000fc400078e00bf */
[----:B------:R-:W-:Y:S01]  /*375d0*/  IMAD.MOV.U32 R185, RZ, RZ, R186 ;  /* 0x000000ffffb97224 */ /* 0x000fe200078e00ba */
[----:B------:R-:W-:Y:S01]  /*375e0*/  LEA.HI.X.SX32 R173, R179, R0, 0x2, P1 ;  /* 0x00000000b3ad7211 */ /* 0x000fe200008f16ff */
[----:B------:R-:W-:Y:S02]  /*375f0*/  IMAD.MOV.U32 R191, RZ, RZ, R192 ;  /* 0x000000ffffbf7224 */ /* 0x000fe400078e00c0 */
[----:B------:R-:W-:Y:S02]  /*37600*/  IMAD.MOV.U32 R186, RZ, RZ, R187 ;  /* 0x000000ffffba7224 */ /* 0x000fe400078e00bb */
[----:B------:R-:W-:Y:S02]  /*37610*/  IMAD.MOV.U32 R187, RZ, RZ, R188 ;  /* 0x000000ffffbb7224 */ /* 0x000fe400078e00bc */
[----:B------:R-:W-:Y:S02]  /*37620*/  IMAD.MOV.U32 R206, RZ, RZ, R111 ;  /* 0x000000ffffce7224 */ /* 0x000fe400078e006f */
[----:B------:R-:W-:-:S02]  /*37630*/  IMAD.MOV.U32 R188, RZ, RZ, R189 ;  /* 0x000000ffffbc7224 */ /* 0x000fc400078e00bd */
[----:B------:R-:W-:Y:S01]  /*37640*/  IMAD.MOV.U32 R179, RZ, RZ, R183 ;  /* 0x000000ffffb37224 */ /* 0x000fe200078e00b7 */
[----:B------:R1:W-:Y:S01]  /*37650*/  STL.64 [R1+0x1470], R170 ;  /* 0x001470aa01007387 */ /* 0x0003e20000100a00 */
[----:B------:R-:W-:Y:S01]  /*37660*/  IMAD.MOV.U32 R189, RZ, RZ, R190 ;  /* 0x000000ffffbd7224 */ /* 0x000fe200078e00be */
[----:B------:R-:W-:Y:S01]  /*37670*/  MOV R192, R60 ;  /* 0x0000003c00c07202 */ /* 0x000fe20000000f00 */
[----:B------:R-:W-:Y:S01]  /*37680*/  IMAD.MOV.U32 R183, RZ, RZ, R184 ;  /* 0x000000ffffb77224 */ /* 0x000fe200078e00b8 */
[----:B------:R-:W-:Y:S01]  /*37690*/  LEA.HI.X.SX32 R9, R252, R0, 0x2, P2 ;  /* 0x00000000fc097211 */ /* 0x000fe200010f16ff */
[----:B------:R-:W-:Y:S01]  /*376a0*/  IMAD.MOV.U32 R190, RZ, RZ, R191 ;  /* 0x000000ffffbe7224 */ /* 0x000fe200078e00bf */
[----:B------:R-:W4:Y:S01]  /*376b0*/  LDL.LU R60, [R1+0x1a08] ;  /* 0x001a0800013c7983 */ /* 0x000f220000300800 */
[----:B------:R-:W-:Y:S02]  /*376c0*/  IMAD.MOV.U32 R184, RZ, RZ, R185 ;  /* 0x000000ffffb87224 */ /* 0x000fe400078e00b9 */
[----:B------:R-:W-:-:S02]  /*376d0*/  IMAD.MOV.U32 R185, RZ, RZ, R186 ;  /* 0x000000ffffb97224 */ /* 0x000fc400078e00ba */
[----:B------:R-:W-:Y:S01]  /*376e0*/  IMAD.MOV.U32 R194, RZ, RZ, R206 ;  /* 0x000000ffffc27224 */ /* 0x000fe200078e00ce */
[C---:B-1----:R-:W-:Y:S01]  /*376f0*/  LEA R170, P2, R178.reuse, R2, 0x2 ;  /* 0x00000002b2aa7211 */ /* 0x042fe200078410ff */
[----:B------:R-:W-:Y:S02]  /*37700*/  IMAD.MOV.U32 R186, RZ, RZ, R187 ;  /* 0x000000ffffba7224 */ /* 0x000fe400078e00bb */
[----:B------:R-:W-:Y:S01]  /*37710*/  IMAD.MOV.U32 R187, RZ, RZ, R189 ;  /* 0x000000ffffbb7224 */ /* 0x000fe200078e00bd */
[----:B------:R-:W-:Y:S01]  /*37720*/  LEA.HI.X.SX32 R171, R178, R0, 0x2, P2 ;  /* 0x00000000b2ab7211 */ /* 0x000fe200010f16ff */
[----:B------:R-:W-:Y:S01]  /*37730*/  IMAD.MOV.U32 R189, RZ, RZ, R190 ;  /* 0x000000ffffbd7224 */ /* 0x000fe200078e00be */
[----:B------:R-:W-:Y:S01]  /*37740*/  STL.64 [R1+0x1468], R8 ;  /* 0x0014680801007387 */ /* 0x000fe20000100a00 */
[----:B------:R-:W-:Y:S02]  /*37750*/  IMAD.MOV.U32 R191, RZ, RZ, R192 ;  /* 0x000000ffffbf7224 */ /* 0x000fe400078e00c0 */
[----:B------:R-:W-:-:S02]  /*37760*/  IMAD.MOV.U32 R190, RZ, RZ, R193 ;  /* 0x000000ffffbe7224 */ /* 0x000fc400078e00c1 */
[----:B------:R-:W-:Y:S02]  /*37770*/  IMAD.MOV.U32 R175, RZ, RZ, R179 ;  /* 0x000000ffffaf7224 */ /* 0x000fe400078e00b3 */
[----:B------:R-:W-:Y:S02]  /*37780*/  IMAD.MOV.U32 R192, RZ, RZ, R62 ;  /* 0x000000ffffc07224 */ /* 0x000fe400078e003e */
[----:B------:R-:W-:Y:S01]  /*37790*/  IMAD.MOV.U32 R193, RZ, RZ, R194 ;  /* 0x000000ffffc17224 */ /* 0x000fe200078e00c2 */
[----:B------:R-:W4:Y:S01]  /*377a0*/  LDL.LU R62, [R1+0x1a04] ;  /* 0x001a0400013e7983 */ /* 0x000f220000300800 */
[----:B------:R-:W-:Y:S02]  /*377b0*/  IMAD.MOV.U32 R194, RZ, RZ, R195 ;  /* 0x000000ffffc27224 */ /* 0x000fe400078e00c3 */
[----:B------:R-:W-:Y:S01]  /*377c0*/  IMAD.MOV.U32 R195, RZ, RZ, R61 ;  /* 0x000000ffffc37224 */ /* 0x000fe200078e003d */
[----:B------:R1:W-:Y:S01]  /*377d0*/  STL.64 [R1+0x1460], R172 ;  /* 0x001460ac01007387 */ /* 0x0003e20000100a00 */
[----:B------:R-:W-:-:S03]  /*377e0*/  IMAD.MOV.U32 R179, RZ, RZ, R183 ;  /* 0x000000ffffb37224 */ /* 0x000fc600078e00b7 */
[----:B------:R-:W4:Y:S01]  /*377f0*/  LDL.LU R61, [R1+0x1a00] ;  /* 0x001a0000013d7983 */ /* 0x000f220000300800 */
[----:B------:R-:W-:-:S03]  /*37800*/  IMAD.MOV.U32 R178, RZ, RZ, R184 ;  /* 0x000000ffffb27224 */ /* 0x000fc600078e00b8 */
[----:B------:R1:W-:Y:S01]  /*37810*/  STL.64 [R1+0x1458], R170 ;  /* 0x001458aa01007387 */ /* 0x0003e20000100a00 */
[----:B------:R-:W-:Y:S01]  /*37820*/  IMAD.MOV.U32 R183, RZ, RZ, R185 ;  /* 0x000000ffffb77224 */ /* 0x000fe200078e00b9 */
[C---:B-1----:R-:W-:Y:S01]  /*37830*/  LEA R172, P1, R175.reuse, R2, 0x2 ;  /* 0x00000002afac7211 */ /* 0x042fe200078210ff */
[----:B------:R-:W-:Y:S02]  /*37840*/  IMAD.MOV.U32 R184, RZ, RZ, R186 ;  /* 0x000000ffffb87224 */ /* 0x000fe400078e00ba */
[----:B------:R-:W-:Y:S01]  /*37850*/  IMAD.MOV.U32 R185, RZ, RZ, R187 ;  /* 0x000000ffffb97224 */ /* 0x000fe200078e00bb */
[----:B------:R-:W-:Y:S01]  /*37860*/  LEA.HI.X.SX32 R173, R175, R0, 0x2, P1 ;  /* 0x00000000afad7211 */ /* 0x000fe200008f16ff */
[----:B------:R-:W-:Y:S01]  /*37870*/  IMAD.MOV.U32 R186, RZ, RZ, R189 ;  /* 0x000000ffffba7224 */ /* 0x000fe200078e00bd */
[C---:B------:R-:W-:Y:S01]  /*37880*/  LEA R170, P2, R176.reuse, R2, 0x2 ;  /* 0x00000002b0aa7211 */ /* 0x040fe200078410ff */
[----:B------:R-:W-:Y:S02]  /*37890*/  IMAD.MOV.U32 R187, RZ, RZ, R193 ;  /* 0x000000ffffbb7224 */ /* 0x000fe400078e00c1 */
[----:B------:R-:W-:Y:S01]  /*378a0*/  IMAD.MOV.U32 R189, RZ, RZ, R194 ;  /* 0x000000ffffbd7224 */ /* 0x000fe200078e00c2 */
[----:B------:R-:W-:Y:S01]  /*378b0*/  LEA.HI.X.SX32 R171, R176, R0, 0x2, P2 ;  /* 0x00000000b0ab7211 */ /* 0x000fe200010f16ff */
[----:B------:R-:W-:-:S02]  /*378c0*/  IMAD.MOV.U32 R193, RZ, RZ, R195 ;  /* 0x000000ffffc17224 */ /* 0x000fc400078e00c3 */
[----:B------:R-:W-:Y:S02]  /*378d0*/  IMAD.MOV.U32 R194, RZ, RZ, R63 ;  /* 0x000000ffffc27224 */ /* 0x000fe400078e003f */
[----:B------:R-:W4:Y:S01]  /*378e0*/  LDL.LU R63, [R1+0x19fc] ;  /* 0x0019fc00013f7983 */ /* 0x000f220000300800 */
[----:B------:R-:W-:-:S03]  /*378f0*/  IMAD.MOV.U32 R195, RZ, RZ, R64 ;  /* 0x000000ffffc37224 */ /* 0x000fc600078e0040 */
[----:B------:R-:W4:Y:S04]  /*37900*/  LDL.LU R64, [R1+0x19f8] ;  /* 0x0019f80001407983 */ /* 0x000f280000300800 */
[----:B------:R-:W-:Y:S04]  /*37910*/  STL.64 [R1+0x1450], R172 ;  /* 0x001450ac01007387 */ /* 0x000fe80000100a00 */
[----:B------:R1:W-:Y:S01]  /*37920*/  STL.64 [R1+0x1448], R170 ;  /* 0x001448aa01007387 */ /* 0x0003e20000100a00 */
[----:B------:R-:W-:Y:S02]  /*37930*/  IMAD.MOV.U32 R200, RZ, RZ, R202 ;  /* 0x000000ffffc87224 */ /* 0x000fe400078e00ca */
[----:B------:R-:W-:-:S02]  /*37940*/  IMAD.MOV.U32 R204, RZ, RZ, R207 ;  /* 0x000000ffffcc7224 */ /* 0x000fc400078e00cf */
[----:B------:R-:W-:Y:S02]  /*37950*/  IMAD.MOV.U32 R206, RZ, RZ, R89 ;  /* 0x000000ffffce7224 */ /* 0x000fe400078e0059 */
[----:B-1----:R-:W-:Y:S01]  /*37960*/  IMAD.MOV.U32 R171, RZ, RZ, R178 ;  /* 0x000000ffffab7224 */ /* 0x002fe200078e00b2 */
[----:B------:R-:W-:Y:S01]  /*37970*/  LEA R172, P2, R177, R2, 0x2 ;  /* 0x00000002b1ac7211 */ /* 0x000fe200078410ff */
[----:B------:R-:W-:-:S03]  /*37980*/  IMAD.MOV.U32 R178, RZ, RZ, R184 ;  /* 0x000000ffffb27224 */ /* 0x000fc600078e00b8 */
[C---:B------:R-:W-:Y:S01]  /*37990*/  LEA R174, P1, R171.reuse, R2, 0x2 ;  /* 0x00000002abae7211 */ /* 0x040fe200078210ff */
[----:B------:R-:W-:Y:S02]  /*379a0*/  IMAD.MOV.U32 R207, RZ, RZ, R98 ;  /* 0x000000ffffcf7224 */ /* 0x000fe400078e0062 */
[----:B------:R-:W-:Y:S02]  /*379b0*/  IMAD.MOV.U32 R176, RZ, RZ, R183 ;  /* 0x000000ffffb07224 */ /* 0x000fe400078e00b7 */
[----:B------:R-:W-:Y:S01]  /*379c0*/  IMAD.MOV.U32 R184, RZ, RZ, R186 ;  /* 0x000000ffffb87224 */ /* 0x000fe200078e00ba */
[-C--:B------:R-:W-:Y:S01]  /*379d0*/  LEA.HI.X.SX32 R175, R171, R0.reuse, 0x2, P1 ;  /* 0x00000000abaf7211 */ /* 0x080fe200008f16ff */
[----:B------:R-:W-:Y:S02]  /*379e0*/  IMAD.MOV.U32 R183, RZ, RZ, R185 ;  /* 0x000000ffffb77224 */ /* 0x000fe400078e00b9 */
[----:B------:R-:W-:Y:S01]  /*379f0*/  IMAD.MOV.U32 R186, RZ, RZ, R189 ;  /* 0x000000ffffba7224 */ /* 0x000fe200078e00bd */
[----:B------:R-:W-:Y:S01]  /*37a00*/  LEA.HI.X.SX32 R173, R177, R0, 0x2, P2 ;  /* 0x00000000b1ad7211 */ /* 0x000fe200010f16ff */
[----:B------:R-:W-:-:S02]  /*37a10*/  IMAD.MOV.U32 R185, RZ, RZ, R187 ;  /* 0x000000ffffb97224 */ /* 0x000fc400078e00bb */
[----:B------:R-:W-:Y:S02]  /*37a20*/  IMAD.MOV.U32 R189, RZ, RZ, R200 ;  /* 0x000000ffffbd7224 */ /* 0x000fe400078e00c8 */
[----:B------:R-:W-:Y:S02]  /*37a30*/  IMAD.MOV.U32 R187, RZ, RZ, R203 ;  /* 0x000000ffffbb7224 */ /* 0x000fe400078e00cb */
[----:B------:R-:W-:Y:S02]  /*37a40*/  IMAD.MOV.U32 R200, RZ, RZ, R206 ;  /* 0x000000ffffc87224 */ /* 0x000fe400078e00ce */
[----:B------:R-:W-:Y:S02]  /*37a50*/  IMAD.MOV.U32 R203, RZ, RZ, R207 ;  /* 0x000000ffffcb7224 */ /* 0x000fe400078e00cf */
[----:B------:R-:W-:Y:S02]  /*37a60*/  IMAD.MOV.U32 R206, RZ, RZ, R66 ;  /* 0x000000ffffce7224 */ /* 0x000fe400078e0042 */
[----:B------:R-:W4:Y:S01]  /*37a70*/  LDL.LU R66, [R1+0x19f4] ;  /* 0x0019f40001427983 */ /* 0x000f220000300800 */
[----:B------:R-:W-:-:S03]  /*37a80*/  IMAD.MOV.U32 R207, RZ, RZ, R65 ;  /* 0x000000ffffcf7224 */ /* 0x000fc600078e0041 */
[----:B------:R-:W4:Y:S04]  /*37a90*/  LDL.LU R65, [R1+0x19f0] ;  /* 0x0019f00001417983 */ /* 0x000f280000300800 */
[----:B------:R1:W-:Y:S04]  /*37aa0*/  STL.64 [R1+0x1440], R174 ;  /* 0x001440ae01007387 */ /* 0x0003e80000100a00 */
[----:B------:R1:W-:Y:S02]  /*37ab0*/  STL.64 [R1+0x1438], R172 ;  /* 0x001438ac01007387 */ /* 0x0003e40000100a00 */
[----:B-1----:R-:W-:-:S02]  /*37ac0*/  LEA R174, P1, R178, R2, 0x2 ;  /* 0x00000002b2ae7211 */ /* 0x002fc400078210ff */
[C---:B------:R-:W-:Y:S02]  /*37ad0*/  LEA R172, P2, R179.reuse, R2, 0x2 ;  /* 0x00000002b3ac7211 */ /* 0x040fe400078410ff */
[-C--:B------:R-:W-:Y:S02]  /*37ae0*/  LEA.HI.X.SX32 R175, R178, R0.reuse, 0x2, P1 ;  /* 0x00000000b2af7211 */ /* 0x080fe400008f16ff */
[----:B------:R-:W-:Y:S01]  /*37af0*/  LEA.HI.X.SX32 R173, R179, R0, 0x2, P2 ;  /* 0x00000000b3ad7211 */ /* 0x000fe200010f16ff */
        /* <DEDUP_REMOVED lines=11> */
[----:B------:R1:W-:Y:S01]  /*37bb0*/  STL.64 [R1+0x1430], R174 ;  /* 0x001430ae01007387 */ /* 0x0003e20000100a00 */
[----:B------:R-:W-:Y:S02]  /*37bc0*/  IMAD.MOV.U32 R199, RZ, RZ, R148 ;  /* 0x000000ffffc77224 */ /* 0x000fe400078e0094 */
[----:B------:R-:W-:Y:S01]  /*37bd0*/  IMAD.MOV.U32 R147, RZ, RZ, R149 ;  /* 0x000000ffff937224 */ /* 0x000fe200078e0095 */
[----:B------:R-:W-:Y:S01]  /*37be0*/  STL.64 [R1+0x1428], R172 ;  /* 0x001428ac01007387 */ /* 0x000fe20000100a00 */
[----:B------:R-:W-:Y:S02]  /*37bf0*/  IMAD.MOV.U32 R148, RZ, RZ, R150 ;  /* 0x000000ffff947224 */ /* 0x000fe400078e0096 */
[----:B------:R-:W-:Y:S02]  /*37c00*/  IMAD.MOV.U32 R149, RZ, RZ, R151 ;  /* 0x000000ffff957224 */ /* 0x000fe400078e0097 */
[----:B------:R-:W-:-:S02]  /*37c10*/  IMAD.MOV.U32 R150, RZ, RZ, R17 ;  /* 0x000000ffff967224 */ /* 0x000fc400078e0011 */
[----:B------:R-:W-:Y:S02]  /*37c20*/  IMAD.MOV.U32 R151, RZ, RZ, R22 ;  /* 0x000000ffff977224 */ /* 0x000fe400078e0016 */
[----:B------:R-:W3:Y:S01]  /*37c30*/  LDL.LU R22, [R1+0x14] ;  /* 0x0000140001167983 */ /* 0x000ee20000300800 */
[----:B--2---:R-:W-:-:S03]  /*37c40*/  IMAD.MOV.U32 R17, RZ, RZ, R21 ;  /* 0x000000ffff117224 */ /* 0x004fc600078e0015 */
[----:B------:R-:W2:Y:S01]  /*37c50*/  LDL.LU R21, [R1+0x1c] ;  /* 0x00001c0001157983 */ /* 0x000ea20000300800 */
[CC--:B------:R-:W-:Y:S02]  /*37c60*/  LEA R208, P1, R179.reuse, R2.reuse, 0x2 ;  /* 0x00000002b3d07211 */ /* 0x0c0fe400078210ff */
[C---:B-1----:R-:W-:Y:S02]  /*37c70*/  LEA R174, P2, R180.reuse, R2, 0x2 ;  /* 0x00000002b4ae7211 */ /* 0x042fe400078410ff */
        /* <DEDUP_REMOVED lines=10> */
[----:B------:R-:W-:Y:S01]  /*37d20*/  IMAD.MOV.U32 R186, RZ, RZ, R188 ;  /* 0x000000ffffba7224 */ /* 0x000fe200078e00bc */
[CC--:B-1----:R-:W-:Y:S01]  /*37d30*/  LEA R208, P1, R180.reuse, R2.reuse, 0x2 ;  /* 0x00000002b4d07211 */ /* 0x0c2fe200078210ff */
[----:B------:R-:W-:Y:S01]  /*37d40*/  IMAD.MOV.U32 R187, RZ, RZ, R190 ;  /* 0x000000ffffbb7224 */ /* 0x000fe200078e00be */
[----:B------:R-:W-:Y:S01]  /*37d50*/  LEA R174, P2, R181, R2, 0x2 ;  /* 0x00000002b5ae7211 */ /* 0x000fe200078410ff */
[----:B------:R-:W-:Y:S01]  /*37d60*/  IMAD.MOV.U32 R188, RZ, RZ, R68 ;  /* 0x000000ffffbc7224 */ /* 0x000fe200078e0044 */
[----:B------:R-:W-:Y:S01]  /*37d70*/  LEA.HI.X.SX32 R209, R180, R0, 0x2, P1 ;  /* 0x00000000b4d17211 */ /* 0x000fe200008f16ff */
[----:B------:R-:W-:Y:S01]  /*37d80*/  IMAD.MOV.U32 R183, RZ, RZ, R184 ;  /* 0x000000ffffb77224 */ /* 0x000fe200078e00b8 */
[----:B------:R-:W-:Y:S01]  /*37d90*/  LEA R180, P1, R177, R2, 0x2 ;  /* 0x00000002b1b47211 */ /* 0x000fe200078210ff */
[----:B------:R-:W-:Y:S01]  /*37da0*/  IMAD.MOV.U32 R184, RZ, RZ, R185 ;  /* 0x000000ffffb87224 */ /* 0x000fe200078e00b9 */
[-C--:B------:R-:W-:Y:S01]  /*37db0*/  LEA.HI.X.SX32 R175, R181, R0.reuse, 0x2, P2 ;  /* 0x00000000b5af7211 */ /* 0x080fe200010f16ff */
[----:B------:R-:W-:Y:S01]  /*37dc0*/  IMAD.MOV.U32 R190, RZ, RZ, R67 ;  /* 0x000000ffffbe7224 */ /* 0x000fe200078e0043 */
[----:B------:R-:W-:Y:S01]  /*37dd0*/  LEA.HI.X.SX32 R181, R177, R0, 0x2, P1 ;  /* 0x00000000b1b57211 */ /* 0x000fe200008f16ff */
[----:B------:R-:W-:Y:S01]  /*37de0*/  IMAD.MOV.U32 R185, RZ, RZ, R186 ;  /* 0x000000ffffb97224 */ /* 0x000fe200078e00ba */
[----:B------:R-:W4:Y:S01]  /*37df0*/  LDL.LU R67, [R1+0x19ec] ;  /* 0x0019ec0001437983 */ /* 0x000f220000300800 */
[----:B------:R-:W-:Y:S01]  /*37e00*/  IMAD.MOV.U32 R186, RZ, RZ, R187 ;  /* 0x000000ffffba7224 */ /* 0x000fe200078e00bb */
[----:B------:R-:W-:Y:S01]  /*37e10*/  MOV R187, R188 ;  /* 0x000000bc00bb7202 */ /* 0x000fe20000000f00 */
[----:B------:R-:W-:Y:S01]  /*37e20*/  IMAD.MOV.U32 R188, RZ, RZ, R189 ;  /* 0x000000ffffbc7224 */ /* 0x000fe200078e00bd */
[----:B------:R-:W4:Y:S01]  /*37e30*/  LDL.LU R68, [R1+0x19e8] ;  /* 0x0019e80001447983 */ /* 0x000f220000300800 */
[----:B------:R-:W-:-:S03]  /*37e40*/  IMAD.MOV.U32 R189, RZ, RZ, R70 ;  /* 0x000000ffffbd7224 */ /* 0x000fc600078e0046 */
[----:B------:R1:W-:Y:S04]  /*37e50*/  STL.64 [R1+0x1410], R208 ;  /* 0x001410d001007387 */ /* 0x0003e80000100a00 */
[----:B------:R-:W-:Y:S04]  /*37e60*/  STL.64 [R1+0x1408], R174 ;  /* 0x001408ae01007387 */ /* 0x000fe80000100a00 */
[----:B------:R-:W4:Y:S04]  /*37e70*/  LDL.LU R70, [R1+0x19e4] ;  /* 0x0019e40001467983 */ /* 0x000f280000300800 */
[----:B------:R1:W-:Y:S02]  /*37e80*/  STL.64 [R1+0x1400], R180 ;  /* 0x001400b401007387 */ /* 0x0003e40000100a00 */
[----:B-1----:R-:W-:Y:S01]  /*37e90*/  LEA R208, P2, R182, R2, 0x2 ;  /* 0x00000002b6d07211 */ /* 0x002fe200078410ff */
        /* <DEDUP_REMOVED lines=8> */
[----:B------:R-:W-:Y:S02]  /*37f20*/  IMAD.MOV.U32 R187, RZ, RZ, R189 ;  /* 0x000000ffffbb7224 */ /* 0x000fe400078e00bd */
[----:B------:R-:W-:Y:S02]  /*37f30*/  IMAD.MOV.U32 R188, RZ, RZ, R69 ;  /* 0x000000ffffbc7224 */ /* 0x000fe400078e0045 */
[----:B------:R-:W4:Y:S01]  /*37f40*/  LDL.LU R69, [R1+0x19e0] ;  /* 0x0019e00001457983 */ /* 0x000f220000300800 */
[----:B------:R-:W-:-:S03]  /*37f50*/  IMAD.MOV.U32 R189, RZ, RZ, R71 ;  /* 0x000000ffffbd7224 */ /* 0x000fc600078e0047 */
[----:B------:R-:W4:Y:S01]  /*37f60*/  LDL.LU R71, [R1+0x19dc] ;  /* 0x0019dc0001477983 */ /* 0x000f220000300800 */
[----:B------:R-:W-:-:S03]  /*37f70*/  IMAD.MOV.U32 R181, RZ, RZ, R184 ;  /* 0x000000ffffb57224 */ /* 0x000fc600078e00b8 */
[----:B------:R1:W-:Y:S01]  /*37f80*/  STL.64 [R1+0x13f8], R208 ;  /* 0x0013f8d001007387 */ /* 0x0003e20000100a00 */
[----:B------:R-:W-:Y:S01]  /*37f90*/  IMAD.MOV.U32 R184, RZ, RZ, R185 ;  /* 0x000000ffffb87224 */ /* 0x000fe200078e00b9 */
[C---:B------:R-:W-:Y:S01]  /*37fa0*/  LEA R182, P2, R176.reuse, R2, 0x2 ;  /* 0x00000002b0b67211 */ /* 0x040fe200078410ff */
[----:B------:R-:W-:Y:S02]  /*37fb0*/  IMAD.MOV.U32 R185, RZ, RZ, R186 ;  /* 0x000000ffffb97224 */ /* 0x000fe400078e00ba */
[----:B------:R-:W-:Y:S01]  /*37fc0*/  IMAD.MOV.U32 R186, RZ, RZ, R187 ;  /* 0x000000ffffba7224 */ /* 0x000fe200078e00bb */
[----:B------:R-:W-:Y:S01]  /*37fd0*/  LEA.HI.X.SX32 R183, R176, R0, 0x2, P2 ;  /* 0x00000000b0b77211 */ /* 0x000fe200010f16ff */
[----:B------:R-:W-:Y:S01]  /*37fe0*/  IMAD.MOV.U32 R187, RZ, RZ, R188 ;  /* 0x000000ffffbb7224 */ /* 0x000fe200078e00bc */
[----:B-1----:R-:W-:Y:S01]  /*37ff0*/  LEA R208, P1, R175, R2, 0x2 ;  /* 0x00000002afd07211 */ /* 0x002fe200078210ff */
[----:B------:R-:W-:-:S03]  /*38000*/  IMAD.MOV.U32 R188, RZ, RZ, R189 ;  /* 0x000000ffffbc7224 */ /* 0x000fc600078e00bd */
[----:B------:R-:W-:Y:S01]  /*38010*/  LEA.HI.X.SX32 R209, R175, R0, 0x2, P1 ;  /* 0x00000000afd17211 */ /* 0x000fe200008f16ff */
[----:B------:R-:W-:Y:S02]  /*38020*/  IMAD.MOV.U32 R189, RZ, RZ, R72 ;  /* 0x000000ffffbd7224 */ /* 0x000fe400078e0048 */
[----:B------:R-:W4:Y:S01]  /*38030*/  LDL.LU R72, [R1+0x19d8] ;  /* 0x0019d80001487983 */ /* 0x000f220000300800 */
[----:B------:R-:W-:-:S03]  /*38040*/  IMAD.MOV.U32 R175, RZ, RZ, R74 ;  /* 0x000000ffffaf7224 */ /* 0x000fc600078e004a */
[----:B------:R-:W-:Y:S04]  /*38050*/  STL.64 [R1+0x13f0], R208 ;  /* 0x0013f0d001007387 */ /* 0x000fe80000100a00 */
[----:B------:R-:W4:Y:S04]  /*38060*/  LDL.LU R74, [R1+0x19d4] ;  /* 0x0019d400014a7983 */ /* 0x000f280000300800 */
[----:B------:R1:W-:Y:S02]  /*38070*/  STL.64 [R1+0x13e8], R182 ;  /* 0x0013e8b601007387 */ /* 0x0003e40000100a00 */
[----:B-1----:R-:W-:-:S04]  /*38080*/  LEA R182, P2, R177, R2, 0x2 ;  /* 0x00000002b1b67211 */ /* 0x002fc800078410ff */
[----:B------:R-:W-:Y:S01]  /*38090*/  LEA.HI.X.SX32 R183, R177, R0, 0x2, P2 ;  /* 0x00000000b1b77211 */ /* 0x000fe200010f16ff */
[----:B------:R-:W-:Y:S02]  /*380a0*/  IMAD.MOV.U32 R177, RZ, RZ, R184 ;  /* 0x000000ffffb17224 */ /* 0x000fe400078e00b8 */
[----:B------:R-:W-:Y:S02]  /*380b0*/  IMAD.MOV.U32 R184, RZ, RZ, R185 ;  /* 0x000000ffffb87224 */ /* 0x000fe400078e00b9 */
[----:B------:R-:W-:Y:S02]  /*380c0*/  IMAD.MOV.U32 R185, RZ, RZ, R186 ;  /* 0x000000ffffb97224 */ /* 0x000fe400078e00ba */
[----:B------:R-:W-:Y:S02]  /*380d0*/  IMAD.MOV.U32 R186, RZ, RZ, R187 ;  /* 0x000000ffffba7224 */ /* 0x000fe400078e00bb */
[----:B------:R-:W-:Y:S02]  /*380e0*/  IMAD.MOV.U32 R187, RZ, RZ, R188 ;  /* 0x000000ffffbb7224 */ /* 0x000fe400078e00bc */
[----:B------:R-:W-:Y:S01]  /*380f0*/  IMAD.MOV.U32 R188, RZ, RZ, R189 ;  /* 0x000000ffffbc7224 */ /* 0x000fe200078e00bd */
[----:B------:R-:W-:Y:S01]  /*38100*/  LEA R208, P1, R175, R2, 0x2 ;  /* 0x00000002afd07211 */ /* 0x000fe200078210ff */
[----:B------:R-:W-:-:S02]  /*38110*/  IMAD.MOV.U32 R189, RZ, RZ, R190 ;  /* 0x000000ffffbd7224 */ /* 0x000fc400078e00be */
[----:B------:R-:W-:Y:S02]  /*38120*/  IMAD.MOV.U32 R190, RZ, RZ, R191 ;  /* 0x000000ffffbe7224 */ /* 0x000fe400078e00bf */
[----:B------:R-:W-:Y:S02]  /*38130*/  IMAD.MOV.U32 R191, RZ, RZ, R192 ;  /* 0x000000ffffbf7224 */ /* 0x000fe400078e00c0 */
[----:B------:R-:W-:Y:S01]  /*38140*/  IMAD.MOV.U32 R192, RZ, RZ, R146 ;  /* 0x000000ffffc07224 */ /* 0x000fe200078e0092 */
[----:B------:R-:W-:Y:S01]  /*38150*/  LEA.HI.X.SX32 R209, R175, R0, 0x2, P1 ;  /* 0x00000000afd17211 */ /* 0x000fe200008f16ff */
[----:B------:R-:W-:Y:S02]  /*38160*/  IMAD.MOV.U32 R146, RZ, RZ, R147 ;  /* 0x000000ffff927224 */ /* 0x000fe400078e0093 */
[----:B------:R-:W-:Y:S02]  /*38170*/  IMAD.MOV.U32 R147, RZ, RZ, R148 ;  /* 0x000000ffff937224 */ /* 0x000fe400078e0094 */
[----:B------:R-:W-:-:S02]  /*38180*/  IMAD.MOV.U32 R148, RZ, RZ, R149 ;  /* 0x000000ffff947224 */ /* 0x000fc400078e0095 */
[----:B------:R-:W-:Y:S02]  /*38190*/  IMAD.MOV.U32 R149, RZ, RZ, R150 ;  /* 0x000000ffff957224 */ /* 0x000fe400078e0096 */
[----:B------:R-:W-:Y:S01]  /*381a0*/  IMAD.MOV.U32 R150, RZ, RZ, R151 ;  /* 0x000000ffff967224 */ /* 0x000fe200078e0097 */
[----:B------:R1:W-:Y:S01]  /*381b0*/  STL.64 [R1+0x13e0], R208 ;  /* 0x0013e0d001007387 */ /* 0x0003e20000100a00 */
[----:B------:R-:W-:-:S03]  /*381c0*/  IMAD.MOV.U32 R151, RZ, RZ, R17 ;  /* 0x000000ffff977224 */ /* 0x000fc600078e0011 */
[----:B------:R1:W-:Y:S01]  /*381d0*/  STL.64 [R1+0x13d8], R182 ;  /* 0x0013d8b601007387 */ /* 0x0003e20000100a00 */
[----:B---3--:R-:W-:Y:S02]  /*381e0*/  IMAD.MOV.U32 R17, RZ, RZ, R22 ;  /* 0x000000ffff117224 */ /* 0x008fe400078e0016 */
[----:B--2---:R-:W-:Y:S02]  /*381f0*/  IMAD.MOV.U32 R22, RZ, RZ, R21 ;  /* 0x000000ffff167224 */ /* 0x004fe400078e0015 */
        /* <DEDUP_REMOVED lines=11> */
[C---:B------:R-:W-:Y:S01]  /*382b0*/  LEA R182, P2, R178.reuse, R2, 0x2 ;  /* 0x00000002b2b67211 */ /* 0x040fe200078410ff */
[----:B------:R-:W-:Y:S02]  /*382c0*/  IMAD.MOV.U32 R193, RZ, RZ, R194 ;  /* 0x000000ffffc17224 */ /* 0x000fe400078e00c2 */
        /* <DEDUP_REMOVED lines=8> */
[----:B------:R1:W-:Y:S01]  /*38350*/  STL.64 [R1+0x13d0], R208 ;  /* 0x0013d0d001007387 */ /* 0x0003e20000100a00 */
[----:B------:R-:W-:Y:S02]  /*38360*/  IMAD.MOV.U32 R151, RZ, RZ, R17 ;  /* 0x000000ffff977224 */ /* 0x000fe400078e0011 */
[----:B------:R-:W-:Y:S01]  /*38370*/  IMAD.MOV.U32 R17, RZ, RZ, R22 ;  /* 0x000000ffff117224 */ /* 0x000fe200078e0016 */
[----:B------:R3:W-:Y:S01]  /*38380*/  STL.64 [R1+0x13c8], R182 ;  /* 0x0013c8b601007387 */ /* 0x0007e20000100a00 */
[----:B------:R-:W-:-:S02]  /*38390*/  IMAD.MOV.U32 R211, RZ, RZ, R185 ;  /* 0x000000ffffd37224 */ /* 0x000fc400078e00b9 */
[----:B------:R-:W-:Y:S02]  /*383a0*/  IMAD.MOV.U32 R185, RZ, RZ, R187 ;  /* 0x000000ffffb97224 */ /* 0x000fe400078e00bb */
[----:B------:R-:W-:Y:S01]  /*383b0*/  IMAD.MOV.U32 R187, RZ, RZ, R188 ;  /* 0x000000ffffbb7224 */ /* 0x000fe200078e00bc */
[-C--:B-1----:R-:W-:Y:S01]  /*383c0*/  LEA R208, P1, R177, R2.reuse, 0x2 ;  /* 0x00000002b1d07211 */ /* 0x082fe200078210ff */
[----:B------:R-:W-:Y:S02]  /*383d0*/  IMAD.MOV.U32 R188, RZ, RZ, R189 ;  /* 0x000000ffffbc7224 */ /* 0x000fe400078e00bd */
[----:B------:R-:W-:Y:S01]  /*383e0*/  IMAD.MOV.U32 R189, RZ, RZ, R190 ;  /* 0x000000ffffbd7224 */ /* 0x000fe200078e00be */
[----:B---3--:R-:W-:Y:S01]  /*383f0*/  LEA R182, P2, R179, R2, 0x2 ;  /* 0x00000002b3b67211 */ /* 0x008fe200078410ff */
[----:B--2---:R-:W-:Y:S02]  /*38400*/  IMAD.MOV.U32 R22, RZ, RZ, R21 ;  /* 0x000000ffff167224 */ /* 0x004fe400078e0015 */
[----:B------:R-:W2:Y:S01]  /*38410*/  LDL.LU R21, [R1+0x428] ;  /* 0x0004280001157983 */ /* 0x000ea20000300800 */
[-C--:B------:R-:W-:Y:S01]  /*38420*/  LEA.HI.X.SX32 R209, R177, R0.reuse, 0x2, P1 ;  /* 0x00000000b1d17211 */ /* 0x080fe200008f16ff */
[----:B------:R-:W-:Y:S01]  /*38430*/  IMAD.MOV.U32 R190, RZ, RZ, R193 ;  /* 0x000000ffffbe7224 */ /* 0x000fe200078e00c1 */
[----:B------:R-:W-:Y:S01]  /*38440*/  LEA.HI.X.SX32 R183, R179, R0, 0x2, P2 ;  /* 0x00000000b3b77211 */ /* 0x000fe200010f16ff */
[----:B------:R-:W-:-:S02]  /*38450*/  IMAD.MOV.U32 R193, RZ, RZ, R200 ;  /* 0x000000ffffc17224 */ /* 0x000fc400078e00c8 */
[----:B------:R-:W-:Y:S02]  /*38460*/  IMAD.MOV.U32 R200, RZ, RZ, R203 ;  /* 0x000000ffffc87224 */ /* 0x000fe400078e00cb */
[----:B------:R-:W-:Y:S01]  /*38470*/  IMAD.MOV.U32 R203, RZ, RZ, R206 ;  /* 0x000000ffffcb7224 */ /* 0x000fe200078e00ce */
[----:B------:R-:W-:Y:S01]  /*38480*/  STL.64 [R1+0x13c0], R208 ;  /* 0x0013c0d001007387 */ /* 0x000fe20000100a00 */
[----:B------:R-:W-:Y:S02]  /*38490*/  IMAD.MOV.U32 R206, RZ, RZ, R207 ;  /* 0x000000ffffce7224 */ /* 0x000fe400078e00cf */
[----:B------:R-:W-:Y:S02]  /*384a0*/  IMAD.MOV.U32 R207, RZ, RZ, R73 ;  /* 0x000000ffffcf7224 */ /* 0x000fe400078e0049 */
[----:B------:R-:W3:Y:S04]  /*384b0*/  LDL.LU R73, [R1+0x19d0] ;  /* 0x0019d00001497983 */ /* 0x000ee80000300800 */
[----:B------:R1:W-:Y:S02]  /*384c0*/  STL.64 [R1+0x13b8], R182 ;  /* 0x0013b8b601007387 */ /* 0x0003e40000100a00 */
[----:B-1----:R-:W-:-:S02]  /*384d0*/  IMAD.MOV.U32 R182, RZ, RZ, R185 ;  /* 0x000000ffffb67224 */ /* 0x002fc400078e00b9 */
[----:B------:R-:W-:Y:S02]  /*384e0*/  IMAD.MOV.U32 R183, RZ, RZ, R187 ;  /* 0x000000ffffb77224 */ /* 0x000fe400078e00bb */
[----:B------:R-:W-:Y:S01]  /*384f0*/  IMAD.MOV.U32 R185, RZ, RZ, R188 ;  /* 0x000000ffffb97224 */ /* 0x000fe200078e00bc */
[C---:B------:R-:W-:Y:S01]  /*38500*/  LEA R212, P1, R182.reuse, R2, 0x2 ;  /* 0x00000002b6d47211 */ /* 0x040fe200078210ff */
[----:B------:R-:W-:Y:S02]  /*38510*/  IMAD.MOV.U32 R187, RZ, RZ, R189 ;  /* 0x000000ffffbb7224 */ /* 0x000fe400078e00bd */
[----:B------:R-:W-:Y:S01]  /*38520*/  IMAD.MOV.U32 R188, RZ, RZ, R190 ;  /* 0x000000ffffbc7224 */ /* 0x000fe200078e00be */
[----:B------:R-:W-:Y:S01]  /*38530*/  LEA.HI.X.SX32 R213, R182, R0, 0x2, P1 ;  /* 0x00000000b6d57211 */ /* 0x000fe200008f16ff */
[----:B------:R-:W-:Y:S02]  /*38540*/  IMAD.MOV.U32 R189, RZ, RZ, R200 ;  /* 0x000000ffffbd7224 */ /* 0x000fe400078e00c8 */
[----:B------:R-:W-:Y:S01]  /*38550*/  IMAD.MOV.U32 R190, RZ, RZ, R203 ;  /* 0x000000ffffbe7224 */ /* 0x000fe200078e00cb */
[----:B------:R-:W-:Y:S01]  /*38560*/  LEA R208, P2, R180, R2, 0x2 ;  /* 0x00000002b4d07211 */ /* 0x000fe200078410ff */
[----:B------:R-:W-:-:S02]  /*38570*/  IMAD.MOV.U32 R182, RZ, RZ, R185 ;  /* 0x000000ffffb67224 */ /* 0x000fc400078e00b9 */
[----:B------:R-:W-:Y:S02]  /*38580*/  IMAD.MOV.U32 R185, RZ, RZ, R187 ;  /* 0x000000ffffb97224 */ /* 0x000fe400078e00bb */
[----:B------:R-:W-:Y:S02]  /*38590*/  IMAD.MOV.U32 R187, RZ, RZ, R188 ;  /* 0x000000ffffbb7224 */ /* 0x000fe400078e00bc */
[----:B------:R-:W-:Y:S01]  /*385a0*/  IMAD.MOV.U32 R188, RZ, RZ, R189 ;  /* 0x000000ffffbc7224 */ /* 0x000fe200078e00bd */
[----:B------:R-:W-:Y:S01]  /*385b0*/  MOV R189, R190 ;  /* 0x000000be00bd7202 */ /* 0x000fe20000000f00 */
[----:B------:R-:W-:Y:S01]  /*385c0*/  IMAD.MOV.U32 R203, RZ, RZ, R75 ;  /* 0x000000ffffcb7224 */ /* 0x000fe200078e004b */
[----:B------:R-:W-:Y:S01]  /*385d0*/  LEA.HI.X.SX32 R209, R180, R0, 0x2, P2 ;  /* 0x00000000b4d17211 */ /* 0x000fe200010f16ff */
[----:B------:R-:W-:Y:S01]  /*385e0*/  IMAD.MOV.U32 R190, RZ, RZ, R196 ;  /* 0x000000ffffbe7224 */ /* 0x000fe200078e00c4 */
[----:B------:R-:W3:Y:S01]  /*385f0*/  LDL.LU R75, [R1+0x19cc] ;  /* 0x0019cc00014b7983 */ /* 0x000ee20000300800 */
[----:B------:R-:W-:-:S02]  /*38600*/  IMAD.MOV.U32 R179, RZ, RZ, R182 ;  /* 0x000000ffffb37224 */ /* 0x000fc400078e00b6 */
[----:B------:R-:W-:Y:S02]  /*38610*/  IMAD.MOV.U32 R200, RZ, RZ, R76 ;  /* 0x000000ffffc87224 */ /* 0x000fe400078e004c */
[----:B------:R-:W-:Y:S01]  /*38620*/  IMAD.MOV.U32 R196, RZ, RZ, R198 ;  /* 0x000000ffffc47224 */ /* 0x000fe200078e00c6 */
[----:B------:R-:W3:Y:S01]  /*38630*/  LDL.LU R76, [R1+0x19c8] ;  /* 0x0019c800014c7983 */ /* 0x000ee20000300800 */
[----:B------:R-:W-:Y:S02]  /*38640*/  IMAD.MOV.U32 R198, RZ, RZ, R199 ;  /* 0x000000ffffc67224 */ /* 0x000fe400078e00c7 */
[----:B------:R-:W-:Y:S01]  /*38650*/  IMAD.MOV.U32 R199, RZ, RZ, R78 ;  /* 0x000000ffffc77224 */ /* 0x000fe200078e004e */
[----:B------:R1:W-:Y:S01]  /*38660*/  STL.64 [R1+0x13b0], R212 ;  /* 0x0013b0d401007387 */ /* 0x0003e20000100a00 */
[----:B------:R-:W-:-:S03]  /*38670*/  IMAD.MOV.U32 R182, RZ, RZ, R185 ;  /* 0x000000ffffb67224 */ /* 0x000fc600078e00b9 */
[----:B------:R-:W3:Y:S01]  /*38680*/  LDL.LU R78, [R1+0x19c4] ;  /* 0x0019c400014e7983 */ /* 0x000ee20000300800 */
[----:B------:R-:W-:-:S03]  /*38690*/  IMAD.MOV.U32 R185, RZ, RZ, R187 ;  /* 0x000000ffffb97224 */ /* 0x000fc600078e00bb */
[----:B------:R4:W-:Y:S01]  /*386a0*/  STL.64 [R1+0x13a8], R208 ;  /* 0x0013a8d001007387 */ /* 0x0009e20000100a00 */
[----:B------:R-:W-:Y:S01]  /*386b0*/  IMAD.MOV.U32 R187, RZ, RZ, R188 ;  /* 0x000000ffffbb7224 */ /* 0x000fe200078e00bc */
[C---:B-1----:R-:W-:Y:S01]  /*386c0*/  LEA R212, P1, R179.reuse, R2, 0x2 ;  /* 0x00000002b3d47211 */ /* 0x042fe200078210ff */
[----:B------:R-:W-:Y:S02]  /*386d0*/  IMAD.MOV.U32 R188, RZ, RZ, R189 ;  /* 0x000000ffffbc7224 */ /* 0x000fe400078e00bd */
[----:B------:R-:W-:Y:S01]  /*386e0*/  IMAD.MOV.U32 R189, RZ, RZ, R190 ;  /* 0x000000ffffbd7224 */ /* 0x000fe200078e00be */
[----:B------:R-:W-:Y:S02]  /*386f0*/  LEA.HI.X.SX32 R213, R179, R0, 0x2, P1 ;  /* 0x00000000b3d57211 */ /* 0x000fe400008f16ff */
[C---:B----4-:R-:W-:Y:S01]  /*38700*/  LEA R208, P2, R181.reuse, R2, 0x2 ;  /* 0x00000002b5d07211 */ /* 0x050fe200078410ff */
[----:B------:R-:W-:Y:S02]  /*38710*/  IMAD.MOV.U32 R190, RZ, RZ, R196 ;  /* 0x000000ffffbe7224 */ /* 0x000fe400078e00c4 */
[----:B------:R-:W-:Y:S01]  /*38720*/  IMAD.MOV.U32 R196, RZ, RZ, R199 ;  /* 0x000000ffffc47224 */ /* 0x000fe200078e00c7 */
[----:B------:R-:W-:Y:S01]  /*38730*/  LEA.HI.X.SX32 R209, R181, R0, 0x2, P2 ;  /* 0x00000000b5d17211 */ /* 0x000fe200010f16ff */
[----:B------:R-:W-:-:S02]  /*38740*/  IMAD.MOV.U32 R199, RZ, RZ, R77 ;  /* 0x000000ffffc77224 */ /* 0x000fc400078e004d */
[----:B------:R-:W4:Y:S04]  /*38750*/  LDL.LU R77, [R1+0x19c0] ;  /* 0x0019c000014d7983 */ /* 0x000f280000300800 */
[----:B------:R1:W-:Y:S04]  /*38760*/  STL.64 [R1+0x13a0], R212 ;  /* 0x0013a0d401007387 */ /* 0x0003e80000100a00 */
[----:B------:R1:W-:Y:S01]  /*38770*/  STL.64 [R1+0x1398], R208 ;  /* 0x001398d001007387 */ /* 0x0003e20000100a00 */
[----:B------:R-:W-:Y:S02]  /*38780*/  IMAD.MOV.U32 R181, RZ, RZ, R188 ;  /* 0x000000ffffb57224 */ /* 0x000fe400078e00bc */
[----:B------:R-:W-:-:S02]  /*38790*/  IMAD.MOV.U32 R188, RZ, RZ, R190 ;  /* 0x000000ffffbc7224 */ /* 0x000fc400078e00be */
[----:B------:R-:W-:Y:S01]  /*387a0*/  IMAD.MOV.U32 R190, RZ, RZ, R192 ;  /* 0x000000ffffbe7224 */ /* 0x000fe200078e00c0 */
[-C--:B-1----:R-:W-:Y:S02]  /*387b0*/  LEA R212, P1, R182, R2.reuse, 0x2 ;  /* 0x00000002b6d47211 */ /* 0x082fe400078210ff */
[----:B------:R-:W-:Y:S01]  /*387c0*/  LEA R208, P2, R186, R2, 0x2 ;  /* 0x00000002bad07211 */ /* 0x000fe200078410ff */
[----:B------:R-:W-:-:S03]  /*387d0*/  IMAD.MOV.U32 R192, RZ, RZ, R193 ;  /* 0x000000ffffc07224 */ /* 0x000fc600078e00c1 */
[-C--:B------:R-:W-:Y:S01]  /*387e0*/  LEA.HI.X.SX32 R209, R186, R0.reuse, 0x2, P2 ;  /* 0x00000000bad17211 */ /* 0x080fe200010f16ff */
        /* <DEDUP_REMOVED lines=16> */
[----:B------:R-:W-:Y:S02]  /*388f0*/  IMAD.MOV.U32 R150, RZ, RZ, R17 ;  /* 0x000000ffff967224 */ /* 0x000fe400078e0011 */
[----:B------:R-:W-:Y:S02]  /*38900*/  IMAD.MOV.U32 R151, RZ, RZ, R22 ;  /* 0x000000ffff977224 */ /* 0x000fe400078e0016 */
[----:B------:R-:W3:Y:S01]  /*38910*/  LDL.LU R22, [R1+0x20] ;  /* 0x0000200001167983 */ /* 0x000ee20000300800 */
[----:B--2---:R-:W-:-:S03]  /*38920*/  IMAD.MOV.U32 R17, RZ, RZ, R21 ;  /* 0x000000ffff117224 */ /* 0x004fc600078e0015 */
[----:B------:R-:W2:Y:S01]  /*38930*/  LDL.LU R21, [R1+0x28] ;  /* 0x0000280001157983 */ /* 0x000ea20000300800 */
[----:B-1----:R-:W-:Y:S01]  /*38940*/  LEA R212, P1, R181, R2, 0x2 ;  /* 0x00000002b5d47211 */ /* 0x002fe200078210ff */
[----:B------:R-:W-:-:S03]  /*38950*/  IMAD.MOV.U32 R210, RZ, RZ, R188 ;  /* 0x000000ffffd27224 */ /* 0x000fc600078e00bc */
[----:B------:R-:W-:Y:S02]  /*38960*/  LEA.HI.X.SX32 R213, R181, R0, 0x2, P1 ;  /* 0x00000000b5d57211 */ /* 0x000fe400008f16ff */
[----:B------:R-:W-:-:S03]  /*38970*/  LEA R208, P2, R184, R2, 0x2 ;  /* 0x00000002b8d07211 */ /* 0x000fc600078410ff */
[----:B------:R1:W-:Y:S01]  /*38980*/  STL.64 [R1+0x1380], R212 ;  /* 0x001380d401007387 */ /* 0x0003e20000100a00 */
[----:B------:R-:W-:Y:S01]  /*38990*/  LEA.HI.X.SX32 R209, R184, R0, 0x2, P2 ;  /* 0x00000000b8d17211 */ /* 0x000fe200010f16ff */
[----:B------:R-:W-:Y:S02]  /*389a0*/  IMAD.MOV.U32 R184, RZ, RZ, R189 ;  /* 0x000000ffffb87224 */ /* 0x000fe400078e00bd */
[----:B------:R-:W-:Y:S02]  /*389b0*/  IMAD.MOV.U32 R188, RZ, RZ, R190 ;  /* 0x000000ffffbc7224 */ /* 0x000fe400078e00be */
[----:B------:R-:W-:Y:S02]  /*389c0*/  IMAD.MOV.U32 R189, RZ, RZ, R193 ;  /* 0x000000ffffbd7224 */ /* 0x000fe400078e00c1 */
[----:B------:R-:W-:Y:S01]  /*389d0*/  IMAD.MOV.U32 R190, RZ, RZ, R191 ;  /* 0x000000ffffbe7224 */ /* 0x000fe200078e00bf */
[C---:B-1----:R-:W-:Y:S01]  /*389e0*/  LEA R212, P1, R210.reuse, R2, 0x2 ;  /* 0x00000002d2d47211 */ /* 0x042fe200078210ff */
[----:B------:R-:W-:Y:S01]  /*389f0*/  IMAD.MOV.U32 R193, RZ, RZ, R195 ;  /* 0x000000ffffc17224 */ /* 0x000fe200078e00c3 */
[----:B------:R1:W-:Y:S01]  /*38a00*/  STL.64 [R1+0x1378], R208 ;  /* 0x001378d001007387 */ /* 0x0003e20000100a00 */
[----:B------:R-:W-:Y:S01]  /*38a10*/  IMAD.MOV.U32 R191, RZ, RZ, R194 ;  /* 0x000000ffffbf7224 */ /* 0x000fe200078e00c2 */
[----:B------:R-:W-:Y:S01]  /*38a20*/  LEA.HI.X.SX32 R213, R210, R0, 0x2, P1 ;  /* 0x00000000d2d57211 */ /* 0x000fe200008f16ff */
[----:B------:R-:W-:-:S02]  /*38a30*/  IMAD.MOV.U32 R195, RZ, RZ, R206 ;  /* 0x000000ffffc37224 */ /* 0x000fc400078e00ce */
[----:B------:R-:W-:Y:S02]  /*38a40*/  IMAD.MOV.U32 R194, RZ, RZ, R200 ;  /* 0x000000ffffc27224 */ /* 0x000fe400078e00c8 */
[----:B------:R-:W-:Y:S02]  /*38a50*/  IMAD.MOV.U32 R206, RZ, RZ, R79 ;  /* 0x000000ffffce7224 */ /* 0x000fe400078e004f */
[----:B------:R-:W4:Y:S01]  /*38a60*/  LDL.LU R79, [R1+0x19bc] ;  /* 0x0019bc00014f7983 */ /* 0x000f220000300800 */
[----:B------:R-:W-:-:S03]  /*38a70*/  IMAD.MOV.U32 R200, RZ, RZ, R80 ;  /* 0x000000ffffc87224 */ /* 0x000fc600078e0050 */
[----:B------:R-:W4:Y:S04]  /*38a80*/  LDL.LU R80, [R1+0x19b8] ;  /* 0x0019b80001507983 */ /* 0x000f280000300800 */
[----:B------:R1:W-:Y:S02]  /*38a90*/  STL.64 [R1+0x1370], R212 ;  /* 0x001370d401007387 */ /* 0x0003e40000100a00 */
[----:B-1----:R-:W-:Y:S01]  /*38aa0*/  LEA R208, P2, R211, R2, 0x2 ;  /* 0x00000002d3d07211 */ /* 0x002fe200078410ff */
[----:B------:R-:W-:Y:S02]  /*38ab0*/  IMAD.MOV.U32 R213, RZ, RZ, R184 ;  /* 0x000000ffffd57224 */ /* 0x000fe400078e00b8 */
[----:B------:R-:W-:Y:S02]  /*38ac0*/  IMAD.MOV.U32 R184, RZ, RZ, R188 ;  /* 0x000000ffffb87224 */ /* 0x000fe400078e00bc */
[----:B------:R-:W-:-:S02]  /*38ad0*/  IMAD.MOV.U32 R188, RZ, RZ, R191 ;  /* 0x000000ffffbc7224 */ /* 0x000fc400078e00bf */
[----:B------:R-:W-:Y:S01]  /*38ae0*/  IMAD.MOV.U32 R210, RZ, RZ, R184 ;  /* 0x000000ffffd27224 */ /* 0x000fe200078e00b8 */
[----:B------:R-:W-:Y:S01]  /*38af0*/  LEA.HI.X.SX32 R209, R211, R0, 0x2, P2 ;  /* 0x00000000d3d17211 */ /* 0x000fe200010f16ff */
[----:B------:R-:W-:Y:S02]  /*38b00*/  IMAD.MOV.U32 R191, RZ, RZ, R195 ;  /* 0x000000ffffbf7224 */ /* 0x000fe400078e00c3 */
[----:B------:R-:W-:Y:S01]  /*38b10*/  IMAD.MOV.U32 R195, RZ, RZ, R196 ;  /* 0x000000ffffc37224 */ /* 0x000fe200078e00c4 */
[C---:B------:R-:W-:Y:S01]  /*38b20*/  LEA R214, P1, R210.reuse, R2, 0x2 ;  /* 0x00000002d2d67211 */ /* 0x040fe200078210ff */
[----:B------:R-:W-:Y:S02]  /*38b30*/  IMAD.MOV.U32 R211, RZ, RZ, R188 ;  /* 0x000000ffffd37224 */ /* 0x000fe400078e00bc */
[----:B------:R-:W-:Y:S01]  /*38b40*/  IMAD.MOV.U32 R196, RZ, RZ, R198 ;  /* 0x000000ffffc47224 */ /* 0x000fe200078e00c6 */
[----:B------:R-:W-:Y:S01]  /*38b50*/  LEA.HI.X.SX32 R215, R210, R0, 0x2, P1 ;  /* 0x00000000d2d77211 */ /* 0x000fe200008f16ff */
[----:B------:R-:W-:-:S02]  /*38b60*/  IMAD.MOV.U32 R198, RZ, RZ, R82 ;  /* 0x000000ffffc67224 */ /* 0x000fc400078e0052 */
[----:B------:R-:W-:Y:S01]  /*38b70*/  IMAD.MOV.U32 R188, RZ, RZ, R191 ;  /* 0x000000ffffbc7224 */ /* 0x000fe200078e00bf */
[----:B------:R-:W4:Y:S01]  /*38b80*/  LDL.LU R82, [R1+0x19b4] ;  /* 0x0019b40001527983 */ /* 0x000f220000300800 */
[----:B------:R-:W-:Y:S02]  /*38b90*/  IMAD.MOV.U32 R210, RZ, RZ, R211 ;  /* 0x000000ffffd27224 */ /* 0x000fe400078e00d3 */
[----:B------:R-:W-:Y:S02]  /*38ba0*/  IMAD.MOV.U32 R191, RZ, RZ, R196 ;  /* 0x000000ffffbf7224 */ /* 0x000fe400078e00c4 */
[----:B------:R-:W-:Y:S01]  /*38bb0*/  IMAD.MOV.U32 R211, RZ, RZ, R83 ;  /* 0x000000ffffd37224 */ /* 0x000fe200078e0053 */
[----:B------:R1:W-:Y:S01]  /*38bc0*/  STL.64 [R1+0x1368], R208 ;  /* 0x001368d001007387 */ /* 0x0003e20000100a00 */
[----:B------:R-:W-:Y:S02]  /*38bd0*/  IMAD.MOV.U32 R196, RZ, RZ, R198 ;  /* 0x000000ffffc47224 */ /* 0x000fe400078e00c6 */
[----:B------:R-:W-:-:S02]  /*38be0*/  IMAD.MOV.U32 R198, RZ, RZ, R81 ;  /* 0x000000ffffc67224 */ /* 0x000fc400078e0051 */
[----:B------:R-:W4:Y:S04]  /*38bf0*/  LDL.LU R81, [R1+0x19b0] ;  /* 0x0019b00001517983 */ /* 0x000f280000300800 */
[----:B------:R1:W-:Y:S02]  /*38c00*/  STL.64 [R1+0x1360], R214 ;  /* 0x001360d601007387 */ /* 0x0003e40000100a00 */
[-C--:B-1----:R-:W-:Y:S02]  /*38c10*/  LEA R208, P2, R183, R2.reuse, 0x2 ;  /* 0x00000002b7d07211 */ /* 0x082fe400078410ff */
[----:B------:R-:W4:Y:S01]  /*38c20*/  LDL.LU R83, [R1+0x19ac] ;  /* 0x0019ac0001537983 */ /* 0x000f220000300800 */
[----:B------:R-:W-:-:S04]  /*38c30*/  LEA R214, P1, R211, R2, 0x2 ;  /* 0x00000002d3d67211 */ /* 0x000fc800078210ff */
[-C--:B------:R-:W-:Y:S01]  /*38c40*/  LEA.HI.X.SX32 R215, R211, R0.reuse, 0x2, P1 ;  /* 0x00000000d3d77211 */ /* 0x080fe200008f16ff */
[----:B------:R-:W-:Y:S01]  /*38c50*/  IMAD.MOV.U32 R211, RZ, RZ, R188 ;  /* 0x000000ffffd37224 */ /* 0x000fe200078e00bc */
[----:B------:R-:W-:Y:S01]  /*38c60*/  LEA.HI.X.SX32 R209, R183, R0, 0x2, P2 ;  /* 0x00000000b7d17211 */ /* 0x000fe200010f16ff */
[----:B------:R-:W-:Y:S02]  /*38c70*/  IMAD.MOV.U32 R188, RZ, RZ, R189 ;  /* 0x000000ffffbc7224 */ /* 0x000fe400078e00bd */
[----:B------:R-:W-:Y:S02]  /*38c80*/  IMAD.MOV.U32 R189, RZ, RZ, R190 ;  /* 0x000000ffffbd7224 */ /* 0x000fe400078e00be */
[----:B------:R-:W-:Y:S02]  /*38c90*/  IMAD.MOV.U32 R190, RZ, RZ, R192 ;  /* 0x000000ffffbe7224 */ /* 0x000fe400078e00c0 */
[----:B------:R-:W-:Y:S02]  /*38ca0*/  IMAD.MOV.U32 R192, RZ, RZ, R193 ;  /* 0x000000ffffc07224 */ /* 0x000fe400078e00c1 */
[----:B------:R-:W-:Y:S01]  /*38cb0*/  IMAD.MOV.U32 R193, RZ, RZ, R142 ;  /* 0x000000ffffc17224 */ /* 0x000fe200078e008e */
[----:B------:R1:W-:Y:S01]  /*38cc0*/  STL.64 [R1+0x1358], R208 ;  /* 0x001358d001007387 */ /* 0x0003e20000100a00 */
[----:B------:R-:W-:-:S02]  /*38cd0*/  IMAD.MOV.U32 R142, RZ, RZ, R143 ;  /* 0x000000ffff8e7224 */ /* 0x000fc400078e008f */
[----:B------:R-:W-:Y:S02]  /*38ce0*/  IMAD.MOV.U32 R143, RZ, RZ, R144 ;  /* 0x000000ffff8f7224 */ /* 0x000fe400078e0090 */
[----:B------:R-:W-:Y:S02]  /*38cf0*/  IMAD.MOV.U32 R144, RZ, RZ, R145 ;  /* 0x000000ffff907224 */ /* 0x000fe400078e0091 */
[----:B------:R-:W-:Y:S02]  /*38d00*/  IMAD.MOV.U32 R145, RZ, RZ, R146 ;  /* 0x000000ffff917224 */ /* 0x000fe400078e0092 */
[----:B------:R-:W-:Y:S01]  /*38d10*/  IMAD.MOV.U32 R146, RZ, RZ, R147 ;  /* 0x000000ffff927224 */ /* 0x000fe200078e0093 */
[C---:B-1----:R-:W-:Y:S01]  /*38d20*/  LEA R208, P2, R186.reuse, R2, 0x2 ;  /* 0x00000002bad07211 */ /* 0x042fe200078410ff */
[----:B------:R-:W-:Y:S02]  /*38d30*/  IMAD.MOV.U32 R147, RZ, RZ, R148 ;  /* 0x000000ffff937224 */ /* 0x000fe400078e0094 */
[----:B------:R-:W-:Y:S01]  /*38d40*/  IMAD.MOV.U32 R148, RZ, RZ, R149 ;  /* 0x000000ffff947224 */ /* 0x000fe200078e0095 */
[----:B------:R-:W-:Y:S01]  /*38d50*/  LEA.HI.X.SX32 R209, R186, R0, 0x2, P2 ;  /* 0x00000000bad17211 */ /* 0x000fe200010f16ff */
[----:B------:R-:W-:-:S02]  /*38d60*/  IMAD.MOV.U32 R149, RZ, RZ, R150 ;  /* 0x000000ffff957224 */ /* 0x000fc400078e0096 */
        /* <DEDUP_REMOVED lines=9> */
[----:B------:R-:W-:-:S04]  /*38e00*/  IMAD.MOV.U32 R211, RZ, RZ, R84 ;  /* 0x000000ffffd37224 */ /* 0x000fc800078e0054 */
[----:B------:R1:W-:Y:S01]  /*38e10*/  STL.64 [R1+0x1340], R214 ;  /* 0x001340d601007387 */ /* 0x0003e20000100a00 */
[----:B------:R-:W-:-:S03]  /*38e20*/  LEA R208, P2, R185, R2, 0x2 ;  /* 0x00000002b9d07211 */ /* 0x000fc600078410ff */
[----:B------:R-:W3:Y:S01]  /*38e30*/  LDL.LU R84, [R1+0x19a8] ;  /* 0x0019a80001547983 */ /* 0x000ee20000300800 */
        /* <DEDUP_REMOVED lines=18> */
[----:B------:R-:W-:Y:S02]  /*38f60*/  IMAD.MOV.U32 R151, RZ, RZ, R17 ;  /* 0x000000ffff977224 */ /* 0x000fe400078e0011 */
[----:B------:R-:W-:Y:S01]  /*38f70*/  IMAD.MOV.U32 R17, RZ, RZ, R22 ;  /* 0x000000ffff117224 */ /* 0x000fe200078e0016 */
[----:B------:R1:W-:Y:S01]  /*38f80*/  STL.64 [R1+0x1330], R214 ;  /* 0x001330d601007387 */ /* 0x0003e20000100a00 */
[----:B--2---:R-:W-:-:S03]  /*38f90*/  IMAD.MOV.U32 R22, RZ, RZ, R21 ;  /* 0x000000ffff167224 */ /* 0x004fc600078e0015 */
[----:B------:R-:W2:Y:S01]  /*38fa0*/  LDL.LU R21, [R1+0x42c] ;  /* 0x00042c0001157983 */ /* 0x000ea20000300800 */
[----:B------:R-:W-:Y:S01]  /*38fb0*/  IMAD.MOV.U32 R217, RZ, RZ, R188 ;  /* 0x000000ffffd97224 */ /* 0x000fe200078e00bc */
[-C--:B-1----:R-:W-:Y:S02]  /*38fc0*/  LEA R208, P2, R187, R2.reuse, 0x2 ;  /* 0x00000002bbd07211 */ /* 0x082fe400078410ff */
[----:B------:R-:W-:Y:S01]  /*38fd0*/  MOV R212, R189 ;  /* 0x000000bd00d47202 */ /* 0x000fe20000000f00 */
[----:B------:R-:W-:Y:S01]  /*38fe0*/  IMAD.MOV.U32 R189, RZ, RZ, R192 ;  /* 0x000000ffffbd7224 */ /* 0x000fe200078e00c0 */
[----:B------:R-:W-:Y:S01]  /*38ff0*/  LEA R214, P1, R217, R2, 0x2 ;  /* 0x00000002d9d67211 */ /* 0x000fe200078210ff */
[----:B------:R-:W-:Y:S01]  /*39000*/  IMAD.MOV.U32 R192, RZ, RZ, R195 ;  /* 0x000000ffffc07224 */ /* 0x000fe200078e00c3 */
[-C--:B------:R-:W-:Y:S01]  /*39010*/  LEA.HI.X.SX32 R209, R187, R0.reuse, 0x2, P2 ;  /* 0x00000000bbd17211 */ /* 0x080fe200010f16ff */
[----:B------:R-:W-:Y:S01]  /*39020*/  IMAD.MOV.U32 R187, RZ, RZ, R189 ;  /* 0x000000ffffbb7224 */ /* 0x000fe200078e00bd */
[----:B------:R-:W-:Y:S01]  /*39030*/  LEA.HI.X.SX32 R215, R217, R0, 0x2, P1 ;  /* 0x00000000d9d77211 */ /* 0x000fe200008f16ff */
[----:B------:R-:W-:-:S02]  /*39040*/  IMAD.MOV.U32 R195, RZ, RZ, R201 ;  /* 0x000000ffffc37224 */ /* 0x000fc400078e00c9 */
[----:B------:R-:W-:Y:S02]  /*39050*/  IMAD.MOV.U32 R189, RZ, RZ, R190 ;  /* 0x000000ffffbd7224 */ /* 0x000fe400078e00be */
[----:B------:R-:W-:Y:S02]  /*39060*/  IMAD.MOV.U32 R201, RZ, RZ, R86 ;  /* 0x000000ffffc97224 */ /* 0x000fe400078e0056 */
[----:B------:R-:W-:Y:S01]  /*39070*/  IMAD.MOV.U32 R190, RZ, RZ, R192 ;  /* 0x000000ffffbe7224 */ /* 0x000fe200078e00c0 */
[----:B------:R-:W3:Y:S01]  /*39080*/  LDL.LU R86, [R1+0x19a4] ;  /* 0x0019a40001567983 */ /* 0x000ee20000300800 */
[----:B------:R-:W-:Y:S02]  /*39090*/  IMAD.MOV.U32 R192, RZ, RZ, R193 ;  /* 0x000000ffffc07224 */ /* 0x000fe400078e00c1 */
[----:B------:R-:W-:Y:S01]  /*390a0*/  IMAD.MOV.U32 R193, RZ, RZ, R85 ;  /* 0x000000ffffc17224 */ /* 0x000fe200078e0055 */
[----:B------:R1:W-:Y:S04]  /*390b0*/  STL.64 [R1+0x1328], R208 ;  /* 0x001328d001007387 */ /* 0x0003e80000100a00 */
[----:B------:R-:W3:Y:S04]  /*390c0*/  LDL.LU R85, [R1+0x19a0] ;  /* 0x0019a00001557983 */ /* 0x000ee80000300800 */
[----:B------:R4:W-:Y:S01]  /*390d0*/  STL.64 [R1+0x1320], R214 ;  /* 0x001320d601007387 */ /* 0x0009e20000100a00 */
[----:B-1----:R-:W-:Y:S01]  /*390e0*/  LEA R208, P2, R213, R2, 0x2 ;  /* 0x00000002d5d07211 */ /* 0x002fe200078410ff */
[----:B----4-:R-:W-:-:S02]  /*390f0*/  IMAD.MOV.U32 R215, RZ, RZ, R187 ;  /* 0x000000ffffd77224 */ /* 0x010fc400078e00bb */
        /* <DEDUP_REMOVED lines=8> */
[----:B------:R-:W-:Y:S02]  /*39180*/  IMAD.MOV.U32 R203, RZ, RZ, R204 ;  /* 0x000000ffffcb7224 */ /* 0x000fe400078e00cc */
[----:B------:R-:W-:Y:S01]  /*39190*/  IMAD.MOV.U32 R204, RZ, RZ, R87 ;  /* 0x000000ffffcc7224 */ /* 0x000fe200078e0057 */
[----:B------:R-:W-:Y:S01]  /*391a0*/  LEA R216, P1, R214, R2, 0x2 ;  /* 0x00000002d6d87211 */ /* 0x000fe200078210ff */
[----:B------:R-:W4:Y:S01]  /*391b0*/  LDL.LU R87, [R1+0x199c] ;  /* 0x00199c0001577983 */ /* 0x000f220000300800 */
[----:B------:R-:W-:-:S03]  /*391c0*/  IMAD.MOV.U32 R213, RZ, RZ, R189 ;  /* 0x000000ffffd57224 */ /* 0x000fc600078e00bd */
[----:B------:R1:W-:Y:S01]  /*391d0*/  STL.64 [R1+0x1318], R208 ;  /* 0x001318d001007387 */ /* 0x0003e20000100a00 */
[----:B------:R-:W-:Y:S01]  /*391e0*/  IMAD.MOV.U32 R189, RZ, RZ, R190 ;  /* 0x000000ffffbd7224 */ /* 0x000fe200078e00be */
[----:B------:R-:W-:Y:S01]  /*391f0*/  LEA.HI.X.SX32 R217, R214, R0, 0x2, P1 ;  /* 0x00000000d6d97211 */ /* 0x000fe200008f16ff */
[----:B------:R-:W-:Y:S02]  /*39200*/  IMAD.MOV.U32 R190, RZ, RZ, R192 ;  /* 0x000000ffffbe7224 */ /* 0x000fe400078e00c0 */
[----:B------:R-:W-:Y:S02]  /*39210*/  IMAD.MOV.U32 R192, RZ, RZ, R193 ;  /* 0x000000ffffc07224 */ /* 0x000fe400078e00c1 */
[----:B------:R-:W-:Y:S01]  /*39220*/  IMAD.MOV.U32 R193, RZ, RZ, R194 ;  /* 0x000000ffffc17224 */ /* 0x000fe200078e00c2 */
[C---:B-1----:R-:W-:Y:S01]  /*39230*/  LEA R208, P2, R210.reuse, R2, 0x2 ;  /* 0x00000002d2d07211 */ /* 0x042fe200078410ff */
[----:B------:R-:W-:Y:S02]  /*39240*/  IMAD.MOV.U32 R194, RZ, RZ, R88 ;  /* 0x000000ffffc27224 */ /* 0x000fe400078e0058 */
[----:B------:R-:W4:Y:S01]  /*39250*/  LDL.LU R88, [R1+0x1998] ;  /* 0x0019980001587983 */ /* 0x000f220000300800 */
[----:B------:R-:W-:-:S03]  /*39260*/  LEA.HI.X.SX32 R209, R210, R0, 0x2, P2 ;  /* 0x00000000d2d17211 */ /* 0x000fc600010f16ff */
[----:B------:R1:W-:Y:S04]  /*39270*/  STL.64 [R1+0x1310], R216 ;  /* 0x001310d801007387 */ /* 0x0003e80000100a00 */
[----:B------:R1:W-:Y:S02]  /*39280*/  STL.64 [R1+0x1308], R208 ;  /* 0x001308d001007387 */ /* 0x0003e40000100a00 */
[-C--:B-1----:R-:W-:Y:S02]  /*39290*/  LEA R216, P1, R213, R2.reuse, 0x2 ;  /* 0x00000002d5d87211 */ /* 0x082fe400078210ff */
[----:B------:R-:W-:Y:S02]  /*392a0*/  LEA R208, P2, R211, R2, 0x2 ;  /* 0x00000002d3d07211 */ /* 0x000fe400078410ff */
[----:B------:R-:W-:-:S02]  /*392b0*/  LEA.HI.X.SX32 R217, R213, R0, 0x2, P1 ;  /* 0x00000000d5d97211 */ /* 0x000fc400008f16ff */
[----:B------:R-:W-:Y:S01]  /*392c0*/  LEA.HI.X.SX32 R209, R211, R0, 0x2, P2 ;  /* 0x00000000d3d17211 */ /* 0x000fe200010f16ff */
[----:B------:R-:W-:Y:S02]  /*392d0*/  IMAD.MOV.U32 R214, RZ, RZ, R192 ;  /* 0x000000ffffd67224 */ /* 0x000fe400078e00c0 */
[----:B------:R-:W-:Y:S01]  /*392e0*/  STL.64 [R1+0x1300], R216 ;  /* 0x001300d801007387 */ /* 0x000fe20000100a00 */
[----:B------:R-:W-:-:S03]  /*392f0*/  IMAD.MOV.U32 R192, RZ, RZ, R194 ;  /* 0x000000ffffc07224 */ /* 0x000fc600078e00c2 */
[----:B------:R1:W-:Y:S01]  /*39300*/  STL.64 [R1+0x12f8], R208 ;  /* 0x0012f8d001007387 */ /* 0x0003e20000100a00 */
[----:B------:R-:W-:Y:S02]  /*39310*/  IMAD.MOV.U32 R194, RZ, RZ, R196 ;  /* 0x000000ffffc27224 */ /* 0x000fe400078e00c4 */
[----:B------:R-:W-:Y:S02]  /*39320*/  IMAD.MOV.U32 R196, RZ, RZ, R139 ;  /* 0x000000ffffc47224 */ /* 0x000fe400078e008b */
[----:B------:R-:W-:Y:S02]  /*39330*/  IMAD.MOV.U32 R139, RZ, RZ, R141 ;  /* 0x000000ffff8b7224 */ /* 0x000fe400078e008d */
[----:B------:R-:W-:Y:S02]  /*39340*/  IMAD.MOV.U32 R141, RZ, RZ, R143 ;  /* 0x000000ffff8d7224 */ /* 0x000fe400078e008f */
[----:B-1----:R-:W-:Y:S02]  /*39350*/  IMAD.MOV.U32 R208, RZ, RZ, R193 ;  /* 0x000000ffffd07224 */ /* 0x002fe400078e00c1 */
        /* <DEDUP_REMOVED lines=14> */
[----:B------:R-:W3:Y:S01]  /*39440*/  LDL.LU R22, [R1+0x24] ;  /* 0x0000240001167983 */ /* 0x000ee20000300800 */
[----:B--2---:R-:W-:-:S03]  /*39450*/  IMAD.MOV.U32 R17, RZ, RZ, R21 ;  /* 0x000000ffff117224 */ /* 0x004fc600078e0015 */
[----:B------:R-:W2:Y:S01]  /*39460*/  LDL.LU R21, [R1+0x2c] ;  /* 0x00002c0001157983 */ /* 0x000ea20000300800 */
[----:B------:R-:W-:-:S04]  /*39470*/  IMAD.MOV.U32 R210, RZ, RZ, R189 ;  /* 0x000000ffffd27224 */ /* 0x000fc800078e00bd */
[----:B------:R-:W-:Y:S01]  /*39480*/  IMAD.MOV.U32 R213, RZ, RZ, R210 ;  /* 0x000000ffffd57224 */ /* 0x000fe200078e00d2 */
[----:B------:R-:W-:-:S04]  /*39490*/  LEA R210, P2, R191, R2, 0x2 ;  /* 0x00000002bfd27211 */ /* 0x000fc800078410ff */
        /* <DEDUP_REMOVED lines=10> */
[----:B------:R-:W-:Y:S01]  /*39540*/  LEA R216, P1, R214, R2, 0x2 ;  /* 0x00000002d6d87211 */ /* 0x000fe200078210ff */
[----:B------:R-:W-:Y:S02]  /*39550*/  IMAD.MOV.U32 R142, RZ, RZ, R143 ;  /* 0x000000ffff8e7224 */ /* 0x000fe400078e008f */
[----:B------:R-:W-:Y:S02]  /*39560*/  IMAD.MOV.U32 R143, RZ, RZ, R144 ;  /* 0x000000ffff8f7224 */ /* 0x000fe400078e0090 */
[----:B------:R-:W-:-:S02]  /*39570*/  IMAD.MOV.U32 R144, RZ, RZ, R145 ;  /* 0x000000ffff907224 */ /* 0x000fc400078e0091 */
[----:B------:R-:W-:Y:S01]  /*39580*/  IMAD.MOV.U32 R145, RZ, RZ, R146 ;  /* 0x000000ffff917224 */ /* 0x000fe200078e0092 */
[----:B------:R-:W-:Y:S01]  /*39590*/  LEA.HI.X.SX32 R217, R214, R0, 0x2, P1 ;  /* 0x00000000d6d97211 */ /* 0x000fe200008f16ff */
[----:B------:R-:W-:Y:S01]  /*395a0*/  IMAD.MOV.U32 R146, RZ, RZ, R147 ;  /* 0x000000ffff927224 */ /* 0x000fe200078e0093 */
[----:B------:R-:W-:Y:S01]  /*395b0*/  MOV R147, R148 ;  /* 0x0000009400937202 */ /* 0x000fe20000000f00 */
[----:B------:R-:W-:Y:S02]  /*395c0*/  IMAD.MOV.U32 R148, RZ, RZ, R149 ;  /* 0x000000ffff947224 */ /* 0x000fe400078e0095 */
[----:B------:R-:W-:Y:S02]  /*395d0*/  IMAD.MOV.U32 R149, RZ, RZ, R150 ;  /* 0x000000ffff957224 */ /* 0x000fe400078e0096 */
[----:B------:R-:W-:Y:S01]  /*395e0*/  IMAD.MOV.U32 R150, RZ, RZ, R151 ;  /* 0x000000ffff967224 */ /* 0x000fe200078e0097 */
[----:B------:R-:W-:Y:S01]  /*395f0*/  STL.64 [R1+0x12f0], R216 ;  /* 0x0012f0d801007387 */ /* 0x000fe20000100a00 */
[----:B------:R-:W-:-:S03]  /*39600*/  IMAD.MOV.U32 R151, RZ, RZ, R17 ;  /* 0x000000ffff977224 */ /* 0x000fc600078e0011 */
[----:B------:R1:W-:Y:S01]  /*39610*/  STL.64 [R1+0x12e8], R210 ;  /* 0x0012e8d201007387 */ /* 0x0003e20000100a00 */
[----:B---3--:R-:W-:Y:S02]  /*39620*/  IMAD.MOV.U32 R17, RZ, RZ, R22 ;  /* 0x000000ffff117224 */ /* 0x008fe400078e0016 */
[----:B--2---:R-:W-:Y:S02]  /*39630*/  IMAD.MOV.U32 R22, RZ, RZ, R21 ;  /* 0x000000ffff167224 */ /* 0x004fe400078e0015 */
[----:B------:R-:W2:Y:S01]  /*39640*/  LDL.LU R21, [R1+0x430] ;  /* 0x0004300001157983 */ /* 0x000ea20000300800 */
[----:B------:R-:W-:Y:S01]  /*39650*/  IMAD.MOV.U32 R214, RZ, RZ, R192 ;  /* 0x000000ffffd67224 */ /* 0x000fe200078e00c0 */
[----:B-1----:R-:W-:-:S04]  /*39660*/  LEA R210, P2, R212, R2, 0x2 ;  /* 0x00000002d4d27211 */ /* 0x002fc800078410ff */
[----:B------:R-:W-:Y:S02]  /*39670*/  LEA R216, P1, R214, R2, 0x2 ;  /* 0x00000002d6d87211 */ /* 0x000fe400078210ff */
[-C--:B------:R-:W-:Y:S02]  /*39680*/  LEA.HI.X.SX32 R211, R212, R0.reuse, 0x2, P2 ;  /* 0x00000000d4d37211 */ /* 0x080fe400010f16ff */
[----:B------:R-:W-:Y:S01]  /*39690*/  LEA.HI.X.SX32 R217, R214, R0, 0x2, P1 ;  /* 0x00000000d6d97211 */ /* 0x000fe200008f16ff */
[----:B------:R-:W-:-:S04]  /*396a0*/  IMAD.MOV.U32 R214, RZ, RZ, R193 ;  /* 0x000000ffffd67224 */ /* 0x000fc800078e00c1 */
[----:B------:R-:W-:Y:S01]  /*396b0*/  STL.64 [R1+0x12e0], R216 ;  /* 0x0012e0d801007387 */ /* 0x000fe20000100a00 */
[C---:B------:R-:W-:Y:S01]  /*396c0*/  LEA R218, P1, R214.reuse, R2, 0x2 ;  /* 0x00000002d6da7211 */ /* 0x040fe200078210ff */
[----:B------:R-:W-:Y:S02]  /*396d0*/  IMAD.MOV.U32 R189, RZ, RZ, R190 ;  /* 0x000000ffffbd7224 */ /* 0x000fe400078e00be */
[----:B------:R1:W-:Y:S01]  /*396e0*/  STL.64 [R1+0x12d8], R210 ;  /* 0x0012d8d201007387 */ /* 0x0003e20000100a00 */
[----:B------:R-:W-:Y:S01]  /*396f0*/  IMAD.MOV.U32 R212, RZ, RZ, R194 ;  /* 0x000000ffffd47224 */ /* 0x000fe200078e00c2 */
[----:B------:R-:W-:Y:S01]  /*39700*/  LEA.HI.X.SX32 R219, R214, R0, 0x2, P1 ;  /* 0x00000000d6db7211 */ /* 0x000fe200008f16ff */
[----:B------:R-:W-:Y:S02]  /*39710*/  IMAD.MOV.U32 R193, RZ, RZ, R195 ;  /* 0x000000ffffc17224 */ /* 0x000fe400078e00c3 */
[----:B------:R-:W-:Y:S02]  /*39720*/  IMAD.MOV.U32 R194, RZ, RZ, R199 ;  /* 0x000000ffffc27224 */ /* 0x000fe400078e00c7 */
[----:B------:R-:W-:Y:S01]  /*39730*/  IMAD.MOV.U32 R209, RZ, RZ, R189 ;  /* 0x000000ffffd17224 */ /* 0x000fe200078e00bd */
[----:B-1----:R-:W-:Y:S01]  /*39740*/  LEA R210, P2, R215, R2, 0x2 ;  /* 0x00000002d7d27211 */ /* 0x002fe200078410ff */
[----:B------:R-:W-:-:S02]  /*39750*/  IMAD.MOV.U32 R195, RZ, RZ, R200 ;  /* 0x000000ffffc37224 */ /* 0x000fc400078e00c8 */
[----:B------:R-:W-:Y:S01]  /*39760*/  IMAD.MOV.U32 R199, RZ, RZ, R90 ;  /* 0x000000ffffc77224 */ /* 0x000fe200078e005a */
[----:B------:R-:W-:Y:S01]  /*39770*/  LEA.HI.X.SX32 R211, R215, R0, 0x2, P2 ;  /* 0x00000000d7d37211 */ /* 0x000fe200010f16ff */
[----:B------:R-:W3:Y:S01]  /*39780*/  LDL.LU R90, [R1+0x1994] ;  /* 0x00199400015a7983 */ /* 0x000ee20000300800 */
[----:B------:R-:W-:-:S03]  /*39790*/  IMAD.MOV.U32 R200, RZ, RZ, R5 ;  /* 0x000000ffffc87224 */ /* 0x000fc600078e0005 */
[----:B------:R-:W4:Y:S04]  /*397a0*/  LDL.LU R5, [R1+0x1990] ;  /* 0x0019900001057983 */ /* 0x000f280000300800 */
[----:B------:R-:W-:Y:S04]  /*397b0*/  STL.64 [R1+0x12d0], R218 ;  /* 0x0012d0da01007387 */ /* 0x000fe80000100a00 */
[----:B------:R1:W-:Y:S01]  /*397c0*/  STL.64 [R1+0x12c8], R210 ;  /* 0x0012c8d201007387 */ /* 0x0003e20000100a00 */
[----:B------:R-:W-:Y:S02]  /*397d0*/  IMAD.MOV.U32 R214, RZ, RZ, R195 ;  /* 0x000000ffffd67224 */ /* 0x000fe400078e00c3 */
[----:B------:R-:W-:-:S02]  /*397e0*/  IMAD.MOV.U32 R195, RZ, RZ, R198 ;  /* 0x000000ffffc37224 */ /* 0x000fc400078e00c6 */
[----:B------:R-:W-:Y:S01]  /*397f0*/  IMAD.MOV.U32 R198, RZ, RZ, R203 ;  /* 0x000000ffffc67224 */ /* 0x000fe200078e00cb */
[CC--:B-1----:R-:W-:Y:S01]  /*39800*/  LEA R210, P2, R209.reuse, R2.reuse, 0x2 ;  /* 0x00000002d1d27211 */ /* 0x0c2fe200078410ff */
[----:B------:R-:W-:Y:S01]  /*39810*/  IMAD.MOV.U32 R203, RZ, RZ, R207 ;  /* 0x000000ffffcb7224 */ /* 0x000fe200078e00cf */
[----:B------:R-:W-:Y:S02]  /*39820*/  LEA R218, P1, R212, R2, 0x2 ;  /* 0x00000002d4da7211 */ /* 0x000fe400078210ff */
[----:B------:R-:W-:Y:S01]  /*39830*/  LEA.HI.X.SX32 R211, R209, R0, 0x2, P2 ;  /* 0x00000000d1d37211 */ /* 0x000fe200010f16ff */
[----:B------:R-:W-:Y:S02]  /*39840*/  IMAD.MOV.U32 R209, RZ, RZ, R196 ;  /* 0x000000ffffd17224 */ /* 0x000fe400078e00c4 */
[----:B------:R-:W-:Y:S02]  /*39850*/  IMAD.MOV.U32 R196, RZ, RZ, R201 ;  /* 0x000000ffffc47224 */ /* 0x000fe400078e00c9 */
        /* <DEDUP_REMOVED lines=19> */
[----:B------:R-:W-:Y:S02]  /*39990*/  IMAD.MOV.U32 R150, RZ, RZ, R17 ;  /* 0x000000ffff967224 */ /* 0x000fe400078e0011 */
[----:B------:R-:W-:Y:S02]  /*399a0*/  IMAD.MOV.U32 R151, RZ, RZ, R22 ;  /* 0x000000ffff977224 */ /* 0x000fe400078e0016 */
[----:B------:R-:W3:Y:S01]  /*399b0*/  LDL.LU R22, [R1+0x438] ;  /* 0x0004380001167983 */ /* 0x000ee20000300800 */
[----:B--2---:R-:W-:-:S03]  /*399c0*/  IMAD.MOV.U32 R17, RZ, RZ, R21 ;  /* 0x000000ffff117224 */ /* 0x004fc600078e0015 */
[----:B------:R-:W2:Y:S01]  /*399d0*/  LDL.LU R21, [R1+0x30] ;  /* 0x0000300001157983 */ /* 0x000ea20000300800 */
[CC--:B-1----:R-:W-:Y:S02]  /*399e0*/  LEA R218, P1, R214.reuse, R2.reuse, 0x2 ;  /* 0x00000002d6da7211 */ /* 0x0c2fe400078210ff */
[C---:B------:R-:W-:Y:S01]  /*399f0*/  LEA R210, P2, R213.reuse, R2, 0x2 ;  /* 0x00000002d5d27211 */ /* 0x040fe200078410ff */
[----:B------:R-:W-:Y:S01]  /*39a00*/  IMAD.MOV.U32 R216, RZ, RZ, R195 ;  /* 0x000000ffffd87224 */ /* 0x000fe200078e00c3 */
[-C--:B------:R-:W-:Y:S02]  /*39a10*/  LEA.HI.X.SX32 R219, R214, R0.reuse, 0x2, P1 ;  /* 0x00000000d6db7211 */ /* 0x080fe400008f16ff */
[----:B------:R-:W-:-:S03]  /*39a20*/  LEA.HI.X.SX32 R211, R213, R0, 0x2, P2 ;  /* 0x00000000d5d37211 */ /* 0x000fc600010f16ff */
[----:B------:R1:W-:Y:S04]  /*39a30*/  STL.64 [R1+0x12b0], R218 ;  /* 0x0012b0da01007387 */ /* 0x0003e80000100a00 */
[----:B------:R1:W-:Y:S01]  /*39a40*/  STL.64 [R1+0x12a8], R210 ;  /* 0x0012a8d201007387 */ /* 0x0003e20000100a00 */
[----:B------:R-:W-:Y:S02]  /*39a50*/  IMAD.MOV.U32 R213, RZ, RZ, R209 ;  /* 0x000000ffffd57224 */ /* 0x000fe400078e00d1 */
[----:B------:R-:W-:Y:S01]  /*39a60*/  IMAD.MOV.U32 R214, RZ, RZ, R196 ;  /* 0x000000ffffd67224 */ /* 0x000fe200078e00c4 */
[-C--:B-1----:R-:W-:Y:S02]  /*39a70*/  LEA R218, P1, R216, R2.reuse, 0x2 ;  /* 0x00000002d8da7211 */ /* 0x082fe400078210ff */
[----:B------:R-:W-:-:S02]  /*39a80*/  LEA R210, P2, R208, R2, 0x2 ;  /* 0x00000002d0d27211 */ /* 0x000fc400078410ff */
[-C--:B------:R-:W-:Y:S01]  /*39a90*/  LEA.HI.X.SX32 R219, R216, R0.reuse, 0x2, P1 ;  /* 0x00000000d8db7211 */ /* 0x080fe200008f16ff */
[----:B------:R-:W-:Y:S01]  /*39aa0*/  IMAD.MOV.U32 R215, RZ, RZ, R193 ;  /* 0x000000ffffd77224 */ /* 0x000fe200078e00c1 */
[----:B------:R-:W-:Y:S01]  /*39ab0*/  LEA.HI.X.SX32 R211, R208, R0, 0x2, P2 ;  /* 0x00000000d0d37211 */ /* 0x000fe200010f16ff */
[----:B------:R-:W-:Y:S02]  /*39ac0*/  IMAD.MOV.U32 R209, RZ, RZ, R206 ;  /* 0x000000ffffd17224 */ /* 0x000fe400078e00ce */
[----:B------:R-:W-:Y:S02]  /*39ad0*/  IMAD.MOV.U32 R195, RZ, RZ, R19 ;  /* 0x000000ffffc37224 */ /* 0x000fe400078e0013 */
[----:B------:R-:W4:Y:S01]  /*39ae0*/  LDL.LU R19, [R1+0x198c] ;  /* 0x00198c0001137983 */ /* 0x000f220000300800 */
[----:B------:R-:W-:-:S03]  /*39af0*/  IMAD.MOV.U32 R206, RZ, RZ, R23 ;  /* 0x000000ffffce7224 */ /* 0x000fc600078e0017 */
[----:B------:R-:W4:Y:S04]  /*39b00*/  LDL.LU R23, [R1+0x1988] ;  /* 0x0019880001177983 */ /* 0x000f280000300800 */
[----:B------:R1:W-:Y:S04]  /*39b10*/  STL.64 [R1+0x12a0], R218 ;  /* 0x0012a0da01007387 */ /* 0x0003e80000100a00 */
[----:B------:R1:W-:Y:S01]  /*39b20*/  STL.64 [R1+0x1298], R210 ;  /* 0x001298d201007387 */ /* 0x0003e20000100a00 */
[----:B------:R-:W-:Y:S01]  /*39b30*/  IMAD.MOV.U32 R208, RZ, RZ, R209 ;  /* 0x000000ffffd07224 */ /* 0x000fe200078e00d1 */
[----:B-1----:R-:W-:-:S02]  /*39b40*/  LEA R218, P1, R214, R2, 0x2 ;  /* 0x00000002d6da7211 */ /* 0x002fc400078210ff */
[C---:B------:R-:W-:Y:S02]  /*39b50*/  LEA R210, P2, R215.reuse, R2, 0x2 ;  /* 0x00000002d7d27211 */ /* 0x040fe400078410ff */
[-C--:B------:R-:W-:Y:S02]  /*39b60*/  LEA.HI.X.SX32 R219, R214, R0.reuse, 0x2, P1 ;  /* 0x00000000d6db7211 */ /* 0x080fe400008f16ff */
[----:B------:R-:W-:-:S03]  /*39b70*/  LEA.HI.X.SX32 R211, R215, R0, 0x2, P2 ;  /* 0x00000000d7d37211 */ /* 0x000fc600010f16ff */
[----:B------:R-:W-:Y:S04]  /*39b80*/  STL.64 [R1+0x1290], R218 ;  /* 0x001290da01007387 */ /* 0x000fe80000100a00 */
[----:B------:R1:W-:Y:S02]  /*39b90*/  STL.64 [R1+0x1288], R210 ;  /* 0x001288d201007387 */ /* 0x0003e40000100a00 */
[----:B-1----:R-:W-:Y:S02]  /*39ba0*/  IMAD.MOV.U32 R211, RZ, RZ, R208 ;  /* 0x000000ffffd37224 */ /* 0x002fe400078e00d0 */
        /* <DEDUP_REMOVED lines=19> */
[----:B---3--:R-:W-:-:S02]  /*39ce0*/  IMAD.MOV.U32 R17, RZ, RZ, R22 ;  /* 0x000000ffff117224 */ /* 0x008fc400078e0016 */
[----:B--2---:R-:W-:Y:S02]  /*39cf0*/  IMAD.MOV.U32 R22, RZ, RZ, R21 ;  /* 0x000000ffff167224 */ /* 0x004fe400078e0015 */
[----:B------:R-:W2:Y:S01]  /*39d00*/  LDL.LU R21, [R1+0x38] ;  /* 0x0000380001157983 */ /* 0x000ea20000300800 */
[----:B------:R-:W-:-:S04]  /*39d10*/  IMAD.MOV.U32 R209, RZ, RZ, R195 ;  /* 0x000000ffffd17224 */ /* 0x000fc800078e00c3 */
[----:B------:R-:W-:Y:S02]  /*39d20*/  IMAD.MOV.U32 R216, RZ, RZ, R209 ;  /* 0x000000ffffd87224 */ /* 0x000fe400078e00d1 */
[----:B------:R-:W-:-:S03]  /*39d30*/  IMAD.MOV.U32 R210, RZ, RZ, R199 ;  /* 0x000000ffffd27224 */ /* 0x000fc600078e00c7 */
[----:B------:R-:W-:Y:S01]  /*39d40*/  LEA R218, P1, R216, R2, 0x2 ;  /* 0x00000002d8da7211 */ /* 0x000fe200078210ff */
[----:B------:R-:W-:-:S03]  /*39d50*/  IMAD.MOV.U32 R217, RZ, RZ, R191 ;  /* 0x000000ffffd97224 */ /* 0x000fc600078e00bf */
[----:B------:R-:W-:Y:S01]  /*39d60*/  LEA.HI.X.SX32 R219, R216, R0, 0x2, P1 ;  /* 0x00000000d8db7211 */ /* 0x000fe200008f16ff */
[----:B------:R-:W-:Y:S01]  /*39d70*/  IMAD.MOV.U32 R216, RZ, RZ, R210 ;  /* 0x000000ffffd87224 */ /* 0x000fe200078e00d2 */
[C---:B------:R-:W-:Y:S01]  /*39d80*/  LEA R214, P2, R217.reuse, R2, 0x2 ;  /* 0x00000002d9d67211 */ /* 0x040fe200078410ff */
[----:B------:R-:W-:Y:S02]  /*39d90*/  IMAD.MOV.U32 R209, RZ, RZ, R18 ;  /* 0x000000ffffd17224 */ /* 0x000fe400078e0012 */
[----:B------:R-:W3:Y:S01]  /*39da0*/  LDL.LU R18, [R1+0x1984] ;  /* 0x0019840001127983 */ /* 0x000ee20000300800 */
[----:B------:R-:W-:-:S03]  /*39db0*/  LEA.HI.X.SX32 R215, R217, R0, 0x2, P2 ;  /* 0x00000000d9d77211 */ /* 0x000fc600010f16ff */
[----:B------:R1:W-:Y:S01]  /*39dc0*/  STL.64 [R1+0x1280], R218 ;  /* 0x001280da01007387 */ /* 0x0003e20000100a00 */
[----:B------:R-:W-:Y:S02]  /*39dd0*/  IMAD.MOV.U32 R217, RZ, RZ, R208 ;  /* 0x000000ffffd97224 */ /* 0x000fe400078e00d0 */
[----:B------:R-:W-:Y:S01]  /*39de0*/  IMAD.MOV.U32 R208, RZ, RZ, R203 ;  /* 0x000000ffffd07224 */ /* 0x000fe200078e00cb */
[----:B------:R-:W-:Y:S01]  /*39df0*/  STL.64 [R1+0x1278], R214 ;  /* 0x001278d601007387 */ /* 0x000fe20000100a00 */
[----:B------:R-:W-:-:S03]  /*39e00*/  IMAD.MOV.U32 R203, RZ, RZ, R16 ;  /* 0x000000ffffcb7224 */ /* 0x000fc600078e0010 */
[----:B------:R-:W3:Y:S01]  /*39e10*/  LDL.LU R16, [R1+0x1980] ;  /* 0x0019800001107983 */ /* 0x000ee20000300800 */
[----:B-1----:R-:W-:-:S04]  /*39e20*/  LEA R218, P1, R216, R2, 0x2 ;  /* 0x00000002d8da7211 */ /* 0x002fc800078210ff */
[----:B------:R-:W-:-:S05]  /*39e30*/  LEA.HI.X.SX32 R219, R216, R0, 0x2, P1 ;  /* 0x00000000d8db7211 */ /* 0x000fca00008f16ff */
[----:B------:R1:W-:Y:S02]  /*39e40*/  STL.64 [R1+0x1270], R218 ;  /* 0x001270da01007387 */ /* 0x0003e40000100a00 */
[----:B-1----:R-:W-:Y:S02]  /*39e50*/  IMAD.MOV.U32 R219, RZ, RZ, R208 ;  /* 0x000000ffffdb7224 */ /* 0x002fe400078e00d0 */
        /* <DEDUP_REMOVED lines=21> */
[----:B------:R-:W-:Y:S02]  /*39fb0*/  IMAD.MOV.U32 R150, RZ, RZ, R151 ;  /* 0x000000ffff967224 */ /* 0x000fe400078e0097 */
[----:B------:R-:W-:Y:S01]  /*39fc0*/  IMAD.MOV.U32 R151, RZ, RZ, R17 ;  /* 0x000000ffff977224 */ /* 0x000fe200078e0011 */
[----:B------:R1:W-:Y:S01]  /*39fd0*/  STL.64 [R1+0x1268], R214 ;  /* 0x001268d601007387 */ /* 0x0003e20000100a00 */
[----:B------:R-:W-:Y:S02]  /*39fe0*/  IMAD.MOV.U32 R17, RZ, RZ, R22 ;  /* 0x000000ffff117224 */ /* 0x000fe400078e0016 */
[----:B--2---:R-:W-:-:S02]  /*39ff0*/  IMAD.MOV.U32 R22, RZ, RZ, R21 ;  /* 0x000000ffff167224 */ /* 0x004fc400078e0015 */
[----:B------:R-:W2:Y:S01]  /*3a000*/  LDL.LU R21, [R1+0x434] ;  /* 0x0004340001157983 */ /* 0x000ea20000300800 */
[----:B------:R-:W-:-:S04]  /*3a010*/  IMAD.MOV.U32 R210, RZ, RZ, R198 ;  /* 0x000000ffffd27224 */ /* 0x000fc800078e00c6 */
[----:B------:R-:W-:Y:S02]  /*3a020*/  IMAD.MOV.U32 R213, RZ, RZ, R210 ;  /* 0x000000ffffd57224 */ /* 0x000fe400078e00d2 */
[----:B------:R-:W-:-:S03]  /*3a030*/  IMAD.MOV.U32 R210, RZ, RZ, R209 ;  /* 0x000000ffffd27224 */ /* 0x000fc600078e00d1 */
[----:B------:R-:W-:Y:S01]  /*3a040*/  LEA R220, P1, R213, R2, 0x2 ;  /* 0x00000002d5dc7211 */ /* 0x000fe200078210ff */
[----:B------:R-:W-:-:S03]  /*3a050*/  IMAD.MOV.U32 R209, RZ, RZ, R201 ;  /* 0x000000ffffd17224 */ /* 0x000fc600078e00c9 */
        /* <DEDUP_REMOVED lines=28> */
[----:B--2---:R-:W-:Y:S02]  /*3a220*/  IMAD.MOV.U32 R22, RZ, RZ, R21 ;  /* 0x000000ffff167224 */ /* 0x004fe400078e0015 */
[----:B------:R-:W2:Y:S01]  /*3a230*/  LDL.LU R21, [R1+0x43c] ;  /* 0x00043c0001157983 */ /* 0x000ea20000300800 */
[----:B------:R-:W-:-:S04]  /*3a240*/  IMAD.MOV.U32 R193, RZ, RZ, R194 ;  /* 0x000000ffffc17224 */ /* 0x000fc800078e00c2 */
[----:B------:R-:W-:Y:S02]  /*3a250*/  IMAD.MOV.U32 R212, RZ, RZ, R193 ;  /* 0x000000ffffd47224 */ /* 0x000fe400078e00c1 */
[----:B------:R-:W-:-:S03]  /*3a260*/  IMAD.MOV.U32 R216, RZ, RZ, R213 ;  /* 0x000000ffffd87224 */ /* 0x000fc600078e00d5 */
[----:B-1----:R-:W-:-:S04]  /*3a270*/  LEA R214, P2, R212, R2, 0x2 ;  /* 0x00000002d4d67211 */ /* 0x002fc800078410ff */
[----:B------:R-:W-:Y:S01]  /*3a280*/  LEA.HI.X.SX32 R215, R212, R0, 0x2, P2 ;  /* 0x00000000d4d77211 */ /* 0x000fe200010f16ff */
[----:B------:R-:W-:Y:S01]  /*3a290*/  IMAD.MOV.U32 R212, RZ, RZ, R208 ;  /* 0x000000ffffd47224 */ /* 0x000fe200078e00d0 */
[----:B----4-:R-:W-:-:S03]  /*3a2a0*/  LEA R220, P1, R216, R2, 0x2 ;  /* 0x00000002d8dc7211 */ /* 0x010fc600078210ff */
[----:B------:R1:W-:Y:S01]  /*3a2b0*/  STL.64 [R1+0x1258], R214 ;  /* 0x001258d601007387 */ /* 0x0003e20000100a00 */
[----:B------:R-:W-:Y:S01]  /*3a2c0*/  LEA.HI.X.SX32 R221, R216, R0, 0x2, P1 ;  /* 0x00000000d8dd7211 */ /* 0x000fe200008f16ff */
[----:B------:R-:W-:Y:S02]  /*3a2d0*/  IMAD.MOV.U32 R213, RZ, RZ, R209 ;  /* 0x000000ffffd57224 */ /* 0x000fe400078e00d1 */
[----:B------:R-:W-:Y:S02]  /*3a2e0*/  IMAD.MOV.U32 R208, RZ, RZ, R206 ;  /* 0x000000ffffd07224 */ /* 0x000fe400078e00ce */
[----:B------:R-:W-:Y:S02]  /*3a2f0*/  IMAD.MOV.U32 R209, RZ, RZ, R200 ;  /* 0x000000ffffd17224 */ /* 0x000fe400078e00c8 */
[----:B------:R-:W-:Y:S01]  /*3a300*/  IMAD.MOV.U32 R206, RZ, RZ, R207 ;  /* 0x000000ffffce7224 */ /* 0x000fe200078e00cf */
[----:B-1----:R-:W-:Y:S01]  /*3a310*/  LEA R214, P2, R212, R2, 0x2 ;  /* 0x00000002d4d67211 */ /* 0x002fe200078410ff */
[----:B------:R-:W-:-:S02]  /*3a320*/  IMAD.MOV.U32 R207, RZ, RZ, R7 ;  /* 0x000000ffffcf7224 */ /* 0x000fc400078e0007 */
[----:B------:R-:W4:Y:S01]  /*3a330*/  LDL.LU R7, [R1+0x197c] ;  /* 0x00197c0001077983 */ /* 0x000f220000300800 */
[----:B------:R-:W-:Y:S01]  /*3a340*/  LEA.HI.X.SX32 R215, R212, R0, 0x2, P2 ;  /* 0x00000000d4d77211 */ /* 0x000fe200010f16ff */
[----:B------:R-:W-:Y:S02]  /*3a350*/  IMAD.MOV.U32 R212, RZ, RZ, R208 ;  /* 0x000000ffffd47224 */ /* 0x000fe400078e00d0 */
[----:B------:R1:W-:Y:S01]  /*3a360*/  STL.64 [R1+0x1250], R220 ;  /* 0x001250dc01007387 */ /* 0x0003e20000100a00 */
[----:B------:R-:W-:Y:S02]  /*3a370*/  IMAD.MOV.U32 R208, RZ, RZ, R209 ;  /* 0x000000ffffd07224 */ /* 0x000fe400078e00d1 */
[----:B------:R-:W-:Y:S01]  /*3a380*/  IMAD.MOV.U32 R209, RZ, RZ, R203 ;  /* 0x000000ffffd17224 */ /* 0x000fe200078e00cb */
[----:B------:R3:W-:Y:S01]  /*3a390*/  STL.64 [R1+0x1248], R214 ;  /* 0x001248d601007387 */ /* 0x0007e20000100a00 */
[----:B------:R-:W-:Y:S01]  /*3a3a0*/  IMAD.MOV.U32 R216, RZ, RZ, R208 ;  /* 0x000000ffffd87224 */ /* 0x000fe200078e00d0 */
[----:B-1----:R-:W-:-:S02]  /*3a3b0*/  LEA R220, P1, R213, R2, 0x2 ;  /* 0x00000002d5dc7211 */ /* 0x002fc400078210ff */
[----:B---3--:R-:W-:Y:S02]  /*3a3c0*/  LEA R214, P2, R211, R2, 0x2 ;  /* 0x00000002d3d67211 */ /* 0x008fe400078410ff */
[-C--:B------:R-:W-:Y:S01]  /*3a3d0*/  LEA.HI.X.SX32 R221, R213, R0.reuse, 0x2, P1 ;  /* 0x00000000d5dd7211 */ /* 0x080fe200008f16ff */
[----:B------:R-:W-:Y:S01]  /*3a3e0*/  IMAD.MOV.U32 R213, RZ, RZ, R209 ;  /* 0x000000ffffd57224 */ /* 0x000fe200078e00d1 */
        /* <DEDUP_REMOVED lines=15> */
[----:B------:R-:W-:Y:S01]  /*3a4e0*/  STL.64 [R1+0x1240], R220 ;  /* 0x001240dc01007387 */ /* 0x000fe20000100a00 */
[----:B------:R-:W-:Y:S01]  /*3a4f0*/  IMAD.MOV.U32 R139, RZ, RZ, R142 ;  /* 0x000000ffff8b7224 */ /* 0x000fe200078e008e */
[----:B------:R-:W-:Y:S01]  /*3a500*/  MOV R142, R145 ;  /* 0x00000091008e7202 */ /* 0x000fe20000000f00 */
[----:B------:R-:W-:-:S02]  /*3a510*/  IMAD.MOV.U32 R141, RZ, RZ, R144 ;  /* 0x000000ffff8d7224 */ /* 0x000fc400078e0090 */
[----:B------:R-:W-:Y:S01]  /*3a520*/  IMAD.MOV.U32 R143, RZ, RZ, R146 ;  /* 0x000000ffff8f7224 */ /* 0x000fe200078e0092 */
[----:B------:R1:W-:Y:S01]  /*3a530*/  STL.64 [R1+0x1238], R214 ;  /* 0x001238d601007387 */ /* 0x0003e20000100a00 */
[----:B------:R-:W-:Y:S02]  /*3a540*/  IMAD.MOV.U32 R144, RZ, RZ, R147 ;  /* 0x000000ffff907224 */ /* 0x000fe400078e0093 */
[----:B------:R-:W-:Y:S02]  /*3a550*/  IMAD.MOV.U32 R146, RZ, RZ, R149 ;  /* 0x000000ffff927224 */ /* 0x000fe400078e0095 */
[----:B------:R-:W-:Y:S02]  /*3a560*/  IMAD.MOV.U32 R145, RZ, RZ, R148 ;  /* 0x000000ffff917224 */ /* 0x000fe400078e0094 */
[----:B------:R-:W-:Y:S02]  /*3a570*/  IMAD.MOV.U32 R147, RZ, RZ, R150 ;  /* 0x000000ffff937224 */ /* 0x000fe400078e0096 */
[----:B------:R-:W-:-:S02]  /*3a580*/  IMAD.MOV.U32 R149, RZ, RZ, R17 ;  /* 0x000000ffff957224 */ /* 0x000fc400078e0011 */
[----:B------:R-:W-:Y:S01]  /*3a590*/  IMAD.MOV.U32 R148, RZ, RZ, R151 ;  /* 0x000000ffff947224 */ /* 0x000fe200078e0097 */
[----:B------:R-:W3:Y:S01]  /*3a5a0*/  LDL.LU R17, [R1+0x34] ;  /* 0x0000340001117983 */ /* 0x000ee20000300800 */
[----:B------:R-:W-:-:S03]  /*3a5b0*/  IMAD.MOV.U32 R150, RZ, RZ, R22 ;  /* 0x000000ffff967224 */ /* 0x000fc600078e0016 */
[----:B------:R-:W4:Y:S01]  /*3a5c0*/  LDL.LU R22, [R1+0x3c] ;  /* 0x00003c0001167983 */ /* 0x000f220000300800 */
[----:B--2---:R-:W-:-:S03]  /*3a5d0*/  IMAD.MOV.U32 R151, RZ, RZ, R21 ;  /* 0x000000ffff977224 */ /* 0x004fc600078e0015 */
[----:B------:R-:W2:Y:S01]  /*3a5e0*/  LDL.LU R21, [R1+0x440] ;  /* 0x0004400001157983 */ /* 0x000ea20000300800 */
[----:B------:R-:W-:-:S04]  /*3a5f0*/  IMAD.MOV.U32 R203, RZ, RZ, R204 ;  /* 0x000000ffffcb7224 */ /* 0x000fc800078e00cc */
[----:B------:R-:W-:Y:S01]  /*3a600*/  IMAD.MOV.U32 R218, RZ, RZ, R203 ;  /* 0x000000ffffda7224 */ /* 0x000fe200078e00cb */
[----:B-1----:R-:W-:-:S04]  /*3a610*/  LEA R214, P2, R217, R2, 0x2 ;  /* 0x00000002d9d67211 */ /* 0x002fc800078410ff */
[C---:B------:R-:W-:Y:S02]  /*3a620*/  LEA R220, P1, R218.reuse, R2, 0x2 ;  /* 0x00000002dadc7211 */ /* 0x040fe400078210ff */
[-C--:B------:R-:W-:Y:S02]  /*3a630*/  LEA.HI.X.SX32 R215, R217, R0.reuse, 0x2, P2 ;  /* 0x00000000d9d77211 */ /* 0x080fe400010f16ff */
[----:B------:R-:W-:Y:S01]  /*3a640*/  LEA.HI.X.SX32 R221, R218, R0, 0x2, P1 ;  /* 0x00000000dadd7211 */ /* 0x000fe200008f16ff */
[----:B------:R-:W-:-:S04]  /*3a650*/  IMAD.MOV.U32 R217, RZ, RZ, R208 ;  /* 0x000000ffffd97224 */ /* 0x000fc800078e00d0 */
[----:B------:R-:W-:Y:S01]  /*3a660*/  STL.64 [R1+0x1230], R220 ;  /* 0x001230dc01007387 */ /* 0x000fe20000100a00 */
[----:B------:R-:W-:-:S03]  /*3a670*/  IMAD.MOV.U32 R208, RZ, RZ, R207 ;  /* 0x000000ffffd07224 */ /* 0x000fc600078e00cf */
        /* <DEDUP_REMOVED lines=23> */
[----:B------:R-:W-:Y:S01]  /*3a7f0*/  IMAD.MOV.U32 R145, RZ, RZ, R146 ;  /* 0x000000ffff917224 */ /* 0x000fe200078e0092 */
[----:B------:R-:W-:Y:S01]  /*3a800*/  LEA.HI.X.SX32 R221, R218, R0, 0x2, P1 ;  /* 0x00000000dadd7211 */ /* 0x000fe200008f16ff */
[----:B------:R-:W-:Y:S02]  /*3a810*/  IMAD.MOV.U32 R146, RZ, RZ, R147 ;  /* 0x000000ffff927224 */ /* 0x000fe400078e0093 */
[----:B------:R-:W-:Y:S02]  /*3a820*/  IMAD.MOV.U32 R147, RZ, RZ, R148 ;  /* 0x000000ffff937224 */ /* 0x000fe400078e0094 */
[----:B------:R-:W-:Y:S02]  /*3a830*/  IMAD.MOV.U32 R148, RZ, RZ, R149 ;  /* 0x000000ffff947224 */ /* 0x000fe400078e0095 */
[----:B------:R-:W-:-:S02]  /*3a840*/  IMAD.MOV.U32 R149, RZ, RZ, R150 ;  /* 0x000000ffff957224 */ /* 0x000fc400078e0096 */
[----:B------:R-:W-:Y:S02]  /*3a850*/  IMAD.MOV.U32 R211, RZ, RZ, R20 ;  /* 0x000000ffffd37224 */ /* 0x000fe400078e0014 */
[----:B------:R-:W-:Y:S01]  /*3a860*/  IMAD.MOV.U32 R150, RZ, RZ, R151 ;  /* 0x000000ffff967224 */ /* 0x000fe200078e0097 */
[----:B------:R-:W2:Y:S04]  /*3a870*/  LDL.LU R20, [R1+0x1978] ;  /* 0x0019780001147983 */ /* 0x000ea80000300800 */
[----:B------:R-:W-:Y:S04]  /*3a880*/  STL.64 [R1+0x1220], R220 ;  /* 0x001220dc01007387 */ /* 0x000fe80000100a00 */
[----:B------:R1:W-:Y:S01]  /*3a890*/  STL.64 [R1+0x1218], R214 ;  /* 0x001218d601007387 */ /* 0x0003e20000100a00 */
[----:B---3--:R-:W-:-:S02]  /*3a8a0*/  IMAD.MOV.U32 R151, RZ, RZ, R17 ;  /* 0x000000ffff977224 */ /* 0x008fc400078e0011 */
[----:B----4-:R-:W-:Y:S02]  /*3a8b0*/  IMAD.MOV.U32 R17, RZ, RZ, R22 ;  /* 0x000000ffff117224 */ /* 0x010fe400078e0016 */
[----:B--2---:R-:W-:Y:S02]  /*3a8c0*/  IMAD.MOV.U32 R22, RZ, RZ, R21 ;  /* 0x000000ffff167224 */ /* 0x004fe400078e0015 */
[----:B------:R-:W2:Y:S01]  /*3a8d0*/  LDL.LU R21, [R1+0x448] ;  /* 0x0004480001157983 */ /* 0x000ea20000300800 */
[----:B------:R-:W-:Y:S01]  /*3a8e0*/  IMAD.MOV.U32 R218, RZ, RZ, R211 ;  /* 0x000000ffffda7224 */ /* 0x000fe200078e00d3 */
[----:B-1----:R-:W-:-:S04]  /*3a8f0*/  LEA R214, P2, R210, R2, 0x2 ;  /* 0x00000002d2d67211 */ /* 0x002fc800078410ff */
[----:B------:R-:W-:Y:S02]  /*3a900*/  LEA R220, P1, R218, R2, 0x2 ;  /* 0x00000002dadc7211 */ /* 0x000fe400078210ff */
[-C--:B------:R-:W-:Y:S02]  /*3a910*/  LEA.HI.X.SX32 R215, R210, R0.reuse, 0x2, P2 ;  /* 0x00000000d2d77211 */ /* 0x080fe400010f16ff */
[----:B------:R-:W-:-:S05]  /*3a920*/  LEA.HI.X.SX32 R221, R218, R0, 0x2, P1 ;  /* 0x00000000dadd7211 */ /* 0x000fca00008f16ff */
[----:B------:R-:W-:Y:S04]  /*3a930*/  STL.64 [R1+0x1210], R220 ;  /* 0x001210dc01007387 */ /* 0x000fe80000100a00 */
        /* <DEDUP_REMOVED lines=29> */
[----:B------:R-:W-:Y:S01]  /*3ab10*/  IMAD.MOV.U32 R150, RZ, RZ, R151 ;  /* 0x000000ffff967224 */ /* 0x000fe200078e0097 */
[----:B------:R-:W-:Y:S01]  /*3ab20*/  STL.64 [R1+0x1200], R218 ;  /* 0x001200da01007387 */ /* 0x000fe20000100a00 */
[----:B------:R-:W-:Y:S02]  /*3ab30*/  IMAD.MOV.U32 R151, RZ, RZ, R17 ;  /* 0x000000ffff977224 */ /* 0x000fe400078e0011 */
[----:B------:R-:W-:Y:S01]  /*3ab40*/  IMAD.MOV.U32 R17, RZ, RZ, R22 ;  /* 0x000000ffff117224 */ /* 0x000fe200078e0016 */
[----:B------:R1:W-:Y:S01]  /*3ab50*/  STL.64 [R1+0x11f8], R214 ;  /* 0x0011f8d601007387 */ /* 0x0003e20000100a00 */
[----:B--2---:R-:W-:-:S03]  /*3ab60*/  IMAD.MOV.U32 R22, RZ, RZ, R21 ;  /* 0x000000ffff167224 */ /* 0x004fc600078e0015 */
[----:B------:R-:W2:Y:S01]  /*3ab70*/  LDL.LU R21, [R1+0x40] ;  /* 0x0000400001157983 */ /* 0x000ea20000300800 */
[----:B------:R-:W-:Y:S02]  /*3ab80*/  IMAD.MOV.U32 R210, RZ, RZ, R209 ;  /* 0x000000ffffd27224 */ /* 0x000fe400078e00d1 */
[----:B------:R-:W-:Y:S01]  /*3ab90*/  IMAD.MOV.U32 R211, RZ, RZ, R206 ;  /* 0x000000ffffd37224 */ /* 0x000fe200078e00ce */
[C---:B-1----:R-:W-:Y:S01]  /*3aba0*/  LEA R214, P2, R216.reuse, R2, 0x2 ;  /* 0x00000002d8d67211 */ /* 0x042fe200078410ff */
[----:B------:R-:W-:Y:S02]  /*3abb0*/  IMAD.MOV.U32 R221, RZ, RZ, R210 ;  /* 0x000000ffffdd7224 */ /* 0x000fe400078e00d2 */
[----:B------:R-:W-:Y:S02]  /*3abc0*/  IMAD.MOV.U32 R210, RZ, RZ, R211 ;  /* 0x000000ffffd27224 */ /* 0x000fe400078e00d3 */
[----:B------:R-:W-:Y:S01]  /*3abd0*/  IMAD.MOV.U32 R211, RZ, RZ, R208 ;  /* 0x000000ffffd37224 */ /* 0x000fe200078e00d0 */
[----:B------:R-:W-:-:S03]  /*3abe0*/  LEA.HI.X.SX32 R215, R216, R0, 0x2, P2 ;  /* 0x00000000d8d77211 */ /* 0x000fc600010f16ff */
        /* <DEDUP_REMOVED lines=34> */
[----:B------:R-:W-:Y:S01]  /*3ae10*/  IMAD.MOV.U32 R221, RZ, RZ, R212 ;  /* 0x000000ffffdd7224 */ /* 0x000fe200078e00d4 */
[----:B-1----:R-:W-:-:S04]  /*3ae20*/  LEA R214, P2, R213, R2, 0x2 ;  /* 0x00000002d5d67211 */ /* 0x002fc800078410ff */
[----:B------:R-:W-:Y:S02]  /*3ae30*/  LEA R218, P1, R221, R2, 0x2 ;  /* 0x00000002ddda7211 */ /* 0x000fe400078210ff */
[-C--:B------:R-:W-:Y:S02]  /*3ae40*/  LEA.HI.X.SX32 R215, R213, R0.reuse, 0x2, P2 ;  /* 0x00000000d5d77211 */ /* 0x080fe400010f16ff */
[----:B------:R-:W-:-:S05]  /*3ae50*/  LEA.HI.X.SX32 R219, R221, R0, 0x2, P1 ;  /* 0x00000000dddb7211 */ /* 0x000fca00008f16ff */
[----:B------:R1:W-:Y:S04]  /*3ae60*/  STL.64 [R1+0x11e0], R218 ;  /* 0x0011e0da01007387 */ /* 0x0003e80000100a00 */
[----:B------:R3:W-:Y:S01]  /*3ae70*/  STL.64 [R1+0x11d8], R214 ;  /* 0x0011d8d601007387 */ /* 0x0007e20000100a00 */
[----:B------:R-:W-:Y:S01]  /*3ae80*/  IMAD.MOV.U32 R213, RZ, RZ, R211 ;  /* 0x000000ffffd57224 */ /* 0x000fe200078e00d3 */
[CC--:B-1----:R-:W-:Y:S02]  /*3ae90*/  LEA R218, P1, R216.reuse, R2.reuse, 0x2 ;  /* 0x00000002d8da7211 */ /* 0x0c2fe400078210ff */
[----:B---3--:R-:W-:Y:S02]  /*3aea0*/  LEA R214, P2, R217, R2, 0x2 ;  /* 0x00000002d9d67211 */ /* 0x008fe400078410ff */
[----:B------:R-:W-:-:S02]  /*3aeb0*/  LEA.HI.X.SX32 R219, R216, R0, 0x2, P1 ;  /* 0x00000000d8db7211 */ /* 0x000fc400008f16ff */
        /* <DEDUP_REMOVED lines=33> */
[----:B------:R-:W2:Y:S01]  /*3b0d0*/  LDL.LU R21, [R1+0x444] ;  /* 0x0004440001157983 */ /* 0x000ea20000300800 */
[----:B------:R-:W-:-:S04]  /*3b0e0*/  LEA R218, P1, R214, R2, 0x2 ;  /* 0x00000002d6da7211 */ /* 0x000fc800078210ff */
[----:B------:R-:W-:-:S05]  /*3b0f0*/  LEA.HI.X.SX32 R219, R214, R0, 0x2, P1 ;  /* 0x00000000d6db7211 */ /* 0x000fca00008f16ff */
        /* <DEDUP_REMOVED lines=22> */
[----:B------:R-:W-:Y:S02]  /*3b260*/  IMAD.MOV.U32 R213, RZ, RZ, R92 ;  /* 0x000000ffffd57224 */ /* 0x000fe400078e005c */
[----:B------:R-:W-:Y:S02]  /*3b270*/  IMAD.MOV.U32 R141, RZ, RZ, R142 ;  /* 0x000000ffff8d7224 */ /* 0x000fe400078e008e */
[----:B------:R-:W-:-:S02]  /*3b280*/  IMAD.MOV.U32 R142, RZ, RZ, R143 ;  /* 0x000000ffff8e7224 */ /* 0x000fc400078e008f */
[----:B------:R-:W-:Y:S01]  /*3b290*/  IMAD.MOV.U32 R143, RZ, RZ, R144 ;  /* 0x000000ffff8f7224 */ /* 0x000fe200078e0090 */
[C---:B-1----:R-:W-:Y:S01]  /*3b2a0*/  LEA R216, P2, R93.reuse, R2, 0x2 ;  /* 0x000000025dd87211 */ /* 0x042fe200078410ff */
[----:B------:R-:W-:Y:S01]  /*3b2b0*/  IMAD.MOV.U32 R144, RZ, RZ, R145 ;  /* 0x000000ffff907224 */ /* 0x000fe200078e0091 */
[----:B------:R1:W-:Y:S01]  /*3b2c0*/  STL.64 [R1+0x11b0], R218 ;  /* 0x0011b0da01007387 */ /* 0x0003e20000100a00 */
[----:B------:R-:W-:Y:S01]  /*3b2d0*/  IMAD.MOV.U32 R145, RZ, RZ, R146 ;  /* 0x000000ffff917224 */ /* 0x000fe200078e0092 */
[----:B------:R-:W-:Y:S01]  /*3b2e0*/  LEA.HI.X.SX32 R217, R93, R0, 0x2, P2 ;  /* 0x000000005dd97211 */ /* 0x000fe200010f16ff */
[----:B------:R-:W-:Y:S01]  /*3b2f0*/  IMAD.MOV.U32 R146, RZ, RZ, R147 ;  /* 0x000000ffff927224 */ /* 0x000fe200078e0093 */
[----:B------:R-:W-:Y:S01]  /*3b300*/  LEA R92, P2, R210, R2, 0x2 ;  /* 0x00000002d25c7211 */ /* 0x000fe200078410ff */
[----:B------:R-:W-:Y:S02]  /*3b310*/  IMAD.MOV.U32 R147, RZ, RZ, R148 ;  /* 0x000000ffff937224 */ /* 0x000fe400078e0094 */
[----:B------:R-:W-:-:S02]  /*3b320*/  IMAD.MOV.U32 R148, RZ, RZ, R149 ;  /* 0x000000ffff947224 */ /* 0x000fc400078e0095 */
[----:B------:R-:W-:Y:S01]  /*3b330*/  IMAD.MOV.U32 R149, RZ, RZ, R150 ;  /* 0x000000ffff957224 */ /* 0x000fe200078e0096 */
[C---:B-1----:R-:W-:Y:S01]  /*3b340*/  LEA R218, P1, R213.reuse, R2, 0x2 ;  /* 0x00000002d5da7211 */ /* 0x042fe200078210ff */
[----:B------:R-:W-:Y:S01]  /*3b350*/  IMAD.MOV.U32 R150, RZ, RZ, R151 ;  /* 0x000000ffff967224 */ /* 0x000fe200078e0097 */
[-C--:B------:R-:W-:Y:S01]  /*3b360*/  LEA.HI.X.SX32 R93, R210, R0.reuse, 0x2, P2 ;  /* 0x00000000d25d7211 */ /* 0x080fe200010f16ff */
[----:B------:R-:W-:Y:S01]  /*3b370*/  IMAD.MOV.U32 R151, RZ, RZ, R17 ;  /* 0x000000ffff977224 */ /* 0x000fe200078e0011 */
[----:B------:R-:W-:Y:S01]  /*3b380*/  LEA.HI.X.SX32 R219, R213, R0, 0x2, P1 ;  /* 0x00000000d5db7211 */ /* 0x000fe200008f16ff */
[----:B------:R-:W-:Y:S01]  /*3b390*/  IMAD.MOV.U32 R17, RZ, RZ, R22 ;  /* 0x000000ffff117224 */ /* 0x000fe200078e0016 */
[----:B------:R-:W-:Y:S01]  /*3b3a0*/  STL.64 [R1+0x11a8], R216 ;  /* 0x0011a8d801007387 */ /* 0x000fe20000100a00 */
        /* <DEDUP_REMOVED lines=46> */
[----:B--2---:R-:W-:Y:S02]  /*3b690*/  IMAD.MOV.U32 R22, RZ, RZ, R21 ;  /* 0x000000ffff167224 */ /* 0x004fe400078e0015 */
[----:B------:R-:W2:Y:S04]  /*3b6a0*/  LDL.LU R21, [R1+0x44c] ;  /* 0x00044c0001157983 */ /* 0x000ea80000300800 */
[----:B------:R1:W-:Y:S04]  /*3b6b0*/  STL.64 [R1+0x11a0], R218 ;  /* 0x0011a0da01007387 */ /* 0x0003e80000100a00 */
[----:B------:R3:W-:Y:S01]  /*3b6c0*/  STL.64 [R1+0x1198], R92 ;  /* 0x0011985c01007387 */ /* 0x0007e20000100a00 */
[----:B-1----:R-:W-:-:S02]  /*3b6d0*/  LEA R218, P1, R123, R2, 0x2 ;  /* 0x000000027bda7211 */ /* 0x002fc400078210ff */
[C---:B---3--:R-:W-:Y:S02]  /*3b6e0*/  LEA R92, P2, R122.reuse, R2, 0x2 ;  /* 0x000000027a5c7211 */ /* 0x048fe400078410ff */
[-C--:B------:R-:W-:Y:S02]  /*3b6f0*/  LEA.HI.X.SX32 R219, R123, R0.reuse, 0x2, P1 ;  /* 0x000000007bdb7211 */ /* 0x080fe400008f16ff */
[----:B------:R-:W-:Y:S02]  /*3b700*/  LEA.HI.X.SX32 R93, R122, R0, 0x2, P2 ;  /* 0x000000007a5d7211 */ /* 0x000fe400010f16ff */
[C---:B------:R-:W-:Y:S01]  /*3b710*/  LEA R122, P1, R121.reuse, R2, 0x2 ;  /* 0x00000002797a7211 */ /* 0x040fe200078210ff */
[----:B------:R-:W-:Y:S04]  /*3b720*/  STL.64 [R1+0x1190], R218 ;  /* 0x001190da01007387 */ /* 0x000fe80000100a00 */
[----:B------:R1:W-:Y:S01]  /*3b730*/  STL.64 [R1+0x1188], R92 ;  /* 0x0011885c01007387 */ /* 0x0003e20000100a00 */
[----:B------:R-:W-:-:S02]  /*3b740*/  LEA.HI.X.SX32 R123, R121, R0, 0x2, P1 ;  /* 0x00000000797b7211 */ /* 0x000fc400008f16ff */
[----:B-1----:R-:W-:-:S04]  /*3b750*/  LEA R92, P2, R120, R2, 0x2 ;  /* 0x00000002785c7211 */ /* 0x002fc800078410ff */
[----:B------:R-:W-:Y:S01]  /*3b760*/  LEA.HI.X.SX32 R93, R120, R0, 0x2, P2 ;  /* 0x00000000785d7211 */ /* 0x000fe200010f16ff */
[----:B------:R-:W-:Y:S01]  /*3b770*/  STL.64 [R1+0x1180], R122 ;  /* 0x0011807a01007387 */ /* 0x000fe20000100a00 */
[----:B------:R-:W-:-:S03]  /*3b780*/  LEA R120, P1, R119, R2, 0x2 ;  /* 0x0000000277787211 */ /* 0x000fc600078210ff */
[----:B------:R1:W-:Y:S01]  /*3b790*/  STL.64 [R1+0x1178], R92 ;  /* 0x0011785c01007387 */ /* 0x0003e20000100a00 */
[----:B------:R-:W-:Y:S02]  /*3b7a0*/  LEA.HI.X.SX32 R121, R119, R0, 0x2, P1 ;  /* 0x0000000077797211 */ /* 0x000fe400008f16ff */
        /* <DEDUP_REMOVED lines=57> */
[C---:B------:R-:W-:Y:S01]  /*3bb40*/  LEA R100, P1, R99.reuse, R2, 0x2 ;  /* 0x0000000263647211 */ /* 0x040fe200078210ff */
[C---:B------:R-:W-:Y:S01]  /*3bb50*/  VIADD R97, R98.reuse, UR54 ;  /* 0x0000003662617c36 */ /* 0x040fe20008000000 */
[----:B------:R-:W-:Y:S01]  /*3bb60*/  ULDC UR54, c[0x0][0x248] ;  /* 0x0000920000367ab9 */ /* 0x000fe20000000800 */
[----:B------:R1:W-:Y:S01]  /*3bb70*/  STL.64 [R1+0x10d0], R92 ;  /* 0x0010d05c01007387 */ /* 0x0003e20000100a00 */
[----:B------:R-:W-:Y:S01]  /*3bb80*/  LEA.HI.X.SX32 R101, R99, R0, 0x2, P1 ;  /* 0x0000000063657211 */ /* 0x000fe200008f16ff */
[----:B------:R-:W-:Y:S01]  /*3bb90*/  VIADD R96, R97, UR55 ;  /* 0x0000003761607c36 */ /* 0x000fe20008000000 */
[----:B------:R-:W-:Y:S01]  /*3bba0*/  ULDC UR55, c[0x0][0x248] ;  /* 0x0000920000377ab9 */ /* 0x000fe20000000800 */
        /* <DEDUP_REMOVED lines=17> */
[----:B------:R-:W-:Y:S02]  /*3bcc0*/  LEA.HI.X.SX32 R97, R95, R0, 0x2, P1 ;  /* 0x000000005f617211 */ /* 0x000fe400008f16ff */
[----:B------:R-:W-:Y:S01]  /*3bcd0*/  IADD3 R89, R91, UR59, RZ ;  /* 0x0000003b5b597c10 */ /* 0x000fe2000fffe0ff */
[----:B------:R-:W-:Y:S01]  /*3bce0*/  ULDC UR59, c[0x0][0x248] ;  /* 0x00009200003b7ab9 */ /* 0x000fe20000000800 */
[----:B-1----:R-:W-:-:S04]  /*3bcf0*/  LEA R92, P2, R94, R2, 0x2 ;  /* 0x000000025e5c7211 */ /* 0x002fc800078410ff */
[----:B------:R-:W-:Y:S01]  /*3bd00*/  LEA.HI.X.SX32 R93, R94, R0, 0x2, P2 ;  /* 0x000000005e5d7211 */ /* 0x000fe200010f16ff */
[----:B------:R-:W-:Y:S01]  /*3bd10*/  STL.64 [R1+0x10a8], R96 ;  /* 0x0010a86001007387 */ /* 0x000fe20000100a00 */
[----:B------:R-:W-:Y:S01]  /*3bd20*/  LEA R94, P1, R91, R2, 0x2 ;  /* 0x000000025b5e7211 */ /* 0x000fe200078210ff */
[----:B------:R-:W-:Y:S01]  /*3bd30*/  VIADD R205, R89, UR60 ;  /* 0x0000003c59cd7c36 */ /* 0x000fe20008000000 */
[----:B------:R-:W-:Y:S01]  /*3bd40*/  ULDC UR60, c[0x0][0x248] ;  /* 0x00009200003c7ab9 */ /* 0x000fe20000000800 */
[----:B------:R1:W-:Y:S01]  /*3bd50*/  STL.64 [R1+0x10a0], R92 ;  /* 0x0010a05c01007387 */ /* 0x0003e20000100a00 */
[----:B------:R-:W-:Y:S01]  /*3bd60*/  LEA.HI.X.SX32 R95, R91, R0, 0x2, P1 ;  /* 0x000000005b5f7211 */ /* 0x000fe200008f16ff */
[----:B------:R-:W-:Y:S01]  /*3bd70*/  VIADD R202, R205, UR61 ;  /* 0x0000003dcdca7c36 */ /* 0x000fe20008000000 */
[----:B------:R-:W-:Y:S01]  /*3bd80*/  ULDC UR61, c[0x0][0x248] ;  /* 0x00009200003d7ab9 */ /* 0x000fe20000000800 */
[----:B-1----:R-:W-:-:S04]  /*3bd90*/  LEA R92, P2, R89, R2, 0x2 ;  /* 0x00000002595c7211 */ /* 0x002fc800078410ff */
[----:B------:R-:W-:Y:S01]  /*3bda0*/  LEA.HI.X.SX32 R93, R89, R0, 0x2, P2 ;  /* 0x00000000595d7211 */ /* 0x000fe200010f16ff */
[----:B------:R1:W-:Y:S01]  /*3bdb0*/  STL.64 [R1+0x1098], R94 ;  /* 0x0010985e01007387 */ /* 0x0003e20000100a00 */
[C---:B------:R-:W-:Y:S01]  /*3bdc0*/  VIADD R197, R202.reuse, UR7 ;  /* 0x00000007cac57c36 */ /* 0x040fe20008000000 */
[----:B------:R-:W-:Y:S02]  /*3bdd0*/  ULDC UR7, c[0x0][0x248] ;  /* 0x0000920000077ab9 */ /* 0x000fe40000000800 */
[----:B------:R3:W-:Y:S01]  /*3bde0*/  STL.64 [R1+0x1090], R92 ;  /* 0x0010905c01007387 */ /* 0x0007e20000100a00 */
[----:B------:R-:W-:Y:S01]  /*3bdf0*/  VIADD R168, R197, UR8 ;  /* 0x00000008c5a87c36 */ /* 0x000fe20008000000 */
[----:B------:R-:W-:Y:S01]  /*3be00*/  ULDC UR8, c[0x0][0x248] ;  /* 0x0000920000087ab9 */ /* 0x000fe20000000800 */
[-C--:B-1----:R-:W-:Y:S02]  /*3be10*/  LEA R94, P1, R205, R2.reuse, 0x2 ;  /* 0x00000002cd5e7211 */ /* 0x082fe400078210ff */
[----:B---3--:R-:W-:-:S02]  /*3be20*/  LEA R92, P2, R202, R2, 0x2 ;  /* 0x00000002ca5c7211 */ /* 0x008fc400078410ff */
[-C--:B------:R-:W-:Y:S02]  /*3be30*/  LEA.HI.X.SX32 R95, R205, R0.reuse, 0x2, P1 ;  /* 0x00000000cd5f7211 */ /* 0x080fe400008f16ff */
[----:B------:R-:W-:-:S03]  /*3be40*/  LEA.HI.X.SX32 R93, R202, R0, 0x2, P2 ;  /* 0x00000000ca5d7211 */ /* 0x000fc600010f16ff */
[----:B------:R1:W-:Y:S01]  /*3be50*/  STL.64 [R1+0x1088], R94 ;  /* 0x0010885e01007387 */ /* 0x0003e20000100a00 */
[C---:B------:R-:W-:Y:S01]  /*3be60*/  VIADD R167, R168.reuse, UR9 ;  /* 0x00000009a8a77c36 */ /* 0x040fe20008000000 */
[----:B------:R-:W-:Y:S02]  /*3be70*/  ULDC UR9, c[0x0][0x248] ;  /* 0x0000920000097ab9 */ /* 0x000fe40000000800 */
[----:B------:R3:W-:Y:S01]  /*3be80*/  STL.64 [R1+0x1080], R92 ;  /* 0x0010805c01007387 */ /* 0x0007e20000100a00 */
[----:B------:R-:W-:Y:S01]  /*3be90*/  VIADD R166, R167, UR10 ;  /* 0x0000000aa7a67c36 */ /* 0x000fe20008000000 */
[----:B------:R-:W-:Y:S01]  /*3bea0*/  ULDC UR10, c[0x0][0x248] ;  /* 0x00009200000a7ab9 */ /* 0x000fe20000000800 */
[CC--:B-1----:R-:W-:Y:S02]  /*3beb0*/  LEA R94, P1, R197.reuse, R2.reuse, 0x2 ;  /* 0x00000002c55e7211 */ /* 0x0c2fe400078210ff */
[----:B---3--:R-:W-:Y:S02]  /*3bec0*/  LEA R92, P2, R168, R2, 0x2 ;  /* 0x00000002a85c7211 */ /* 0x008fe400078410ff */
[----:B------:R-:W-:-:S02]  /*3bed0*/  LEA.HI.X.SX32 R95, R197, R0, 0x2, P1 ;  /* 0x00000000c55f7211 */ /* 0x000fc400008f16ff */
        /* <DEDUP_REMOVED lines=70> */
[----:B------:R-:W-:Y:S01]  /*3c340*/  LEA.HI.X.SX32 R93, R154, R0, 0x2, P2 ;  /* 0x000000009a5d7211 */ /* 0x000fe200010f16ff */
[----:B------:R-:W-:Y:S01]  /*3c350*/  VIADD R15, R152, UR25 ;  /* 0x00000019980f7c36 */ /* 0x000fe20008000000 */
[----:B------:R-:W-:Y:S01]  /*3c360*/  ULDC UR25, c[0x0][0x248] ;  /* 0x0000920000197ab9 */ /* 0x000fe20000000800 */
[----:B------:R1:W-:Y:S04]  /*3c370*/  STL.64 [R1+0x1008], R94 ;  /* 0x0010085e01007387 */ /* 0x0003e80000100a00 */
[----:B------:R3:W-:Y:S01]  /*3c380*/  STL.64 [R1+0x1000], R92 ;  /* 0x0010005c01007387 */ /* 0x0007e20000100a00 */
[----:B------:R-:W-:Y:S01]  /*3c390*/  VIADD R14, R15, UR26 ;  /* 0x0000001a0f0e7c36 */ /* 0x000fe20008000000 */
[----:B------:R-:W-:Y:S01]  /*3c3a0*/  ULDC UR26, c[0x0][0x248] ;  /* 0x00009200001a7ab9 */ /* 0x000fe20000000800 */
[----:B-1----:R-:W-:-:S02]  /*3c3b0*/  LEA R94, P1, R153, R2, 0x2 ;  /* 0x00000002995e7211 */ /* 0x002fc400078210ff */
[C---:B---3--:R-:W-:Y:S02]  /*3c3c0*/  LEA R92, P2, R152.reuse, R2, 0x2 ;  /* 0x00000002985c7211 */ /* 0x048fe400078410ff */
[-C--:B------:R-:W-:Y:S02]  /*3c3d0*/  LEA.HI.X.SX32 R95, R153, R0.reuse, 0x2, P1 ;  /* 0x00000000995f7211 */ /* 0x080fe400008f16ff */
        /* <DEDUP_REMOVED lines=12> */
[----:B------:R-:W-:Y:S01]  /*3c4a0*/  LEA R14, P1, R13, R2, 0x2 ;  /* 0x000000020d0e7211 */ /* 0x000fe200078210ff */
[----:B------:R-:W-:Y:S01]  /*3c4b0*/  STL.64 [R1+0xfe8], R94 ;  /* 0x000fe85e01007387 */ /* 0x000fe20000100a00 */
[----:B------:R-:W-:Y:S01]  /*3c4c0*/  ULDC UR29, c[0x0][0x248] ;  /* 0x00009200001d7ab9 */ /* 0x000fe20000000800 */
[----:B------:R-:W-:Y:S01]  /*3c4d0*/  VIADD R10, R11, UR30 ;  /* 0x0000001e0b0a7c36 */ /* 0x000fe20008000000 */
[----:B------:R-:W-:Y:S01]  /*3c4e0*/  LEA.HI.X.SX32 R15, R13, R0, 0x2, P1 ;  /* 0x000000000d0f7211 */ /* 0x000fe200008f16ff */
[----:B------:R1:W-:Y:S01]  /*3c4f0*/  STL.64 [R1+0xfe0], R92 ;  /* 0x000fe05c01007387 */ /* 0x0003e20000100a00 */
[----:B------:R-:W-:Y:S01]  /*3c500*/  ULDC UR30, c[0x0][0x248] ;  /* 0x00009200001e7ab9 */ /* 0x000fe20000000800 */
[----:B------:R-:W-:Y:S01]  /*3c510*/  VIADD R9, R10, UR31 ;  /* 0x0000001f0a097c36 */ /* 0x000fe20008000000 */
[----:B------:R-:W-:Y:S01]  /*3c520*/  ULDC UR31, c[0x0][0x248] ;  /* 0x00009200001f7ab9 */ /* 0x000fe20000000800 */
[----:B------:R3:W-:Y:S01]  /*3c530*/  STL.64 [R1+0xfd8], R14 ;  /* 0x000fd80e01007387 */ /* 0x0007e20000100a00 */
[----:B-1----:R-:W-:-:S04]  /*3c540*/  LEA R92, P2, R12, R2, 0x2 ;  /* 0x000000020c5c7211 */ /* 0x002fc800078410ff */
[----:B------:R-:W-:Y:S02]  /*3c550*/  LEA.HI.X.SX32 R93, R12, R0, 0x2, P2 ;  /* 0x000000000c5d7211 */ /* 0x000fe400010f16ff */
[-C--:B------:R-:W-:Y:S02]  /*3c560*/  LEA R12, P1, R11, R2.reuse, 0x2 ;  /* 0x000000020b0c7211 */ /* 0x080fe400078210ff */
[C---:B---3--:R-:W-:Y:S01]  /*3c570*/  LEA R14, P2, R10.reuse, R2, 0x2 ;  /* 0x000000020a0e7211 */ /* 0x048fe200078410ff */
[----:B------:R-:W-:Y:S01]  /*3c580*/  VIADD R8, R9, UR32 ;  /* 0x0000002009087c36 */ /* 0x000fe20008000000 */
[-C--:B------:R-:W-:Y:S01]  /*3c590*/  LEA.HI.X.SX32 R13, R11, R0.reuse, 0x2, P1 ;  /* 0x000000000b0d7211 */ /* 0x080fe200008f16ff */
[----:B------:R-:W-:Y:S01]  /*3c5a0*/  STL.64 [R1+0xfd0], R92 ;  /* 0x000fd05c01007387 */ /* 0x000fe20000100a00 */
[----:B------:R-:W-:Y:S01]  /*3c5b0*/  LEA.HI.X.SX32 R15, R10, R0, 0x2, P2 ;  /* 0x000000000a0f7211 */ /* 0x000fe200010f16ff */
[----:B------:R-:W-:Y:S01]  /*3c5c0*/  VIADD R170, R8, UR33 ;  /* 0x0000002108aa7c36 */ /* 0x000fe20008000000 */
[C---:B------:R-:W-:Y:S01]  /*3c5d0*/  LEA R10, P1, R9.reuse, R2, 0x2 ;  /* 0x00000002090a7211 */ /* 0x040fe200078210ff */
[----:B------:R1:W-:Y:S01]  /*3c5e0*/  STL.64 [R1+0xfc8], R12 ;  /* 0x000fc80c01007387 */ /* 0x0003e20000100a00 */
[----:B------:R-:W-:Y:S01]  /*3c5f0*/  ULDC UR32, c[0x0][0x248] ;  /* 0x0000920000207ab9 */ /* 0x000fe20000000800 */
[----:B------:R-:W-:Y:S01]  /*3c600*/  VIADD R169, R170, UR34 ;  /* 0x00000022aaa97c36 */ /* 0x000fe20008000000 */
[----:B------:R-:W-:Y:S01]  /*3c610*/  LEA.HI.X.SX32 R11, R9, R0, 0x2, P1 ;  /* 0x00000000090b7211 */ /* 0x000fe200008f16ff */
[----:B------:R-:W-:Y:S01]  /*3c620*/  STL.64 [R1+0xfc0], R14 ;  /* 0x000fc00e01007387 */ /* 0x000fe20000100a00 */
[----:B------:R-:W-:Y:S01]  /*3c630*/  ULDC UR33, c[0x0][0x248] ;  /* 0x0000920000217ab9 */ /* 0x000fe20000000800 */
[----:B------:R-:W-:Y:S01]  /*3c640*/  ULDC UR34, c[0x0][0x248] ;  /* 0x0000920000227ab9 */ /* 0x000fe20000000800 */
[C---:B-1----:R-:W-:Y:S01]  /*3c650*/  LEA R12, P2, R8.reuse, R2, 0x2 ;  /* 0x00000002080c7211 */ /* 0x042fe200078410ff */
[----:B------:R1:W-:Y:S03]  /*3c660*/  STL.64 [R1+0xfb8], R10 ;  /* 0x000fb80a01007387 */ /* 0x0003e60000100a00 */
[----:B------:R-:W-:-:S02]  /*3c670*/  LEA.HI.X.SX32 R13, R8, R0, 0x2, P2 ;  /* 0x00000000080d7211 */ /* 0x000fc400010f16ff */
[C---:B------:R-:W-:Y:S01]  /*3c680*/  LEA R8, P1, R170.reuse, R2, 0x2 ;  /* 0x00000002aa087211 */ /* 0x040fe200078210ff */
[C---:B------:R-:W-:Y:S01]  /*3c690*/  VIADD R172, R169.reuse, UR35 ;  /* 0x00000023a9ac7c36 */ /* 0x040fe20008000000 */
[----:B------:R-:W-:Y:S02]  /*3c6a0*/  ULDC UR35, c[0x0][0x248] ;  /* 0x0000920000237ab9 */ /* 0x000fe40000000800 */
[----:B------:R-:W-:Y:S02]  /*3c6b0*/  LEA.HI.X.SX32 R9, R170, R0, 0x2, P1 ;  /* 0x00000000aa097211 */ /* 0x000fe400008f16ff */
[C---:B-1----:R-:W-:Y:S01]  /*3c6c0*/  LEA R10, P2, R169.reuse, R2, 0x2 ;  /* 0x00000002a90a7211 */ /* 0x042fe200078410ff */
[----:B------:R-:W-:Y:S01]  /*3c6d0*/  VIADD R171, R172, UR36 ;  /* 0x00000024acab7c36 */ /* 0x000fe20008000000 */
[----:B------:R-:W-:Y:S01]  /*3c6e0*/  STL.64 [R1+0xfb0], R12 ;  /* 0x000fb00c01007387 */ /* 0x000fe20000100a00 */
[----:B------:R-:W-:Y:S01]  /*3c6f0*/  ULDC UR36, c[0x0][0x248] ;  /* 0x0000920000247ab9 */ /* 0x000fe20000000800 */
[----:B------:R-:W-:-:S02]  /*3c700*/  LEA.HI.X.SX32 R11, R169, R0, 0x2, P2 ;  /* 0x00000000a90b7211 */ /* 0x000fc400010f16ff */
        /* <DEDUP_REMOVED lines=11> */
[----:B------:R-:W-:-:S03]  /*3c7c0*/  ULDC UR39, c[0x0][0x248] ;  /* 0x0000920000277ab9 */ /* 0x000fc60000000800 */
[----:B------:R1:W-:Y:S04]  /*3c7d0*/  STL.64 [R1+0xf98], R10 ;  /* 0x000f980a01007387 */ /* 0x0003e80000100a00 */
        /* <DEDUP_REMOVED lines=76> */
[----:B------:R-:W-:Y:S02]  /*3cca0*/  LEA.HI.X.SX32 R9, R187, R0, 0x2, P2 ;  /* 0x00000000bb097211 */ /* 0x000fe400010f16ff */
[C---:B------:R-:W-:Y:S01]  /*3ccb0*/  LEA R92, P1, R190.reuse, R2, 0x2 ;  /* 0x00000002be5c7211 */ /* 0x040fe200078210ff */
[----:B------:R-:W-:Y:S01]  /*3ccc0*/  VIADD R192, R189, UR55 ;  /* 0x00000037bdc07c36 */ /* 0x000fe20008000000 */
[----:B------:R-:W-:Y:S01]  /*3ccd0*/  STL.64 [R1+0xf18], R10 ;  /* 0x000f180a01007387 */ /* 0x000fe20000100a00 */
[----:B------:R-:W-:Y:S01]  /*3cce0*/  ULDC UR55, c[0x0][0x248] ;  /* 0x0000920000377ab9 */ /* 0x000fe20000000800 */
[----:B------:R-:W-:-:S02]  /*3ccf0*/  LEA.HI.X.SX32 R93, R190, R0, 0x2, P1 ;  /* 0x00000000be5d7211 */ /* 0x000fc400008f16ff */
[----:B------:R1:W-:Y:S01]  /*3cd00*/  STL.64 [R1+0xf10], R8 ;  /* 0x000f100801007387 */ /* 0x0003e20000100a00 */
[----:B------:R-:W-:Y:S01]  /*3cd10*/  VIADD R191, R192, UR56 ;  /* 0x00000038c0bf7c36 */ /* 0x000fe20008000000 */
[----:B------:R-:W-:Y:S02]  /*3cd20*/  ULDC UR56, c[0x0][0x248] ;  /* 0x0000920000387ab9 */ /* 0x000fe40000000800 */
[----:B------:R3:W-:Y:S01]  /*3cd30*/  STL.64 [R1+0xf08], R92 ;  /* 0x000f085c01007387 */ /* 0x0007e20000100a00 */
[----:B------:R-:W-:Y:S01]  /*3cd40*/  VIADD R194, R191, UR57 ;  /* 0x00000039bfc27c36 */ /* 0x000fe20008000000 */
[----:B------:R-:W-:Y:S01]  /*3cd50*/  ULDC UR57, c[0x0][0x248] ;  /* 0x0000920000397ab9 */ /* 0x000fe20000000800 */
[----:B-1----:R-:W-:-:S04]  /*3cd60*/  LEA R8, P2, R189, R2, 0x2 ;  /* 0x00000002bd087211 */ /* 0x002fc800078410ff */
[----:B------:R-:W-:Y:S02]  /*3cd70*/  LEA.HI.X.SX32 R9, R189, R0, 0x2, P2 ;  /* 0x00000000bd097211 */ /* 0x000fe400010f16ff */
[----:B---3--:R-:W-:Y:S01]  /*3cd80*/  LEA R92, P1, R192, R2, 0x2 ;  /* 0x00000002c05c7211 */ /* 0x008fe200078210ff */
[----:B------:R-:W-:Y:S01]  /*3cd90*/  VIADD R193, R194, UR58 ;  /* 0x0000003ac2c17c36 */ /* 0x000fe20008000000 */
[----:B------:R-:W-:Y:S01]  /*3cda0*/  ULDC UR58, c[0x0][0x248] ;  /* 0x00009200003a7ab9 */ /* 0x000fe20000000800 */
[----:B------:R1:W-:Y:S01]  /*3cdb0*/  STL.64 [R1+0xf00], R8 ;  /* 0x000f000801007387 */ /* 0x0003e20000100a00 */
[----:B------:R-:W-:Y:S02]  /*3cdc0*/  LEA.HI.X.SX32 R93, R192, R0, 0x2, P1 ;  /* 0x00000000c05d7211 */ /* 0x000fe400008f16ff */
[-C--:B------:R-:W-:Y:S01]  /*3cdd0*/  LEA R94, P1, R194, R2.reuse, 0x2 ;  /* 0x00000002c25e7211 */ /* 0x080fe200078210ff */
[----:B------:R-:W-:Y:S01]  /*3cde0*/  VIADD R196, R193, UR59 ;  /* 0x0000003bc1c47c36 */ /* 0x000fe20008000000 */
[----:B------:R-:W-:Y:S01]  /*3cdf0*/  ULDC UR59, c[0x0][0x248] ;  /* 0x00009200003b7ab9 */ /* 0x000fe20000000800 */
[----:B------:R3:W-:Y:S01]  /*3ce00*/  STL.64 [R1+0xef8], R92 ;  /* 0x000ef85c01007387 */ /* 0x0007e20000100a00 */
[----:B-1----:R-:W-:-:S04]  /*3ce10*/  LEA R8, P2, R191, R2, 0x2 ;  /* 0x00000002bf087211 */ /* 0x002fc800078410ff */
[----:B------:R-:W-:Y:S02]  /*3ce20*/  LEA.HI.X.SX32 R9, R191, R0, 0x2, P2 ;  /* 0x00000000bf097211 */ /* 0x000fe400010f16ff */
[C---:B---3--:R-:W-:Y:S02]  /*3ce30*/  LEA R92, P2, R193.reuse, R2, 0x2 ;  /* 0x00000002c15c7211 */ /* 0x048fe400078410ff */
[-C--:B------:R-:W-:Y:S01]  /*3ce40*/  LEA.HI.X.SX32 R95, R194, R0.reuse, 0x2, P1 ;  /* 0x00000000c25f7211 */ /* 0x080fe200008f16ff */
[----:B------:R-:W-:Y:S01]  /*3ce50*/  VIADD R195, R196, UR60 ;  /* 0x0000003cc4c37c36 */ /* 0x000fe20008000000 */
[----:B------:R-:W-:Y:S01]  /*3ce60*/  LEA.HI.X.SX32 R93, R193, R0, 0x2, P2 ;  /* 0x00000000c15d7211 */ /* 0x000fe200010f16ff */
[----:B------:R-:W-:Y:S01]  /*3ce70*/  STL.64 [R1+0xef0], R8 ;  /* 0x000ef00801007387 */ /* 0x000fe20000100a00 */
[----:B------:R-:W-:-:S03]  /*3ce80*/  ULDC UR60, c[0x0][0x248] ;  /* 0x00009200003c7ab9 */ /* 0x000fc60000000800 */
[----:B------:R1:W-:Y:S01]  /*3ce90*/  STL.64 [R1+0xee8], R94 ;  /* 0x000ee85e01007387 */ /* 0x0003e20000100a00 */
[C---:B------:R-:W-:Y:S01]  /*3cea0*/  VIADD R199, R195.reuse, UR61 ;  /* 0x0000003dc3c77c36 */ /* 0x040fe20008000000 */
[----:B------:R-:W-:Y:S02]  /*3ceb0*/  ULDC UR61, c[0x0][0x248] ;  /* 0x00009200003d7ab9 */ /* 0x000fe40000000800 */
[----:B------:R3:W-:Y:S01]  /*3cec0*/  STL.64 [R1+0xee0], R92 ;  /* 0x000ee05c01007387 */ /* 0x0007e20000100a00 */
[CC--:B-1----:R-:W-:Y:S02]  /*3ced0*/  LEA R94, P1, R196.reuse, R2.reuse, 0x2 ;  /* 0x00000002c45e7211 */ /* 0x0c2fe400078210ff */
[C---:B---3--:R-:W-:Y:S02]  /*3cee0*/  LEA R92, P2, R195.reuse, R2, 0x2 ;  /* 0x00000002c35c7211 */ /* 0x048fe400078410ff */
[-C--:B------:R-:W-:Y:S02]  /*3cef0*/  LEA.HI.X.SX32 R95, R196, R0.reuse, 0x2, P1 ;  /* 0x00000000c45f7211 */ /* 0x080fe400008f16ff */
[----:B------:R-:W-:-:S02]  /*3cf00*/  LEA.HI.X.SX32 R93, R195, R0, 0x2, P2 ;  /* 0x00000000c35d7211 */ /* 0x000fc400010f16ff */
[----:B------:R-:W-:Y:S01]  /*3cf10*/  IADD3 R198, R199, UR7, RZ ;  /* 0x00000007c7c67c10 */ /* 0x000fe2000fffe0ff */
[----:B------:R1:W-:Y:S01]  /*3cf20*/  STL.64 [R1+0xed8], R94 ;  /* 0x000ed85e01007387 */ /* 0x0003e20000100a00 */
[----:B------:R-:W-:-:S03]  /*3cf30*/  ULDC UR7, c[0x0][0x248] ;  /* 0x0000920000077ab9 */ /* 0x000fc60000000800 */
[----:B------:R3:W-:Y:S01]  /*3cf40*/  STL.64 [R1+0xed0], R92 ;  /* 0x000ed05c01007387 */ /* 0x0007e20000100a00 */
[C---:B------:R-:W-:Y:S01]  /*3cf50*/  VIADD R201, R198.reuse, UR8 ;  /* 0x00000008c6c97c36 */ /* 0x040fe20008000000 */
[----:B------:R-:W-:Y:S01]  /*3cf60*/  ULDC UR8, c[0x0][0x248] ;  /* 0x0000920000087ab9 */ /* 0x000fe20000000800 */
[CC--:B-1----:R-:W-:Y:S02]  /*3cf70*/  LEA R94, P1, R199.reuse, R2.reuse, 0x2 ;  /* 0x00000002c75e7211 */ /* 0x0c2fe400078210ff */
[C---:B---3--:R-:W-:Y:S02]  /*3cf80*/  LEA R92, P2, R198.reuse, R2, 0x2 ;  /* 0x00000002c65c7211 */ /* 0x048fe400078410ff */
[-C--:B------:R-:W-:Y:S01]  /*3cf90*/  LEA.HI.X.SX32 R95, R199, R0.reuse, 0x2, P1 ;  /* 0x00000000c75f7211 */ /* 0x080fe200008f16ff */
[----:B------:R-:W-:Y:S01]  /*3cfa0*/  VIADD R200, R201, UR9 ;  /* 0x00000009c9c87c36 */ /* 0x000fe20008000000 */
[----:B------:R-:W-:Y:S01]  /*3cfb0*/  LEA.HI.X.SX32 R93, R198, R0, 0x2, P2 ;  /* 0x00000000c65d7211 */ /* 0x000fe200010f16ff */
[----:B------:R-:W-:-:S02]  /*3cfc0*/  ULDC UR9, c[0x0][0x248] ;  /* 0x0000920000097ab9 */ /* 0x000fc40000000800 */
[----:B------:R1:W-:Y:S01]  /*3cfd0*/  STL.64 [R1+0xec8], R94 ;  /* 0x000ec85e01007387 */ /* 0x0003e20000100a00 */
[----:B------:R-:W-:Y:S01]  /*3cfe0*/  VIADD R204, R200, UR10 ;  /* 0x0000000ac8cc7c36 */ /* 0x000fe20008000000 */
        /* <DEDUP_REMOVED lines=63> */
[----:B---3--:R-:W-:Y:S02]  /*3d3e0*/  LEA R92, P2, R216, R2, 0x2 ;  /* 0x00000002d85c7211 */ /* 0x008fe400078410ff */
        /* <DEDUP_REMOVED lines=150> */
[-C--:B-1----:R-:W-:Y:S02]  /*3dd50*/  LEA R94, P1, R167, R2.reuse, 0x2 ;  /* 0x00000002a75e7211 */ /* 0x082fe400078210ff */
        /* <DEDUP_REMOVED lines=43> */
[----:B------:R-:W-:Y:S01]  /*3e010*/  STL.64 [R1+0xd20], R94 ;  /* 0x000d205e01007387 */ /* 0x000fe20000100a00 */
[----:B------:R-:W-:-:S03]  /*3e020*/  LEA R14, P2, R11, R2, 0x2 ;  /* 0x000000020b0e7211 */ /* 0x000fc600078410ff */
[----:B------:R1:W-:Y:S01]  /*3e030*/  STL.64 [R1+0xd18], R92 ;  /* 0x000d185c01007387 */ /* 0x0003e20000100a00 */
[C---:B------:R-:W-:Y:S01]  /*3e040*/  VIADD R10, R11.reuse, UR7 ;  /* 0x000000070b0a7c36 */ /* 0x040fe20008000000 */
[----:B------:R-:W-:Y:S01]  /*3e050*/  LEA.HI.X.SX32 R15, R11, R0, 0x2, P2 ;  /* 0x000000000b0f7211 */ /* 0x000fe200010f16ff */
[----:B------:R-:W-:Y:S02]  /*3e060*/  ULDC UR7, c[0x0][0x248] ;  /* 0x0000920000077ab9 */ /* 0x000fe40000000800 */
[----:B------:R-:W-:Y:S01]  /*3e070*/  VIADD R9, R10, UR8 ;  /* 0x000000080a097c36 */ /* 0x000fe20008000000 */
[----:B------:R-:W-:Y:S01]  /*3e080*/  ULDC UR8, c[0x0][0x248] ;  /* 0x0000920000087ab9 */ /* 0x000fe20000000800 */
[----:B-1----:R-:W-:-:S04]  /*3e090*/  LEA R92, P1, R12, R2, 0x2 ;  /* 0x000000020c5c7211 */ /* 0x002fc800078210ff */
[----:B------:R-:W-:Y:S02]  /*3e0a0*/  LEA.HI.X.SX32 R93, R12, R0, 0x2, P1 ;  /* 0x000000000c5d7211 */ /* 0x000fe400008f16ff */
[----:B------:R-:W-:-:S03]  /*3e0b0*/  LEA R12, P2, R9, R2, 0x2 ;  /* 0x00000002090c7211 */ /* 0x000fc600078410ff */
[----:B------:R-:W-:Y:S04]  /*3e0c0*/  STL.64 [R1+0xd10], R92 ;  /* 0x000d105c01007387 */ /* 0x000fe80000100a00 */
        /* <DEDUP_REMOVED lines=17> */
[----:B------:R-:W-:Y:S01]  /*3e1e0*/  LEA.HI.X.SX32 R13, R8, R0, 0x2, P1 ;  /* 0x00000000080d7211 */ /* 0x000fe200008f16ff */
[C---:B------:R-:W-:Y:S01]  /*3e1f0*/  VIADD R162, R159.reuse, UR13 ;  /* 0x0000000d9fa27c36 */ /* 0x040fe20008000000 */
[C---:B------:R-:W-:Y:S01]  /*3e200*/  LEA R8, P2, R159.reuse, R2, 0x2 ;  /* 0x000000029f087211 */ /* 0x040fe200078410ff */
[----:B------:R-:W-:Y:S02]  /*3e210*/  ULDC UR13, c[0x0][0x248] ;  /* 0x00009200000d7ab9 */ /* 0x000fe40000000800 */
[----:B------:R-:W-:Y:S04]  /*3e220*/  STL.64 [R1+0xcf0], R12 ;  /* 0x000cf00c01007387 */ /* 0x000fe80000100a00 */
[----:B------:R1:W-:Y:S01]  /*3e230*/  STL.64 [R1+0xce8], R10 ;  /* 0x000ce80a01007387 */ /* 0x0003e20000100a00 */
[----:B------:R-:W-:Y:S01]  /*3e240*/  LEA.HI.X.SX32 R9, R159, R0, 0x2, P2 ;  /* 0x000000009f097211 */ /* 0x000fe200010f16ff */
[----:B------:R-:W-:Y:S01]  /*3e250*/  VIADD R161, R162, UR14 ;  /* 0x0000000ea2a17c36 */ /* 0x000fe20008000000 */
[----:B------:R-:W-:Y:S01]  /*3e260*/  ULDC UR14, c[0x0][0x248] ;  /* 0x00009200000e7ab9 */ /* 0x000fe20000000800 */
[----:B-1----:R-:W-:-:S04]  /*3e270*/  LEA R10, P1, R160, R2, 0x2 ;  /* 0x00000002a00a7211 */ /* 0x002fc800078210ff */
        /* <DEDUP_REMOVED lines=32> */
[C---:B------:R-:W-:Y:S01]  /*3e480*/  LEA R92, P1, R169.reuse, R2, 0x2 ;  /* 0x00000002a95c7211 */ /* 0x040fe200078210ff */
[----:B------:R-:W-:Y:S01]  /*3e490*/  STL.64 [R1+0xcb0], R10 ;  /* 0x000cb00a01007387 */ /* 0x000fe20000100a00 */
[----:B------:R-:W-:Y:S01]  /*3e4a0*/  ULDC UR21, c[0x0][0x248] ;  /* 0x0000920000157ab9 */ /* 0x000fe20000000800 */
[C---:B------:R-:W-:Y:S01]  /*3e4b0*/  VIADD R173, R170.reuse, UR22 ;  /* 0x00000016aaad7c36 */ /* 0x040fe20008000000 */
[----:B------:R-:W-:Y:S01]  /*3e4c0*/  LEA.HI.X.SX32 R93, R169, R0, 0x2, P1 ;  /* 0x00000000a95d7211 */ /* 0x000fe200008f16ff */
[----:B------:R1:W-:Y:S01]  /*3e4d0*/  STL.64 [R1+0xca8], R8 ;  /* 0x000ca80801007387 */ /* 0x0003e20000100a00 */
[-C--:B------:R-:W-:Y:S01]  /*3e4e0*/  LEA R94, P1, R170, R2.reuse, 0x2 ;  /* 0x00000002aa5e7211 */ /* 0x080fe200078210ff */
[----:B------:R-:W-:Y:S01]  /*3e4f0*/  VIADD R175, R173, UR23 ;  /* 0x00000017adaf7c36 */ /* 0x000fe20008000000 */
[----:B------:R-:W-:Y:S01]  /*3e500*/  ULDC UR22, c[0x0][0x248] ;  /* 0x0000920000167ab9 */ /* 0x000fe20000000800 */
[----:B------:R3:W-:Y:S01]  /*3e510*/  STL.64 [R1+0xca0], R92 ;  /* 0x000ca05c01007387 */ /* 0x0007e20000100a00 */
[----:B-1----:R-:W-:Y:S01]  /*3e520*/  LEA R8, P2, R168, R2, 0x2 ;  /* 0x00000002a8087211 */ /* 0x002fe200078410ff */
[----:B------:R-:W-:-:S03]  /*3e530*/  ULDC UR23, c[0x0][0x248] ;  /* 0x0000920000177ab9 */ /* 0x000fc60000000800 */
[----:B------:R-:W-:Y:S02]  /*3e540*/  LEA.HI.X.SX32 R9, R168, R0, 0x2, P2 ;  /* 0x00000000a8097211 */ /* 0x000fe400010f16ff */
[----:B---3--:R-:W-:Y:S02]  /*3e550*/  LEA R92, P2, R173, R2, 0x2 ;  /* 0x00000002ad5c7211 */ /* 0x008fe400078410ff */
[-C--:B------:R-:W-:Y:S01]  /*3e560*/  LEA.HI.X.SX32 R95, R170, R0.reuse, 0x2, P1 ;  /* 0x00000000aa5f7211 */ /* 0x080fe200008f16ff */
[----:B------:R-:W-:Y:S01]  /*3e570*/  VIADD R174, R175, UR24 ;  /* 0x00000018afae7c36 */ /* 0x000fe20008000000 */
[----:B------:R-:W-:Y:S01]  /*3e580*/  LEA.HI.X.SX32 R93, R173, R0, 0x2, P2 ;  /* 0x00000000ad5d7211 */ /* 0x000fe200010f16ff */
[----:B------:R-:W-:Y:S01]  /*3e590*/  STL.64 [R1+0xc98], R8 ;  /* 0x000c980801007387 */ /* 0x000fe20000100a00 */
[----:B------:R-:W-:-:S03]  /*3e5a0*/  ULDC UR24, c[0x0][0x248] ;  /* 0x0000920000187ab9 */ /* 0x000fc60000000800 */
        /* <DEDUP_REMOVED lines=140> */
[----:B------:R-:W-:Y:S01]  /*3ee70*/  LEA R10, P1, R9, R2, 0x2 ;  /* 0x00000002090a7211 */ /* 0x000fe200078210ff */
[----:B------:R1:W-:Y:S01]  /*3ee80*/  STL.64 [R1+0xb18], R12 ;  /* 0x000b180c01007387 */ /* 0x0003e20000100a00 */
[----:B------:R-:W-:Y:S01]  /*3ee90*/  IMAD.MOV.U32 R122, RZ, RZ, R127 ;  /* 0x000000ffff7a7224 */ /* 0x000fe200078e007f */
[----:B------:R-:W-:Y:S01]  /*3eea0*/  LOP3.LUT R3, R3, 0xffffffef, RZ, 0xc0, !PT ;  /* 0xffffffef03037812 */ /* 0x000fe200078ec0ff */
[----:B------:R-:W-:Y:S01]  /*3eeb0*/  IMAD.MOV.U32 R120, RZ, RZ, R125 ;  /* 0x000000ffff787224 */ /* 0x000fe200078e007d */
[----:B------:R-:W-:Y:S01]  /*3eec0*/  LEA.HI.X.SX32 R11, R9, R0, 0x2, P1 ;  /* 0x00000000090b7211 */ /* 0x000fe200008f16ff */
[----:B------:R-:W-:Y:S01]  /*3eed0*/  IMAD.MOV.U32 R123, RZ, RZ, R128 ;  /* 0x000000ffff7b7224 */ /* 0x000fe200078e0080 */
[----:B------:R-:W-:Y:S01]  /*3eee0*/  IADD3 R155, R156, UR54, RZ ;  /* 0x000000369c9b7c10 */ /* 0x000fe2000fffe0ff */
[----:B------:R-:W-:Y:S01]  /*3eef0*/  STL.64 [R1+0xc08], R14 ;  /* 0x000c080e01007387 */ /* 0x000fe20000100a00 */
[----:B------:R-:W-:Y:S01]  /*3ef00*/  IMAD.MOV.U32 R121, RZ, RZ, R126 ;  /* 0x000000ffff797224 */ /* 0x000fe200078e007e */
[----:B------:R-:W-:Y:S01]  /*3ef10*/  LOP3.LUT R5, R5, 0xffff7fff, RZ, 0xc0, !PT ;  /* 0xffff7fff05057812 */ /* 0x000fe200078ec0ff */
[----:B------:R-:W-:Y:S01]  /*3ef20*/  ULDC UR53, c[0x0][0x22c] ;  /* 0x00008b0000357ab9 */ /* 0x000fe20000000800 */
[----:B------:R-:W-:Y:S01]  /*3ef30*/  LOP3.LUT R19, R19, 0xffffbfff, RZ, 0xc0, !PT ;  /* 0xffffbfff13137812 */ /* 0x000fe200078ec0ff */
[----:B------:R-:W-:Y:S01]  /*3ef40*/  ULDC UR52, c[0x0][0x22c] ;  /* 0x00008b0000347ab9 */ /* 0x000fe20000000800 */
[C---:B-1----:R-:W-:Y:S01]  /*3ef50*/  LEA R12, P2, R8.reuse, R2, 0x2 ;  /* 0x00000002080c7211 */ /* 0x042fe200078410ff */
[----:B------:R1:W-:Y:S01]  /*3ef60*/  STL.64 [R1+0xb10], R10 ;  /* 0x000b100a01007387 */ /* 0x0003e20000100a00 */
[----:B------:R-:W-:Y:S01]  /*3ef70*/  IMAD.MOV.U32 R127, RZ, RZ, R131 ;  /* 0x000000ffff7f7224 */ /* 0x000fe200078e0083 */
[----:B------:R-:W-:Y:S01]  /*3ef80*/  ULDC UR54, c[0x0][0x22c] ;  /* 0x00008b0000367ab9 */ /* 0x000fe20000000800 */
        /* <DEDUP_REMOVED lines=8> */
[----:B------:R-:W-:Y:S01]  /*3f010*/  IMAD.MOV.U32 R125, RZ, RZ, R129 ;  /* 0x000000ffff7d7224 */ /* 0x000fe200078e0081 */
[----:B------:R-:W-:Y:S01]  /*3f020*/  LEA.HI.X.SX32 R11, R155, R0, 0x2, P2 ;  /* 0x000000009b0b7211 */ /* 0x000fe200010f16ff */
[----:B------:R-:W-:Y:S01]  /*3f030*/  IMAD.MOV.U32 R128, RZ, RZ, R132 ;  /* 0x000000ffff807224 */ /* 0x000fe200078e0084 */
[----:B------:R1:W-:Y:S01]  /*3f040*/  STL.64 [R1+0xb08], R8 ;  /* 0x000b080801007387 */ /* 0x0003e20000100a00 */
[----:B------:R-:W-:Y:S01]  /*3f050*/  VIADD R159, R157, UR57 ;  /* 0x000000399d9f7c36 */ /* 0x000fe20008000000 */
[----:B------:R-:W-:Y:S01]  /*3f060*/  ULDC UR57, c[0x0][0x22c] ;  /* 0x00008b0000397ab9 */ /* 0x000fe20000000800 */
[----:B------:R-:W-:Y:S01]  /*3f070*/  IMAD.MOV.U32 R131, RZ, RZ, R135 ;  /* 0x000000ffff837224 */ /* 0x000fe200078e0087 */
[----:B------:R3:W-:Y:S01]  /*3f080*/  STL.64 [R1+0xbf8], R10 ;  /* 0x000bf80a01007387 */ /* 0x0007e20000100a00 */
[----:B------:R-:W-:Y:S01]  /*3f090*/  VIADD R160, R159, UR58 ;  /* 0x0000003a9fa07c36 */ /* 0x000fe20008000000 */
[----:B------:R-:W-:Y:S01]  /*3f0a0*/  ULDC UR58, c[0x0][0x22c] ;  /* 0x00008b00003a7ab9 */ /* 0x000fe20000000800 */
[----:B------:R-:W-:Y:S01]  /*3f0b0*/  IMAD.MOV.U32 R126, RZ, RZ, R130 ;  /* 0x000000ffff7e7224 */ /* 0x000fe200078e0082 */
[----:B------:R-:W-:Y:S01]  /*3f0c0*/  ULDC UR56, c[0x0][0x22c] ;  /* 0x00008b0000387ab9 */ /* 0x000fe20000000800 */
[----:B-1----:R-:W-:-:S02]  /*3f0d0*/  LEA R8, P2, R157, R2, 0x2 ;  /* 0x000000029d087211 */ /* 0x002fc400078410ff */
[C---:B---3--:R-:W-:Y:S02]  /*3f0e0*/  LEA R10, P1, R158.reuse, R2, 0x2 ;  /* 0x000000029e0a7211 */ /* 0x048fe400078210ff */
[-C--:B------:R-:W-:Y:S02]  /*3f0f0*/  LEA.HI.X.SX32 R9, R157, R0.reuse, 0x2, P2 ;  /* 0x000000009d097211 */ /* 0x080fe400010f16ff */
[----:B------:R-:W-:Y:S01]  /*3f100*/  LEA.HI.X.SX32 R11, R158, R0, 0x2, P1 ;  /* 0x000000009e0b7211 */ /* 0x000fe200008f16ff */
[----:B------:R-:W-:Y:S01]  /*3f110*/  VIADD R162, R160, UR59 ;  /* 0x0000003ba0a27c36 */ /* 0x000fe20008000000 */
[----:B------:R-:W-:-:S03]  /*3f120*/  ULDC UR59, c[0x0][0x22c] ;  /* 0x00008b00003b7ab9 */ /* 0x000fc60000000800 */
[----:B------:R1:W-:Y:S01]  /*3f130*/  STL.64 [R1+0xb00], R10 ;  /* 0x000b000a01007387 */ /* 0x0003e20000100a00 */
[----:B------:R-:W-:Y:S01]  /*3f140*/  VIADD R161, R162, UR60 ;  /* 0x0000003ca2a17c36 */ /* 0x000fe20008000000 */
[----:B------:R-:W-:Y:S02]  /*3f150*/  ULDC UR60, c[0x0][0x22c] ;  /* 0x00008b00003c7ab9 */ /* 0x000fe40000000800 */
[----:B------:R3:W-:Y:S01]  /*3f160*/  STL.64 [R1+0xbf0], R8 ;  /* 0x000bf00801007387 */ /* 0x0007e20000100a00 */
[----:B------:R-:W-:Y:S01]  /*3f170*/  VIADD R166, R161, UR61 ;  /* 0x0000003da1a67c36 */ /* 0x000fe20008000000 */
[----:B------:R-:W-:Y:S01]  /*3f180*/  LOP3.LUT R23, R23, 0x7fffffff, RZ, 0xc0, !PT ;  /* 0x7fffffff17177812 */ /* 0x000fe200078ec0ff */
[----:B------:R-:W-:Y:S01]  /*3f190*/  IMAD.MOV.U32 R129, RZ, RZ, R133 ;  /* 0x000000ffff817224 */ /* 0x000fe200078e0085 */
[----:B------:R-:W-:Y:S02]  /*3f1a0*/  LOP3.LUT R18, R18, 0x7fffffff, RZ, 0xc0, !PT ;  /* 0x7fffffff12127812 */ /* 0x000fe400078ec0ff */
[-C--:B-1----:R-:W-:Y:S01]  /*3f1b0*/  LEA R10, P1, R159, R2.reuse, 0x2 ;  /* 0x000000029f0a7211 */ /* 0x082fe200078210ff */
[----:B------:R-:W-:Y:S01]  /*3f1c0*/  IMAD.MOV.U32 R132, RZ, RZ, R136 ;  /* 0x000000ffff847224 */ /* 0x000fe200078e0088 */
[----:B------:R-:W-:Y:S01]  /*3f1d0*/  ULDC UR61, c[0x0][0x22c] ;  /* 0x00008b00003d7ab9 */ /* 0x000fe20000000800 */
[----:B---3--:R-:W-:-:S02]  /*3f1e0*/  LEA R8, P2, R160, R2, 0x2 ;  /* 0x00000002a0087211 */ /* 0x008fc400078410ff */
[-C--:B------:R-:W-:Y:S02]  /*3f1f0*/  LEA.HI.X.SX32 R11, R159, R0.reuse, 0x2, P1 ;  /* 0x000000009f0b7211 */ /* 0x080fe400008f16ff */
[----:B------:R-:W-:Y:S02]  /*3f200*/  LEA.HI.X.SX32 R9, R160, R0, 0x2, P2 ;  /* 0x00000000a0097211 */ /* 0x000fe400010f16ff */
[----:B------:R-:W-:Y:S01]  /*3f210*/  LEA R92, P1, R162, R2, 0x2 ;  /* 0x00000002a25c7211 */ /* 0x000fe200078210ff */
[----:B------:R-:W-:Y:S01]  /*3f220*/  STL.64 [R1+0xaf8], R10 ;  /* 0x000af80a01007387 */ /* 0x000fe20000100a00 */
[----:B------:R-:W-:Y:S01]  /*3f230*/  VIADD R165, R166, UR7 ;  /* 0x00000007a6a57c36 */ /* 0x000fe20008000000 */
[----:B------:R-:W-:Y:S01]  /*3f240*/  ULDC UR7, c[0x0][0x248] ;  /* 0x0000920000077ab9 */ /* 0x000fe20000000800 */
[----:B------:R-:W-:Y:S01]  /*3f250*/  LEA.HI.X.SX32 R93, R162, R0, 0x2, P1 ;  /* 0x00000000a25d7211 */ /* 0x000fe200008f16ff */
[----:B------:R1:W-:Y:S01]  /*3f260*/  STL.64 [R1+0xbe8], R8 ;  /* 0x000be80801007387 */ /* 0x0003e20000100a00 */
        /* <DEDUP_REMOVED lines=94> */
[----:B------:R1:W-:Y:S02]  /*3f850*/  STL.64 [R1+0xaa8], R94 ;  /* 0x000aa85e01007387 */ /* 0x0003e40000100a00 */
[----:B------:R-:W-:Y:S01]  /*3f860*/  VIADD R12, R13, UR27 ;  /* 0x0000001b0d0c7c36 */ /* 0x000fe20008000000 */
[----:B------:R-:W-:Y:S01]  /*3f870*/  ULDC UR27, c[0x0][0x248] ;  /* 0x00009200001b7ab9 */ /* 0x000fe20000000800 */
[----:B------:R3:W-:Y:S02]  /*3f880*/  STL.64 [R1+0xb98], R92 ;  /* 0x000b985c01007387 */ /* 0x0007e40000100a00 */
        /* <DEDUP_REMOVED lines=9> */
[----:B------:R-:W-:-:S03]  /*3f920*/  ULDC UR29, c[0x0][0x248] ;  /* 0x00009200001d7ab9 */ /* 0x000fc60000000800 */
[----:B------:R1:W-:Y:S01]  /*3f930*/  STL.64 [R1+0xb90], R92 ;  /* 0x000b905c01007387 */ /* 0x0003e20000100a00 */
[----:B------:R-:W-:Y:S01]  /*3f940*/  VIADD R9, R10, UR30 ;  /* 0x0000001e0a097c36 */ /* 0x000fe20008000000 */
[----:B------:R-:W-:Y:S01]  /*3f950*/  LEA.HI.X.SX32 R15, R13, R0, 0x2, P1 ;  /* 0x000000000d0f7211 */ /* 0x000fe200008f16ff */
[----:B------:R-:W-:Y:S02]  /*3f960*/  ULDC UR30, c[0x0][0x248] ;  /* 0x00009200001e7ab9 */ /* 0x000fe40000000800 */
[----:B------:R-:W-:Y:S01]  /*3f970*/  VIADD R8, R9, UR31 ;  /* 0x0000001f09087c36 */ /* 0x000fe20008000000 */
[----:B------:R-:W-:Y:S01]  /*3f980*/  ULDC UR31, c[0x0][0x248] ;  /* 0x00009200001f7ab9 */ /* 0x000fe20000000800 */
[----:B-1----:R-:W-:-:S04]  /*3f990*/  LEA R92, P2, R12, R2, 0x2 ;  /* 0x000000020c5c7211 */ /* 0x002fc800078410ff */
[----:B------:R-:W-:Y:S02]  /*3f9a0*/  LEA.HI.X.SX32 R93, R12, R0, 0x2, P2 ;  /* 0x000000000c5d7211 */ /* 0x000fe400010f16ff */
[C---:B------:R-:W-:Y:S01]  /*3f9b0*/  LEA R12, P1, R11.reuse, R2, 0x2 ;  /* 0x000000020b0c7211 */ /* 0x040fe200078210ff */
[----:B------:R1:W-:Y:S01]  /*3f9c0*/  STL.64 [R1+0xa98], R14 ;  /* 0x000a980e01007387 */ /* 0x0003e20000100a00 */
[----:B------:R-:W-:Y:S01]  /*3f9d0*/  VIADD R153, R8, UR32 ;  /* 0x0000002008997c36 */ /* 0x000fe20008000000 */
[----:B------:R-:W-:Y:S01]  /*3f9e0*/  ULDC UR32, c[0x0][0x248] ;  /* 0x0000920000207ab9 */ /* 0x000fe20000000800 */
[----:B------:R-:W-:Y:S01]  /*3f9f0*/  LEA.HI.X.SX32 R13, R11, R0, 0x2, P1 ;  /* 0x000000000b0d7211 */ /* 0x000fe200008f16ff */
[----:B------:R-:W-:Y:S01]  /*3fa00*/  STL.64 [R1+0xb88], R92 ;  /* 0x000b885c01007387 */ /* 0x000fe20000100a00 */
[----:B------:R-:W-:Y:S01]  /*3fa10*/  VIADD R154, R153, UR33 ;  /* 0x00000021999a7c36 */ /* 0x000fe20008000000 */
[----:B------:R-:W-:Y:S01]  /*3fa20*/  ULDC UR33, c[0x0][0x248] ;  /* 0x0000920000217ab9 */ /* 0x000fe20000000800 */
[C---:B-1----:R-:W-:Y:S01]  /*3fa30*/  LEA R14, P2, R10.reuse, R2, 0x2 ;  /* 0x000000020a0e7211 */ /* 0x042fe200078410ff */
[----:B------:R1:W-:Y:S03]  /*3fa40*/  STL.64 [R1+0xa90], R12 ;  /* 0x000a900c01007387 */ /* 0x0003e60000100a00 */
[----:B------:R-:W-:-:S02]  /*3fa50*/  LEA.HI.X.SX32 R15, R10, R0, 0x2, P2 ;  /* 0x000000000a0f7211 */ /* 0x000fc400010f16ff */
[C---:B------:R-:W-:Y:S01]  /*3fa60*/  LEA R10, P1, R9.reuse, R2, 0x2 ;  /* 0x00000002090a7211 */ /* 0x040fe200078210ff */
[----:B------:R-:W-:Y:S01]  /*3fa70*/  VIADD R156, R154, UR34 ;  /* 0x000000229a9c7c36 */ /* 0x000fe20008000000 */
[----:B------:R-:W-:Y:S02]  /*3fa80*/  ULDC UR34, c[0x0][0x22c] ;  /* 0x00008b0000227ab9 */ /* 0x000fe40000000800 */
[----:B------:R-:W-:Y:S02]  /*3fa90*/  LEA.HI.X.SX32 R11, R9, R0, 0x2, P1 ;  /* 0x00000000090b7211 */ /* 0x000fe400008f16ff */
[----:B-1----:R-:W-:Y:S01]  /*3faa0*/  LEA R12, P2, R8, R2, 0x2 ;  /* 0x00000002080c7211 */ /* 0x002fe200078410ff */
[----:B------:R-:W-:Y:S01]  /*3fab0*/  VIADD R155, R156, UR35 ;  /* 0x000000239c9b7c36 */ /* 0x000fe20008000000 */
[----:B------:R1:W-:Y:S01]  /*3fac0*/  STL.64 [R1+0xb80], R14 ;  /* 0x000b800e01007387 */ /* 0x0003e20000100a00 */
[----:B------:R-:W-:Y:S01]  /*3fad0*/  IMAD.MOV.U32 R135, RZ, RZ, R139 ;  /* 0x000000ffff877224 */ /* 0x000fe200078e008b */
[----:B------:R-:W-:Y:S01]  /*3fae0*/  LEA.HI.X.SX32 R13, R8, R0, 0x2, P2 ;  /* 0x00000000080d7211 */ /* 0x000fe200010f16ff */
[----:B------:R-:W-:Y:S01]  /*3faf0*/  IMAD.MOV.U32 R130, RZ, RZ, R134 ;  /* 0x000000ffff827224 */ /* 0x000fe200078e0086 */
[----:B------:R-:W-:Y:S01]  /*3fb00*/  LEA R8, P1, R153, R2, 0x2 ;  /* 0x0000000299087211 */ /* 0x000fe200078210ff */
[----:B------:R3:W-:Y:S01]  /*3fb10*/  STL.64 [R1+0xa88], R10 ;  /* 0x000a880a01007387 */ /* 0x0007e20000100a00 */
[----:B------:R-:W-:Y:S01]  /*3fb20*/  VIADD R158, R155, UR36 ;  /* 0x000000249b9e7c36 */ /* 0x000fe20008000000 */
[----:B------:R-:W-:Y:S01]  /*3fb30*/  ULDC UR36, c[0x0][0x22c] ;  /* 0x00008b0000247ab9 */ /* 0x000fe20000000800 */
[----:B------:R-:W-:Y:S01]  /*3fb40*/  LEA.HI.X.SX32 R9, R153, R0, 0x2, P1 ;  /* 0x0000000099097211 */ /* 0x000fe200008f16ff */
[----:B------:R-:W-:Y:S01]  /*3fb50*/  STL.64 [R1+0xb78], R12 ;  /* 0x000b780c01007387 */ /* 0x000fe20000100a00 */
[----:B------:R-:W-:Y:S01]  /*3fb60*/  IMAD.MOV.U32 R133, RZ, RZ, R137 ;  /* 0x000000ffff857224 */ /* 0x000fe200078e0089 */
[----:B------:R-:W-:Y:S01]  /*3fb70*/  ULDC UR35, c[0x0][0x22c] ;  /* 0x00008b0000237ab9 */ /* 0x000fe20000000800 */
[----:B-1----:R-:W-:-:S02]  /*3fb80*/  LEA R14, P1, R156, R2, 0x2 ;  /* 0x000000029c0e7211 */ /* 0x002fc400078210ff */
[----:B---3--:R-:W-:Y:S01]  /*3fb90*/  LEA R10, P2, R154, R2, 0x2 ;  /* 0x000000029a0a7211 */ /* 0x008fe200078410ff */
[----:B------:R1:W-:Y:S01]  /*3fba0*/  STL.64 [R1+0xa80], R8 ;  /* 0x000a800801007387 */ /* 0x0003e20000100a00 */
[-C--:B------:R-:W-:Y:S02]  /*3fbb0*/  LEA.HI.X.SX32 R15, R156, R0.reuse, 0x2, P1 ;  /* 0x000000009c0f7211 */ /* 0x080fe400008f16ff */
[----:B------:R-:W-:Y:S01]  /*3fbc0*/  LEA.HI.X.SX32 R11, R154, R0, 0x2, P2 ;  /* 0x000000009a0b7211 */ /* 0x000fe200010f16ff */
[C---:B------:R-:W-:Y:S01]  /*3fbd0*/  VIADD R157, R158.reuse, UR37 ;  /* 0x000000259e9d7c36 */ /* 0x040fe20008000000 */
[-C--:B------:R-:W-:Y:S01]  /*3fbe0*/  LEA R92, P1, R158, R2.reuse, 0x2 ;  /* 0x000000029e5c7211 */ /* 0x080fe200078210ff */
[----:B------:R-:W-:Y:S01]  /*3fbf0*/  IMAD.MOV.U32 R136, RZ, RZ, R140 ;  /* 0x000000ffff887224 */ /* 0x000fe200078e008c */
[----:B------:R-:W-:Y:S01]  /*3fc00*/  ULDC UR37, c[0x0][0x22c] ;  /* 0x00008b0000257ab9 */ /* 0x000fe20000000800 */
[----:B------:R-:W-:Y:S01]  /*3fc10*/  STL.64 [R1+0xa78], R10 ;  /* 0x000a780a01007387 */ /* 0x000fe20000100a00 */
[----:B-1----:R-:W-:-:S03]  /*3fc20*/  LEA R8, P2, R155, R2, 0x2 ;  /* 0x000000029b087211 */ /* 0x002fc600078410ff */
[----:B------:R1:W-:Y:S01]  /*3fc30*/  STL.64 [R1+0xa70], R14 ;  /* 0x000a700e01007387 */ /* 0x0003e20000100a00 */
[-C--:B------:R-:W-:Y:S01]  /*3fc40*/  LEA.HI.X.SX32 R9, R155, R0.reuse, 0x2, P2 ;  /* 0x000000009b097211 */ /* 0x080fe200010f16ff */
[C---:B------:R-:W-:Y:S01]  /*3fc50*/  VIADD R161, R157.reuse, UR38 ;  /* 0x000000269da17c36 */ /* 0x040fe20008000000 */
[----:B------:R-:W-:Y:S01]  /*3fc60*/  LEA.HI.X.SX32 R93, R158, R0, 0x2, P1 ;  /* 0x000000009e5d7211 */ /* 0x000fe200008f16ff */
[----:B------:R-:W-:Y:S01]  /*3fc70*/  IMAD.MOV.U32 R139, RZ, RZ, R143 ;  /* 0x000000ffff8b7224 */ /* 0x000fe200078e008f */
[----:B------:R-:W-:Y:S01]  /*3fc80*/  ULDC UR38, c[0x0][0x22c] ;  /* 0x00008b0000267ab9 */ /* 0x000fe20000000800 */
[----:B-1----:R-:W-:Y:S01]  /*3fc90*/  LEA R14, P2, R157, R2, 0x2 ;  /* 0x000000029d0e7211 */ /* 0x002fe200078410ff */
[----:B------:R-:W-:Y:S01]  /*3fca0*/  VIADD R162, R161, UR39 ;  /* 0x00000027a1a27c36 */ /* 0x000fe20008000000 */
[----:B------:R-:W-:Y:S01]  /*3fcb0*/  STL.64 [R1+0xa68], R8 ;  /* 0x000a680801007387 */ /* 0x000fe20000100a00 */
[----:B------:R-:W-:Y:S01]  /*3fcc0*/  IMAD.MOV.U32 R134, RZ, RZ, R138 ;  /* 0x000000ffff867224 */ /* 0x000fe200078e008a */
[----:B------:R-:W-:Y:S01]  /*3fcd0*/  LEA.HI.X.SX32 R15, R157, R0, 0x2, P2 ;  /* 0x000000009d0f7211 */ /* 0x000fe200010f16ff */
[----:B------:R-:W-:Y:S01]  /*3fce0*/  IMAD.MOV.U32 R137, RZ, RZ, R141 ;  /* 0x000000ffff897224 */ /* 0x000fe200078e008d */
[----:B------:R1:W-:Y:S01]  /*3fcf0*/  STL.64 [R1+0xa60], R92 ;  /* 0x000a605c01007387 */ /* 0x0003e20000100a00 */
[C---:B------:R-:W-:Y:S01]  /*3fd00*/  VIADD R171, R162.reuse, UR40 ;  /* 0x00000028a2ab7c36 */ /* 0x040fe20008000000 */
        /* <DEDUP_REMOVED lines=10> */
[----:B------:R-:W-:Y:S02]  /*3fdb0*/  LEA.HI.X.SX32 R15, R161, R0, 0x2, P1 ;  /* 0x00000000a10f7211 */ /* 0x000fe400008f16ff */
[----:B------:R-:W-:-:S03]  /*3fdc0*/  LEA R94, P1, R171, R2, 0x2 ;  /* 0x00000002ab5e7211 */ /* 0x000fc600078210ff */
[----:B------:R-:W-:Y:S01]  /*3fdd0*/  STL.64 [R1+0xa50], R14 ;  /* 0x000a500e01007387 */ /* 0x000fe20000100a00 */
[----:B------:R-:W-:Y:S01]  /*3fde0*/  VIADD R170, R167, UR42 ;  /* 0x0000002aa7aa7c36 */ /* 0x000fe20008000000 */
[----:B------:R-:W-:Y:S01]  /*3fdf0*/  LEA.HI.X.SX32 R95, R171, R0, 0x2, P1 ;  /* 0x00000000ab5f7211 */ /* 0x000fe200008f16ff */
[----:B------:R-:W-:Y:S01]  /*3fe00*/  IMAD.MOV.U32 R138, RZ, RZ, R142 ;  /* 0x000000ffff8a7224 */ /* 0x000fe200078e008e */
[----:B------:R1:W-:Y:S01]  /*3fe10*/  STL.64 [R1+0xa48], R92 ;  /* 0x000a485c01007387 */ /* 0x0003e20000100a00 */
[----:B------:R-:W-:Y:S01]  /*3fe20*/  VIADD R169, R170, UR43 ;  /* 0x0000002baaa97c36 */ /* 0x000fe20008000000 */
[----:B------:R-:W-:Y:S01]  /*3fe30*/  ULDC UR43, c[0x0][0x22c] ;  /* 0x00008b00002b7ab9 */ /* 0x000fe20000000800 */
[----:B------:R-:W-:Y:S01]  /*3fe40*/  IMAD.MOV.U32 R141, RZ, RZ, R145 ;  /* 0x000000ffff8d7224 */ /* 0x000fe200078e0091 */
[----:B------:R3:W-:Y:S01]  /*3fe50*/  STL.64 [R1+0xa40], R94 ;  /* 0x000a405e01007387 */ /* 0x0007e20000100a00 */
[----:B------:R-:W-:Y:S01]  /*3fe60*/  IMAD.MOV.U32 R144, RZ, RZ, R148 ;  /* 0x000000ffff907224 */ /* 0x000fe200078e0094 */
[----:B------:R-:W-:Y:S01]  /*3fe70*/  ULDC UR42, c[0x0][0x22c] ;  /* 0x00008b00002a7ab9 */ /* 0x000fe20000000800 */
[----:B-1----:R-:W-:-:S04]  /*3fe80*/  LEA R92, P2, R167, R2, 0x2 ;  /* 0x00000002a75c7211 */ /* 0x002fc800078410ff */
[----:B------:R-:W-:Y:S02]  /*3fe90*/  LEA.HI.X.SX32 R93, R167, R0, 0x2, P2 ;  /* 0x00000000a75d7211 */ /* 0x000fe400010f16ff */
[C---:B---3--:R-:W-:Y:S01]  /*3fea0*/  LEA R94, P1, R170.reuse, R2, 0x2 ;  /* 0x00000002aa5e7211 */ /* 0x048fe200078210ff */
        /* <DEDUP_REMOVED lines=9> */
[----:B------:R-:W-:Y:S01]  /*3ff40*/  VIADD R165, R168, UR46 ;  /* 0x0000002ea8a57c36 */ /* 0x000fe20008000000 */
        /* <DEDUP_REMOVED lines=59> */
[----:B------:R-:W-:Y:S01]  /*40300*/  LEA R10, P2, R14, R2, 0x2 ;  /* 0x000000020e0a7211 */ /* 0x000fe200078410ff */
[----:B------:R-:W-:Y:S02]  /*40310*/  ULDC UR13, c[0x0][0x248] ;  /* 0x00009200000d7ab9 */ /* 0x000fe40000000800 */
[----:B------:R-:W-:Y:S04]  /*40320*/  STL.64 [R1+0x9d0], R92 ;  /* 0x0009d05c01007387 */ /* 0x000fe80000100a00 */
[----:B------:R1:W-:Y:S01]  /*40330*/  STL.64 [R1+0x9c8], R12 ;  /* 0x0009c80c01007387 */ /* 0x0003e20000100a00 */
[----:B------:R-:W-:Y:S01]  /*40340*/  VIADD R15, R152, UR14 ;  /* 0x0000000e980f7c36 */ /* 0x000fe20008000000 */
[----:B------:R-:W-:Y:S01]  /*40350*/  LEA.HI.X.SX32 R11, R14, R0, 0x2, P2 ;  /* 0x000000000e0b7211 */ /* 0x000fe200010f16ff */
[----:B------:R-:W-:Y:S01]  /*40360*/  ULDC UR14, c[0x0][0x248] ;  /* 0x00009200000e7ab9 */ /* 0x000fe20000000800 */
[----:B-1----:R-:W-:-:S04]  /*40370*/  LEA R12, P1, R8, R2, 0x2 ;  /* 0x00000002080c7211 */ /* 0x002fc800078210ff */
[----:B------:R-:W-:Y:S01]  /*40380*/  LEA.HI.X.SX32 R13, R8, R0, 0x2, P1 ;  /* 0x00000000080d7211 */ /* 0x000fe200008f16ff */
[C---:B------:R-:W-:Y:S01]  /*40390*/  VIADD R155, R15.reuse, UR15 ;  /* 0x0000000f0f9b7c36 */ /* 0x040fe20008000000 */
[----:B------:R-:W-:Y:S01]  /*403a0*/  LEA R8, P2, R15, R2, 0x2 ;  /* 0x000000020f087211 */ /* 0x000fe200078410ff */
[----:B------:R-:W-:Y:S02]  /*403b0*/  ULDC UR15, c[0x0][0x248] ;  /* 0x00009200000f7ab9 */ /* 0x000fe40000000800 */
[----:B------:R-:W-:Y:S01]  /*403c0*/  STL.64 [R1+0x9c0], R12 ;  /* 0x0009c00c01007387 */ /* 0x000fe20000100a00 */
[----:B------:R-:W-:Y:S01]  /*403d0*/  VIADD R154, R155, UR16 ;  /* 0x000000109b9a7c36 */ /* 0x000fe20008000000 */
[----:B------:R-:W-:Y:S01]  /*403e0*/  LEA.HI.X.SX32 R9, R15, R0, 0x2, P2 ;  /* 0x000000000f097211 */ /* 0x000fe200010f16ff */
[----:B------:R-:W-:Y:S01]  /*403f0*/  ULDC UR16, c[0x0][0x248] ;  /* 0x0000920000107ab9 */ /* 0x000fe20000000800 */
[----:B------:R1:W-:Y:S01]  /*40400*/  STL.64 [R1+0x9b8], R10 ;  /* 0x0009b80a01007387 */ /* 0x0003e20000100a00 */
[----:B------:R-:W-:Y:S01]  /*40410*/  VIADD R156, R154, UR17 ;  /* 0x000000119a9c7c36 */ /* 0x000fe20008000000 */
[----:B------:R-:W-:Y:S01]  /*40420*/  ULDC UR17, c[0x0][0x248] ;  /* 0x0000920000117ab9 */ /* 0x000fe20000000800 */
[----:B-1----:R-:W-:-:S04]  /*40430*/  LEA R10, P1, R152, R2, 0x2 ;  /* 0x00000002980a7211 */ /* 0x002fc800078210ff */
[----:B------:R-:W-:Y:S02]  /*40440*/  LEA.HI.X.SX32 R11, R152, R0, 0x2, P1 ;  /* 0x00000000980b7211 */ /* 0x000fe400008f16ff */
[C---:B------:R-:W-:Y:S01]  /*40450*/  LEA R14, P1, R155.reuse, R2, 0x2 ;  /* 0x000000029b0e7211 */ /* 0x040fe200078210ff */
[----:B------:R-:W-:Y:S01]  /*40460*/  VIADD R157, R156, UR18 ;  /* 0x000000129c9d7c36 */ /* 0x000fe20008000000 */
[----:B------:R-:W-:Y:S01]  /*40470*/  ULDC UR18, c[0x0][0x248] ;  /* 0x0000920000127ab9 */ /* 0x000fe20000000800 */
[----:B------:R-:W-:Y:S01]  /*40480*/  STL.64 [R1+0x9b0], R10 ;  /* 0x0009b00a01007387 */ /* 0x000fe20000100a00 */
[----:B------:R-:W-:-:S03]  /*40490*/  LEA.HI.X.SX32 R15, R155, R0, 0x2, P1 ;  /* 0x000000009b0f7211 */ /* 0x000fc600008f16ff */
[----:B------:R1:W-:Y:S01]  /*404a0*/  STL.64 [R1+0x9a8], R8 ;  /* 0x0009a80801007387 */ /* 0x0003e20000100a00 */
[C---:B------:R-:W-:Y:S01]  /*404b0*/  LEA R92, P1, R156.reuse, R2, 0x2 ;  /* 0x000000029c5c7211 */ /* 0x040fe200078210ff */
[----:B------:R-:W-:Y:S01]  /*404c0*/  VIADD R163, R157, UR19 ;  /* 0x000000139da37c36 */ /* 0x000fe20008000000 */
[----:B------:R-:W-:Y:S01]  /*404d0*/  ULDC UR19, c[0x0][0x248] ;  /* 0x0000920000137ab9 */ /* 0x000fe20000000800 */
[----:B------:R3:W-:Y:S01]  /*404e0*/  STL.64 [R1+0x9a0], R14 ;  /* 0x0009a00e01007387 */ /* 0x0007e20000100a00 */
[----:B------:R-:W-:Y:S01]  /*404f0*/  LEA.HI.X.SX32 R93, R156, R0, 0x2, P1 ;  /* 0x000000009c5d7211 */ /* 0x000fe200008f16ff */
[----:B------:R-:W-:Y:S01]  /*40500*/  VIADD R162, R163, UR20 ;  /* 0x00000014a3a27c36 */ /* 0x000fe20008000000 */
[----:B-1----:R-:W-:Y:S01]  /*40510*/  LEA R8, P2, R154, R2, 0x2 ;  /* 0x000000029a087211 */ /* 0x002fe200078410ff */
[----:B------:R-:W-:-:S03]  /*40520*/  ULDC UR20, c[0x0][0x248] ;  /* 0x0000920000147ab9 */ /* 0x000fc60000000800 */
[----:B------:R-:W-:Y:S02]  /*40530*/  LEA.HI.X.SX32 R9, R154, R0, 0x2, P2 ;  /* 0x000000009a097211 */ /* 0x000fe400010f16ff */
[-C--:B---3--:R-:W-:Y:S02]  /*40540*/  LEA R14, P2, R157, R2.reuse, 0x2 ;  /* 0x000000029d0e7211 */ /* 0x088fe400078410ff */
[----:B------:R-:W-:Y:S01]  /*40550*/  LEA R94, P1, R163, R2, 0x2 ;  /* 0x00000002a35e7211 */ /* 0x000fe200078210ff */
[----:B------:R-:W-:Y:S01]  /*40560*/  STL.64 [R1+0x998], R8 ;  /* 0x0009980801007387 */ /* 0x000fe20000100a00 */
[-C--:B------:R-:W-:Y:S01]  /*40570*/  LEA.HI.X.SX32 R15, R157, R0.reuse, 0x2, P2 ;  /* 0x000000009d0f7211 */ /* 0x080fe200010f16ff */
[----:B------:R-:W-:Y:S01]  /*40580*/  VIADD R164, R162, UR21 ;  /* 0x00000015a2a47c36 */ /* 0x000fe20008000000 */
[----:B------:R-:W-:Y:S01]  /*40590*/  LEA.HI.X.SX32 R95, R163, R0, 0x2, P1 ;  /* 0x00000000a35f7211 */ /* 0x000fe200008f16ff */
[----:B------:R1:W-:Y:S01]  /*405a0*/  STL.64 [R1+0x990], R92 ;  /* 0x0009905c01007387 */ /* 0x0003e20000100a00 */
[----:B------:R-:W-:Y:S01]  /*405b0*/  ULDC UR21, c[0x0][0x248] ;  /* 0x0000920000157ab9 */ /* 0x000fe20000000800 */
[----:B------:R-:W-:Y:S01]  /*405c0*/  VIADD R161, R164, UR22 ;  /* 0x00000016a4a17c36 */ /* 0x000fe20008000000 */
[----:B------:R-:W-:Y:S01]  /*405d0*/  ULDC UR22, c[0x0][0x248] ;  /* 0x0000920000167ab9 */ /* 0x000fe20000000800 */
[----:B------:R-:W-:Y:S01]  /*405e0*/  STL.64 [R1+0x988], R14 ;  /* 0x0009880e01007387 */ /* 0x000fe20000100a00 */
        /* <DEDUP_REMOVED lines=29> */
[----:B---3--:R-:W-:Y:S02]  /*407c0*/  LEA R92, P2, R153, R2, 0x2 ;  /* 0x00000002995c7211 */ /* 0x008fe400078410ff */
        /* <DEDUP_REMOVED lines=15> */
[----:B------:R-:W-:Y:S01]  /*408c0*/  IMAD.MOV.U32 R147, RZ, RZ, R151 ;  /* 0x000000ffff937224 */ /* 0x000fe200078e0097 */
[----:B------:R-:W-:Y:S01]  /*408d0*/  ULDC UR31, c[0x0][0x22c] ;  /* 0x00008b00001f7ab9 */ /* 0x000fe20000000800 */
[----:B------:R-:W-:Y:S01]  /*408e0*/  VIADD R8, R9, UR32 ;  /* 0x0000002009087c36 */ /* 0x000fe20008000000 */
[----:B------:R1:W-:Y:S01]  /*408f0*/  STL.64 [R1+0x938], R92 ;  /* 0x0009385c01007387 */ /* 0x0003e20000100a00 */
[----:B------:R-:W-:Y:S01]  /*40900*/  LEA.HI.X.SX32 R13, R11, R0, 0x2, P1 ;  /* 0x000000000b0d7211 */ /* 0x000fe200008f16ff */
[----:B------:R-:W-:Y:S01]  /*40910*/  IMAD.MOV.U32 R142, RZ, RZ, R146 ;  /* 0x000000ffff8e7224 */ /* 0x000fe200078e0092 */
        /* <DEDUP_REMOVED lines=22> */
[----:B------:R-:W-:Y:S01]  /*40a80*/  STL.64 [R1+0x910], R8 ;  /* 0x0009100801007387 */ /* 0x000fe20000100a00 */
[----:B------:R-:W-:Y:S01]  /*40a90*/  ULDC UR10, c[0x0][0x248] ;  /* 0x00009200000a7ab9 */ /* 0x000fe20000000800 */
[----:B-1----:R-:W-:-:S04]  /*40aa0*/  LEA R12, P2, R14, R2, 0x2 ;  /* 0x000000020e0c7211 */ /* 0x002fc800078410ff */
[----:B------:R-:W-:Y:S02]  /*40ab0*/  LEA.HI.X.SX32 R13, R14, R0, 0x2, P2 ;  /* 0x000000000e0d7211 */ /* 0x000fe400010f16ff */
[----:B------:R-:W-:Y:S01]  /*40ac0*/  LEA R14, P1, R154, R2, 0x2 ;  /* 0x000000029a0e7211 */ /* 0x000fe200078210ff */
[----:B------:R-:W-:Y:S01]  /*40ad0*/  VIADD R157, R160, UR11 ;  /* 0x0000000ba09d7c36 */ /* 0x000fe20008000000 */
[----:B------:R-:W-:Y:S01]  /*40ae0*/  ULDC UR11, c[0x0][0x248] ;  /* 0x00009200000b7ab9 */ /* 0x000fe20000000800 */
[----:B------:R1:W-:Y:S01]  /*40af0*/  STL.64 [R1+0x908], R12 ;  /* 0x0009080c01007387 */ /* 0x0003e20000100a00 */
[----:B------:R-:W-:Y:S01]  /*40b00*/  LEA.HI.X.SX32 R15, R154, R0, 0x2, P1 ;  /* 0x000000009a0f7211 */ /* 0x000fe200008f16ff */
[----:B------:R-:W-:Y:S01]  /*40b10*/  VIADD R159, R157, UR12 ;  /* 0x0000000c9d9f7c36 */ /* 0x000fe20008000000 */
[C---:B------:R-:W-:Y:S01]  /*40b20*/  LEA R92, P1, R160.reuse, R2, 0x2 ;  /* 0x00000002a05c7211 */ /* 0x040fe200078210ff */
[----:B------:R-:W-:Y:S02]  /*40b30*/  ULDC UR12, c[0x0][0x248] ;  /* 0x00009200000c7ab9 */ /* 0x000fe40000000800 */
[----:B------:R3:W-:Y:S01]  /*40b40*/  STL.64 [R1+0x900], R14 ;  /* 0x0009000e01007387 */ /* 0x0007e20000100a00 */
[----:B------:R-:W-:-:S02]  /*40b50*/  LEA.HI.X.SX32 R93, R160, R0, 0x2, P1 ;  /* 0x00000000a05d7211 */ /* 0x000fc400008f16ff */
[CC--:B-1----:R-:W-:Y:S01]  /*40b60*/  LEA R12, P2, R156.reuse, R2.reuse, 0x2 ;  /* 0x000000029c0c7211 */ /* 0x0c2fe200078410ff */
[C---:B------:R-:W-:Y:S01]  /*40b70*/  VIADD R158, R159.reuse, UR13 ;  /* 0x0000000d9f9e7c36 */ /* 0x040fe20008000000 */
[----:B------:R-:W-:Y:S01]  /*40b80*/  LEA R94, P1, R159, R2, 0x2 ;  /* 0x000000029f5e7211 */ /* 0x000fe200078210ff */
[----:B------:R-:W-:Y:S01]  /*40b90*/  ULDC UR13, c[0x0][0x248] ;  /* 0x00009200000d7ab9 */ /* 0x000fe20000000800 */
[----:B------:R-:W-:Y:S02]  /*40ba0*/  LEA.HI.X.SX32 R13, R156, R0, 0x2, P2 ;  /* 0x000000009c0d7211 */ /* 0x000fe400010f16ff */
[----:B---3--:R-:W-:-:S03]  /*40bb0*/  LEA R14, P2, R157, R2, 0x2 ;  /* 0x000000029d0e7211 */ /* 0x008fc600078410ff */
[----:B------:R-:W-:Y:S01]  /*40bc0*/  STL.64 [R1+0x8f8], R12 ;  /* 0x0008f80c01007387 */ /* 0x000fe20000100a00 */
[-C--:B------:R-:W-:Y:S02]  /*40bd0*/  LEA.HI.X.SX32 R15, R157, R0.reuse, 0x2, P2 ;  /* 0x000000009d0f7211 */ /* 0x080fe400010f16ff */
[C---:B------:R-:W-:Y:S01]  /*40be0*/  IADD3 R155, R158.reuse, UR14, RZ ;  /* 0x0000000e9e9b7c10 */ /* 0x040fe2000fffe0ff */
[----:B------:R1:W-:Y:S01]  /*40bf0*/  STL.64 [R1+0x8f0], R92 ;  /* 0x0008f05c01007387 */ /* 0x0003e20000100a00 */
[----:B------:R-:W-:Y:S01]  /*40c00*/  LEA.HI.X.SX32 R95, R159, R0, 0x2, P1 ;  /* 0x000000009f5f7211 */ /* 0x000fe200008f16ff */
[----:B------:R-:W-:Y:S02]  /*40c10*/  ULDC UR14, c[0x0][0x248] ;  /* 0x00009200000e7ab9 */ /* 0x000fe40000000800 */
[----:B------:R-:W-:Y:S01]  /*40c20*/  VIADD R153, R155, UR15 ;  /* 0x0000000f9b997c36 */ /* 0x000fe20008000000 */
[----:B------:R-:W-:Y:S01]  /*40c30*/  STL.64 [R1+0x8e8], R14 ;  /* 0x0008e80e01007387 */ /* 0x000fe20000100a00 */
        /* <DEDUP_REMOVED lines=102> */
[----:B------:R-:W-:Y:S01]  /*412a0*/  IMAD.MOV.U32 R145, RZ, RZ, R149 ;  /* 0x000000ffff917224 */ /* 0x000fe200078e0095 */
[----:B------:R-:W-:Y:S01]  /*412b0*/  ULDC UR10, c[0x0][0x22c] ;  /* 0x00008b00000a7ab9 */ /* 0x000fe20000000800 */
[----:B------:R-:W-:Y:S01]  /*412c0*/  VIADD R153, R154, UR11 ;  /* 0x0000000b9a997c36 */ /* 0x000fe20008000000 */
[----:B------:R-:W-:Y:S01]  /*412d0*/  ULDC UR11, c[0x0][0x22c] ;  /* 0x00008b00000b7ab9 */ /* 0x000fe20000000800 */
[----:B-1----:R-:W-:-:S04]  /*412e0*/  LEA R92, P2, R12, R2, 0x2 ;  /* 0x000000020c5c7211 */ /* 0x002fc800078410ff */
[----:B------:R-:W-:Y:S01]  /*412f0*/  LEA.HI.X.SX32 R93, R12, R0, 0x2, P2 ;  /* 0x000000000c5d7211 */ /* 0x000fe200010f16ff */
[----:B------:R-:W-:Y:S01]  /*41300*/  STL.64 [R1+0x840], R10 ;  /* 0x0008400a01007387 */ /* 0x000fe20000100a00 */
[----:B------:R-:W-:Y:S01]  /*41310*/  VIADD R152, R153, UR12 ;  /* 0x0000000c99987c36 */ /* 0x000fe20008000000 */
[----:B------:R-:W-:Y:S01]  /*41320*/  LEA R8, P2, R14, R2, 0x2 ;  /* 0x000000020e087211 */ /* 0x000fe200078410ff */
[----:B------:R-:W-:Y:S01]  /*41330*/  IMAD.MOV.U32 R148, RZ, RZ, R17 ;  /* 0x000000ffff947224 */ /* 0x000fe200078e0011 */
[----:B------:R1:W-:Y:S01]  /*41340*/  STL.64 [R1+0x838], R92 ;  /* 0x0008385c01007387 */ /* 0x0003e20000100a00 */
[----:B------:R-:W-:Y:S01]  /*41350*/  VIADD R13, R152, UR7 ;  /* 0x00000007980d7c36 */ /* 0x000fe20008000000 */
[----:B------:R-:W-:Y:S01]  /*41360*/  LEA.HI.X.SX32 R9, R14, R0, 0x2, P2 ;  /* 0x000000000e097211 */ /* 0x000fe200010f16ff */
[----:B------:R-:W-:Y:S01]  /*41370*/  ULDC UR7, c[0x0][0x248] ;  /* 0x0000920000077ab9 */ /* 0x000fe20000000800 */
[----:B------:R-:W-:Y:S01]  /*41380*/  IMAD.MOV.U32 R146, RZ, RZ, R150 ;  /* 0x000000ffff927224 */ /* 0x000fe200078e0096 */
[----:B------:R-:W-:Y:S01]  /*41390*/  ULDC UR12, c[0x0][0x22c] ;  /* 0x00008b00000c7ab9 */ /* 0x000fe20000000800 */
[----:B-1----:R-:W-:-:S04]  /*413a0*/  LEA R92, P1, R15, R2, 0x2 ;  /* 0x000000020f5c7211 */ /* 0x002fc800078210ff */
[----:B------:R-:W-:Y:S01]  /*413b0*/  LEA.HI.X.SX32 R93, R15, R0, 0x2, P1 ;  /* 0x000000000f5d7211 */ /* 0x000fe200008f16ff */
[----:B------:R-:W-:Y:S01]  /*413c0*/  VIADD R11, R13, UR8 ;  /* 0x000000080d0b7c36 */ /* 0x000fe20008000000 */
[C---:B------:R-:W-:Y:S01]  /*413d0*/  LEA R14, P1, R154.reuse, R2, 0x2 ;  /* 0x000000029a0e7211 */ /* 0x040fe200078210ff */
[----:B------:R-:W-:Y:S02]  /*413e0*/  ULDC UR8, c[0x0][0x248] ;  /* 0x0000920000087ab9 */ /* 0x000fe40000000800 */
[----:B------:R1:W-:Y:S01]  /*413f0*/  STL.64 [R1+0x830], R92 ;  /* 0x0008305c01007387 */ /* 0x0003e20000100a00 */
[----:B------:R-:W-:Y:S01]  /*41400*/  VIADD R10, R11, UR9 ;  /* 0x000000090b0a7c36 */ /* 0x000fe20008000000 */
[----:B------:R-:W-:Y:S02]  /*41410*/  LEA.HI.X.SX32 R15, R154, R0, 0x2, P1 ;  /* 0x000000009a0f7211 */ /* 0x000fe400008f16ff */
[----:B------:R3:W-:Y:S01]  /*41420*/  STL.64 [R1+0x828], R8 ;  /* 0x0008280801007387 */ /* 0x0007e20000100a00 */
[----:B------:R-:W-:Y:S01]  /*41430*/  IMAD.MOV.U32 R149, RZ, RZ, R22 ;  /* 0x000000ffff957224 */ /* 0x000fe200078e0016 */
[----:B------:R-:W-:Y:S01]  /*41440*/  ULDC UR9, c[0x0][0x22c] ;  /* 0x00008b0000097ab9 */ /* 0x000fe20000000800 */
[----:B-1----:R-:W-:-:S04]  /*41450*/  LEA R92, P2, R153, R2, 0x2 ;  /* 0x00000002995c7211 */ /* 0x002fc800078410ff */
[----:B------:R-:W-:Y:S01]  /*41460*/  LEA.HI.X.SX32 R93, R153, R0, 0x2, P2 ;  /* 0x00000000995d7211 */ /* 0x000fe200010f16ff */
[----:B---3--:R-:W-:Y:S01]  /*41470*/  VIADD R9, R10, UR7 ;  /* 0x000000070a097c36 */ /* 0x008fe20008000000 */
[----:B------:R-:W-:Y:S01]  /*41480*/  STL.64 [R1+0x820], R14 ;  /* 0x0008200e01007387 */ /* 0x000fe20000100a00 */
[----:B------:R-:W-:-:S03]  /*41490*/  ULDC UR7, c[0x0][0x248] ;  /* 0x0000920000077ab9 */ /* 0x000fc60000000800 */
[----:B------:R1:W-:Y:S01]  /*414a0*/  STL.64 [R1+0x818], R92 ;  /* 0x0008185c01007387 */ /* 0x0003e20000100a00 */
[----:B------:R-:W-:Y:S01]  /*414b0*/  VIADD R8, R9, UR8 ;  /* 0x0000000809087c36 */ /* 0x000fe20008000000 */
[CC--:B------:R-:W-:Y:S01]  /*414c0*/  LEA R94, P2, R13.reuse, R2.reuse, 0x2 ;  /* 0x000000020d5e7211 */ /* 0x0c0fe200078410ff */
[----:B--2---:R-:W-:Y:S01]  /*414d0*/  IMAD.MOV.U32 R150, RZ, RZ, R21 ;  /* 0x000000ffff967224 */ /* 0x004fe200078e0015 */
[----:B------:R-:W-:Y:S01]  /*414e0*/  ULDC UR8, c[0x0][0x22c] ;  /* 0x00008b0000087ab9 */ /* 0x000fe20000000800 */
[----:B------:R-:W-:Y:S01]  /*414f0*/  VIADD R12, R8, UR7 ;  /* 0x00000007080c7c36 */ /* 0x000fe20008000000 */
[----:B-1----:R-:W-:Y:S01]  /*41500*/  LEA R92, P1, R152, R2, 0x2 ;  /* 0x00000002985c7211 */ /* 0x002fe200078210ff */
[----:B------:R-:W-:Y:S01]  /*41510*/  VIADD R14, R6, 0x6 ;  /* 0x00000006060e7836 */ /* 0x000fe20000000000 */
[-C--:B------:R-:W-:Y:S01]  /*41520*/  LEA.HI.X.SX32 R95, R13, R0.reuse, 0x2, P2 ;  /* 0x000000000d5f7211 */ /* 0x080fe200010f16ff */
[----:B------:R-:W-:Y:S01]  /*41530*/  ULDC UR7, c[0x0][0x22c] ;  /* 0x00008b0000077ab9 */ /* 0x000fe20000000800 */
[----:B------:R-:W-:-:S05]  /*41540*/  LEA.HI.X.SX32 R93, R152, R0, 0x2, P1 ;  /* 0x00000000985d7211 */ /* 0x000fca00008f16ff */
[----:B------:R1:W-:Y:S04]  /*41550*/  STL.64 [R1+0x810], R92 ;  /* 0x0008105c01007387 */ /* 0x0003e80000100a00 */
[----:B------:R2:W-:Y:S01]  /*41560*/  STL.64 [R1+0x808], R94 ;  /* 0x0008085e01007387 */ /* 0x0005e20000100a00 */
[----:B-1----:R-:W-:-:S04]  /*41570*/  LEA R92, P1, R12, R2, 0x2 ;  /* 0x000000020c5c7211 */ /* 0x002fc800078210ff */
[----:B------:R-:W-:Y:S02]  /*41580*/  LEA.HI.X.SX32 R93, R12, R0, 0x2, P1 ;  /* 0x000000000c5d7211 */ /* 0x000fe400008f16ff */
[----:B--2---:R-:W-:-:S03]  /*41590*/  LEA R94, P2, R11, R2, 0x2 ;  /* 0x000000020b5e7211 */ /* 0x004fc600078410ff */
[----:B------:R1:W-:Y:S01]  /*415a0*/  STL.64 [R1+0x800], R92 ;  /* 0x0008005c01007387 */ /* 0x0003e20000100a00 */
[----:B------:R-:W-:Y:S02]  /*415b0*/  LEA.HI.X.SX32 R95, R11, R0, 0x2, P2 ;  /* 0x000000000b5f7211 */ /* 0x000fe400010f16ff */
[----:B-1----:R-:W-:-:S04]  /*415c0*/  LEA R92, P1, R10, R2, 0x2 ;  /* 0x000000020a5c7211 */ /* 0x002fc800078210ff */
[----:B------:R-:W-:Y:S01]  /*415d0*/  LEA.HI.X.SX32 R93, R10, R0, 0x2, P1 ;  /* 0x000000000a5d7211 */ /* 0x000fe200008f16ff */
[----:B------:R1:W-:Y:S04]  /*415e0*/  STL.64 [R1+0x7f8], R94 ;  /* 0x0007f85e01007387 */ /* 0x0003e80000100a00 */
[----:B------:R2:W-:Y:S01]  /*415f0*/  STL.64 [R1+0x7f0], R92 ;  /* 0x0007f05c01007387 */ /* 0x0005e20000100a00 */
[CC--:B-1----:R-:W-:Y:S02]  /*41600*/  LEA R94, P2, R9.reuse, R2.reuse, 0x2 ;  /* 0x00000002095e7211 */ /* 0x0c2fe400078410ff */
[----:B--2---:R-:W-:Y:S02]  /*41610*/  LEA R92, P1, R8, R2, 0x2 ;  /* 0x00000002085c7211 */ /* 0x004fe400078210ff */
[----:B------:R-:W-:-:S02]  /*41620*/  LEA.HI.X.SX32 R95, R9, R0, 0x2, P2 ;  /* 0x00000000095f7211 */ /* 0x000fc400010f16ff */
[----:B------:R-:W-:Y:S01]  /*41630*/  LEA.HI.X.SX32 R93, R8, R0, 0x2, P1 ;  /* 0x00000000085d7211 */ /* 0x000fe200008f16ff */
[----:B------:R-:W-:Y:S02]  /*41640*/  VIADD R13, R6, 0x5 ;  /* 0x00000005060d7836 */ /* 0x000fe40000000000 */
[----:B------:R-:W-:Y:S01]  /*41650*/  STL.64 [R1+0x7e8], R94 ;  /* 0x0007e85e01007387 */ /* 0x000fe20000100a00 */
[----:B------:R-:W-:Y:S01]  /*41660*/  ISETP.LT.AND P2, PT, R14, UR7, !P0 ;  /* 0x000000070e007c0c */ /* 0x000fe2000c741270 */
[----:B------:R-:W-:Y:S02]  /*41670*/  ULDC UR7, c[0x0][0x22c] ;  /* 0x00008b0000077ab9 */ /* 0x000fe40000000800 */
[----:B------:R-:W-:Y:S04]  /*41680*/  STL.64 [R1+0x7e0], R92 ;  /* 0x0007e05c01007387 */ /* 0x000fe80000100a00 */
[----:B------:R-:W2:Y:S01]  /*41690*/  LDL.LU R151, [R1+0x44] ;  /* 0x0000440001977983 */ /* 0x000ea20000300800 */
[----:B------:R-:W-:Y:S01]  /*416a0*/  ISETP.LT.AND P1, PT, R13, UR7, !P0 ;  /* 0x000000070d007c0c */ /* 0x000fe2000c721270 */
[----:B------:R-:W-:-:S02]  /*416b0*/  IMAD.MOV.U32 R8, RZ, RZ, R120 ;  /* 0x000000ffff087224 */ /* 0x000fc400078e0078 */
[----:B------:R-:W-:Y:S01]  /*416c0*/  IMAD.MOV.U32 R10, RZ, RZ, R122 ;  /* 0x000000ffff0a7224 */ /* 0x000fe200078e007a */
[----:B------:R-:W3:Y:S01]  /*416d0*/  LDL.LU R17, [R1+0x4c] ;  /* 0x00004c0001117983 */ /* 0x000ee20000300800 */
[----:B------:R-:W-:Y:S02]  /*416e0*/  IMAD.MOV.U32 R9, RZ, RZ, R121 ;  /* 0x000000ffff097224 */ /* 0x000fe400078e0079 */
[----:B------:R-:W-:Y:S01]  /*416f0*/  IMAD.MOV.U32 R11, RZ, RZ, R123 ;  /* 0x000000ffff0b7224 */ /* 0x000fe200078e007b */
[----:B------:R-:W4:Y:S01]  /*41700*/  LDL.LU R22, [R1+0x450] ;  /* 0x0004500001167983 */ /* 0x000f220000300800 */
[----:B------:R-:W-:Y:S01]  /*41710*/  LOP3.LUT R2, R124, 0x7f, RZ, 0xc0, !PT ;  /* 0x0000007f7c027812 */ /* 0x000fe200078ec0ff */
[----:B------:R-:W-:Y:S02]  /*41720*/  IMAD.MOV.U32 R117, RZ, RZ, R125 ;  /* 0x000000ffff757224 */ /* 0x000fe400078e007d */
[----:B------:R-:W-:Y:S01]  /*41730*/  IMAD.MOV.U32 R118, RZ, RZ, R126 ;  /* 0x000000ffff767224 */ /* 0x000fe200078e007e */
[----:B------:R-:W4:Y:S01]  /*41740*/  LDL.LU R21, [R1+0x458] ;  /* 0x0004580001157983 */ /* 0x000f220000300800 */
[----:B------:R-:W-:Y:S01]  /*41750*/  IMAD.MOV.U32 R119, RZ, RZ, R127 ;  /* 0x000000ffff777224 */ /* 0x000fe200078e007f */
[----:B------:R-:W-:Y:S01]  /*41760*/  @P2 LOP3.LUT R3, R3, 0x10, RZ, 0xfc, !PT ;  /* 0x0000001003032812 */ /* 0x000fe200078efcff */
[C---:B------:R-:W-:Y:S01]  /*41770*/  VIADD R152, R6.reuse, 0x39 ;  /* 0x0000003906987836 */ /* 0x040fe20000000000 */
[----:B------:R-:W2:Y:S01]  /*41780*/  LDL.LU R12, [R1+0x404] ;  /* 0x00040400010c7983 */ /* 0x000ea20000300800 */
[----:B------:R-:W-:Y:S01]  /*41790*/  VIADD R153, R6, 0x3a ;  /* 0x0000003a06997836 */ /* 0x000fe20000000000 */
[----:B------:R-:W-:-:S02]  /*417a0*/  ULDC UR7, c[0x0][0x22c] ;  /* 0x00008b0000077ab9 */ /* 0x000fc40000000800 */
[----:B------:R-:W2:Y:S04]  /*417b0*/  LDL.LU R13, [R1+0x40c] ;  /* 0x00040c00010d7983 */ /* 0x000ea80000300800 */
[----:B------:R-:W2:Y:S04]  /*417c0*/  LDL.LU R14, [R1+0x4] ;  /* 0x00000400010e7983 */ /* 0x000ea80000300800 */
[----:B------:R-:W2:Y:S04]  /*417d0*/  LDL.LU R15, [R1+0xc] ;  /* 0x00000c00010f7983 */ /* 0x000ea80000300800 */
[----:B------:R1:W-:Y:S04]  /*417e0*/  STSM.16.M88.4 [R4], R8 ;  /* 0x0000000804007844 */ /* 0x0003e80000000200 */
[----:B-1----:R-:W4:Y:S04]  /*417f0*/  LDL.LU R8, [R1+0x410] ;  /* 0x0004100001087983 */ /* 0x002f280000300800 */
[----:B------:R-:W4:Y:S04]  /*41800*/  LDL.LU R9, [R1+0x418] ;  /* 0x0004180001097983 */ /* 0x000f280000300800 */
[----:B------:R-:W4:Y:S04]  /*41810*/  LDL.LU R10, [R1+0x10] ;  /* 0x00001000010a7983 */ /* 0x000f280000300800 */
[----:B------:R-:W4:Y:S01]  /*41820*/  LDL.LU R11, [R1+0x18] ;  /* 0x00001800010b7983 */ /* 0x000f220000300800 */
[----:B------:R-:W-:Y:S01]  /*41830*/  BAR.SYNC.DEFER_BLOCKING 0x0 ;  /* 0x0000000000007b1d */ /* 0x000fe20000010000 */
[----:B------:R-:W-:Y:S01]  /*41840*/  LEA R0, R2, UR6, 0x4 ;  /* 0x0000000602007c11 */ /* 0x000fe2000f8e20ff */
        /* <DEDUP_REMOVED lines=8> */
[----:B------:R-:W-:Y:S01]  /*418d0*/  LOP3.LUT R3, R3, 0xfffffff7, RZ, 0xc0, !PT ;  /* 0xfffffff703037812 */ /* 0x000fe200078ec0ff */
[----:B------:R-:W-:Y:S01]  /*418e0*/  VIADD R2, R6, 0x1 ;  /* 0x0000000106027836 */ /* 0x000fe20000000000 */
[----:B------:R-:W-:Y:S01]  /*418f0*/  ULDC UR6, c[0x0][0x22c] ;  /* 0x00008b0000067ab9 */ /* 0x000fe20000000800 */
[----:B------:R-:W1:Y:S01]  /*41900*/  LDS.128 R92, [R0] ;  /* 0x00000000005c7984 */ /* 0x000e620000000c00 */
[----:B------:R-:W-:Y:S01]  /*41910*/  BAR.SYNC.DEFER_BLOCKING 0x0 ;  /* 0x0000000000007b1d */ /* 0x000fe20000010000 */
        /* <DEDUP_REMOVED lines=11> */
[----:B------:R-:W-:Y:S01]  /*419d0*/  MOV R137, R145 ;  /* 0x0000009100897202 */ /* 0x000fe20000000f00 */
[----:B------:R-:W-:Y:S02]  /*419e0*/  IMAD.MOV.U32 R136, RZ, RZ, R144 ;  /* 0x000000ffff887224 */ /* 0x000fe400078e0090 */
[----:B------:R-:W-:Y:S02]  /*419f0*/  IMAD.MOV.U32 R130, RZ, RZ, R138 ;  /* 0x000000ffff827224 */ /* 0x000fe400078e008a */
[----:B------:R-:W-:Y:S01]  /*41a00*/  IMAD.MOV.U32 R138, RZ, RZ, R146 ;  /* 0x000000ffff8a7224 */ /* 0x000fe200078e0092 */
[----:B-1----:R-:W-:Y:S04]  /*41a10*/  STL.64 [R1+0x7d0], R92 ;  /* 0x0007d05c01007387 */ /* 0x002fe80000100a00 */
[----:B------:R-:W-:Y:S04]  /*41a20*/  STL.64 [R1+0x7d8], R94 ;  /* 0x0007d85e01007387 */ /* 0x000fe80000100a00 */
[----:B--2---:R-:W-:Y:S01]  /*41a30*/  STSM.16.M88.4 [R4], R12 ;  /* 0x0000000c04007844 */ /* 0x004fe20000000200 */
[----:B------:R-:W-:Y:S06]  /*41a40*/  BAR.SYNC.DEFER_BLOCKING 0x0 ;  /* 0x0000000000007b1d */ /* 0x000fec0000010000 */
[----:B------:R-:W1:Y:S01]  /*41a50*/  LDS.128 R12, [R0] ;  /* 0x00000000000c7984 */ /* 0x000e620000000c00 */
[----:B------:R-:W-:-:S02]  /*41a60*/  IMAD.MOV.U32 R143, RZ, RZ, R151 ;  /* 0x000000ffff8f7224 */ /* 0x000fc400078e0097 */
[----:B---3--:R-:W-:Y:S01]  /*41a70*/  IMAD.MOV.U32 R144, RZ, RZ, R17 ;  /* 0x000000ffff907224 */ /* 0x008fe200078e0011 */
[----:B------:R-:W-:Y:S01]  /*41a80*/  BAR.SYNC.DEFER_BLOCKING 0x0 ;  /* 0x0000000000007b1d */ /* 0x000fe20000010000 */
[----:B----4-:R-:W-:Y:S02]  /*41a90*/  IMAD.MOV.U32 R145, RZ, RZ, R22 ;  /* 0x000000ffff917224 */ /* 0x010fe400078e0016 */
[----:B------:R-:W-:-:S03]  /*41aa0*/  IMAD.MOV.U32 R146, RZ, RZ, R21 ;  /* 0x000000ffff927224 */ /* 0x000fc600078e0015 */
[----:B-1----:R1:W-:Y:S04]  /*41ab0*/  STL.64 [R1+0x7c0], R12 ;  /* 0x0007c00c01007387 */ /* 0x0023e80000100a00 */
[----:B------:R2:W-:Y:S04]  /*41ac0*/  STL.64 [R1+0x7c8], R14 ;  /* 0x0007c80e01007387 */ /* 0x0005e80000100a00 */
[----:B------:R-:W3:Y:S04]  /*41ad0*/  LDL.LU R147, [R1+0x50] ;  /* 0x0000500001937983 */ /* 0x000ee80000300800 */
[----:B------:R-:W4:Y:S04]  /*41ae0*/  LDL.LU R148, [R1+0x58] ;  /* 0x0000580001947983 */ /* 0x000f280000300800 */
[----:B------:R-:W4:Y:S04]  /*41af0*/  LDL.LU R149, [R1+0x454] ;  /* 0x0004540001957983 */ /* 0x000f280000300800 */
[----:B------:R-:W4:Y:S04]  /*41b00*/  LDL.LU R150, [R1+0x45c] ;  /* 0x00045c0001967983 */ /* 0x000f280000300800 */
[----:B------:R-:W4:Y:S04]  /*41b10*/  LDL.LU R151, [R1+0x54] ;  /* 0x0000540001977983 */ /* 0x000f280000300800 */
[----:B------:R-:W4:Y:S04]  /*41b20*/  LDL.LU R17, [R1+0x5c] ;  /* 0x00005c0001117983 */ /* 0x000f280000300800 */
[----:B------:R-:W4:Y:S04]  /*41b30*/  LDL.LU R22, [R1+0x460] ;  /* 0x0004600001167983 */ /* 0x000f280000300800 */
[----:B------:R-:W4:Y:S04]  /*41b40*/  LDL.LU R21, [R1+0x468] ;  /* 0x0004680001157983 */ /* 0x000f280000300800 */
[----:B------:R2:W-:Y:S01]  /*41b50*/  STSM.16.M88.4 [R4], R8 ;  /* 0x0000000804007844 */ /* 0x0005e20000000200 */
[----:B------:R-:W-:Y:S01]  /*41b60*/  BAR.SYNC.DEFER_BLOCKING 0x0 ;  /* 0x0000000000007b1d */ /* 0x000fe20000010000 */
[----:B-1----:R-:W-:-:S02]  /*41b70*/  IMAD.MOV.U32 R12, RZ, RZ, R117 ;  /* 0x000000ffff0c7224 */ /* 0x002fc400078e0075 */
[----:B------:R-:W-:-:S03]  /*41b80*/  IMAD.MOV.U32 R13, RZ, RZ, R118 ;  /* 0x000000ffff0d7224 */ /* 0x000fc600078e0076 */
[----:B------:R-:W1:Y:S01]  /*41b90*/  LDS.128 R92, [R0] ;  /* 0x00000000005c7984 */ /* 0x000e620000000c00 */
[----:B--2---:R-:W-:Y:S02]  /*41ba0*/  IMAD.MOV.U32 R14, RZ, RZ, R119 ;  /* 0x000000ffff0e7224 */ /* 0x004fe400078e0077 */
[----:B------:R-:W-:Y:S01]  /*41bb0*/  IMAD.MOV.U32 R15, RZ, RZ, R120 ;  /* 0x000000ffff0f7224 */ /* 0x000fe200078e0078 */
[----:B------:R-:W-:Y:S06]  /*41bc0*/  BAR.SYNC.DEFER_BLOCKING 0x0 ;  /* 0x0000000000007b1d */ /* 0x000fec0000010000 */
[----:B------:R-:W-:Y:S02]  /*41bd0*/  STSM.16.M88.4 [R4], R12 ;  /* 0x0000000c04007844 */ /* 0x000fe40000000200 */
[----:B------:R-:W-:Y:S06]  /*41be0*/  BAR.SYNC.DEFER_BLOCKING 0x0 ;  /* 0x0000000000007b1d */ /* 0x000fec0000010000 */
[----:B------:R-:W2:Y:S01]  /*41bf0*/  LDS.128 R12, [R0] ;  /* 0x00000000000c7984 */ /* 0x000ea20000000c00 */
[----:B------:R-:W-:-:S02]  /*41c00*/  IMAD.MOV.U32 R10, RZ, RZ, R123 ;  /* 0x000000ffff0a7224 */ /* 0x000fc400078e007b */
[----:B------:R-:W-:Y:S01]  /*41c10*/  IMAD.MOV.U32 R11, RZ, RZ, R124 ;  /* 0x000000ffff0b7224 */ /* 0x000fe200078e007c */
[----:B-1----:R-:W-:Y:S01]  /*41c20*/  STL.64 [R1+0x7b0], R92 ;  /* 0x0007b05c01007387 */ /* 0x002fe20000100a00 */
[----:B------:R-:W-:Y:S02]  /*41c30*/  IMAD.MOV.U32 R123, RZ, RZ, R131 ;  /* 0x000000ffff7b7224 */ /* 0x000fe400078e0083 */
[----:B------:R-:W-:Y:S01]  /*41c40*/  IMAD.MOV.U32 R117, RZ, RZ, R125 ;  /* 0x000000ffff757224 */ /* 0x000fe200078e007d */
[----:B------:R-:W-:Y:S01]  /*41c50*/  STL.64 [R1+0x7b8], R94 ;  /* 0x0007b85e01007387 */ /* 0x000fe20000100a00 */
[----:B------:R-:W-:Y:S02]  /*41c60*/  IMAD.MOV.U32 R124, RZ, RZ, R132 ;  /* 0x000000ffff7c7224 */ /* 0x000fe400078e0084 */
[----:B------:R-:W-:Y:S01]  /*41c70*/  IMAD.MOV.U32 R131, RZ, RZ, R139 ;  /* 0x000000ffff837224 */ /* 0x000fe200078e008b */
[----:B------:R-:W-:Y:S01]  /*41c80*/  BAR.SYNC.DEFER_BLOCKING 0x0 ;  /* 0x0000000000007b1d */ /* 0x000fe20000010000 */
        /* <DEDUP_REMOVED lines=12> */
[----:B--2---:R1:W-:Y:S01]  /*41d50*/  STL.64 [R1+0x7a0], R12 ;  /* 0x0007a00c01007387 */ /* 0x0043e20000100a00 */
[----:B------:R-:W-:-:S03]  /*41d60*/  IMAD.MOV.U32 R128, RZ, RZ, R136 ;  /* 0x000000ffff807224 */ /* 0x000fc600078e0088 */
[----:B------:R2:W-:Y:S01]  /*41d70*/  STL.64 [R1+0x7a8], R14 ;  /* 0x0007a80e01007387 */ /* 0x0005e20000100a00 */
[----:B------:R-:W-:Y:S02]  /*41d80*/  IMAD.MOV.U32 R135, RZ, RZ, R143 ;  /* 0x000000ffff877224 */ /* 0x000fe400078e008f */
[----:B------:R-:W-:Y:S02]  /*41d90*/  IMAD.MOV.U32 R122, RZ, RZ, R130 ;  /* 0x000000ffff7a7224 */ /* 0x000fe400078e0082 */
[----:B------:R-:W-:Y:S02]  /*41da0*/  IMAD.MOV.U32 R129, RZ, RZ, R137 ;  /* 0x000000ffff817224 */ /* 0x000fe400078e0089 */
[----:B------:R-:W-:Y:S02]  /*41db0*/  IMAD.MOV.U32 R136, RZ, RZ, R144 ;  /* 0x000000ffff887224 */ /* 0x000fe400078e0090 */
[----:B------:R-:W-:Y:S02]  /*41dc0*/  IMAD.MOV.U32 R130, RZ, RZ, R138 ;  /* 0x000000ffff827224 */ /* 0x000fe400078e008a */
[----:B------:R-:W-:-:S02]  /*41dd0*/  IMAD.MOV.U32 R137, RZ, RZ, R145 ;  /* 0x000000ffff897224 */ /* 0x000fc400078e0091 */
[----:B------:R-:W-:Y:S02]  /*41de0*/  IMAD.MOV.U32 R138, RZ, RZ, R146 ;  /* 0x000000ffff8a7224 */ /* 0x000fe400078e0092 */
[----:B---3--:R-:W-:Y:S02]  /*41df0*/  IMAD.MOV.U32 R139, RZ, RZ, R147 ;  /* 0x000000ffff8b7224 */ /* 0x008fe400078e0093 */
[----:B------:R-:W3:Y:S01]  /*41e00*/  LDL.LU R147, [R1+0x60] ;  /* 0x0000600001937983 */ /* 0x000ee20000300800 */
[----:B----4-:R-:W-:-:S03]  /*41e10*/  IMAD.MOV.U32 R140, RZ, RZ, R148 ;  /* 0x000000ffff8c7224 */ /* 0x010fc600078e0094 */
[----:B------:R-:W4:Y:S01]  /*41e20*/  LDL.LU R148, [R1+0x68] ;  /* 0x0000680001947983 */ /* 0x000f220000300800 */
[----:B------:R-:W-:-:S03]  /*41e30*/  IMAD.MOV.U32 R141, RZ, RZ, R149 ;  /* 0x000000ffff8d7224 */ /* 0x000fc600078e0095 */
        /* <DEDUP_REMOVED lines=10> */
[----:B------:R-:W4:Y:S04]  /*41ee0*/  LDL.LU R21, [R1+0x478] ;  /* 0x0004780001157983 */ /* 0x000f280000300800 */
[----:B------:R2:W-:Y:S01]  /*41ef0*/  STSM.16.M88.4 [R4], R8 ;  /* 0x0000000804007844 */ /* 0x0005e20000000200 */
[----:B------:R-:W-:Y:S01]  /*41f00*/  BAR.SYNC.DEFER_BLOCKING 0x0 ;  /* 0x0000000000007b1d */ /* 0x000fe20000010000 */
[----:B-1----:R-:W-:Y:S02]  /*41f10*/  IMAD.MOV.U32 R12, RZ, RZ, R117 ;  /* 0x000000ffff0c7224 */ /* 0x002fe400078e0075 */
        /* <DEDUP_REMOVED lines=57> */
[----:B-1----:R-:W-:Y:S01]  /*422b0*/  IMAD.MOV.U32 R12, RZ, RZ, R117 ;  /* 0x000000ffff0c7224 */ /* 0x002fe200078e0075 */
[----:B------:R-:W-:Y:S01]  /*422c0*/  MOV R13, R118 ;  /* 0x00000076000d7202 */ /* 0x000fe20000000f00 */
[----:B--2---:R-:W-:-:S03]  /*422d0*/  IMAD.MOV.U32 R14, RZ, RZ, R119 ;  /* 0x000000ffff0e7224 */ /* 0x004fc600078e0077 */
[----:B------:R-:W1:Y:S01]  /*422e0*/  LDS.128 R92, [R0] ;  /* 0x00000000005c7984 */ /* 0x000e620000000c00 */
        /* <DEDUP_REMOVED lines=243> */
[----:B------:R-:W-:Y:S01]  /*43220*/  IMAD.MOV.U32 R124, RZ, RZ, R132 ;  /* 0x000000ffff7c7224 */ /* 0x000fe200078e0084 */
[----:B------:R-:W-:Y:S01]  /*43230*/  MOV R132, R140 ;  /* 0x0000008c00847202 */ /* 0x000fe20000000f00 */
        /* <DEDUP_REMOVED lines=147> */
[----:B------:R-:W-:-:S03]  /*43b70*/  MOV R143, R151 ;  /* 0x00000097008f7202 */ /* 0x000fc60000000f00 */
        /* <DEDUP_REMOVED lines=134> */
[----:B------:R-:W-:Y:S01]  /*443e0*/  IMAD.MOV.U32 R10, RZ, RZ, R123 ;  /* 0x000000ffff0a7224 */ /* 0x000fe200078e007b */
[----:B------:R-:W-:Y:S01]  /*443f0*/  MOV R11, R124 ;  /* 0x0000007c000b7202 */ /* 0x000fe20000000f00 */
[----:B------:R-:W-:Y:S01]  /*44400*/  IMAD.MOV.U32 R123, RZ, RZ, R131 ;  /* 0x000000ffff7b7224 */ /* 0x000fe200078e0083 */
[----:B-1----:R-:W-:Y:S01]  /*44410*/  STL.64 [R1+0x650], R92 ;  /* 0x0006505c01007387 */ /* 0x002fe20000100a00 */
[----:B------:R-:W-:-:S02]  /*44420*/  IMAD.MOV.U32 R117, RZ, RZ, R125 ;  /* 0x000000ffff757224 */ /* 0x000fc400078e007d */
[----:B------:R-:W-:Y:S01]  /*44430*/  IMAD.MOV.U32 R124, RZ, RZ, R132 ;  /* 0x000000ffff7c7224 */ /* 0x000fe200078e0084 */
[----:B------:R-:W-:Y:S01]  /*44440*/  STL.64 [R1+0x658], R94 ;  /* 0x0006585e01007387 */ /* 0x000fe20000100a00 */
[----:B------:R-:W-:Y:S02]  /*44450*/  IMAD.MOV.U32 R131, RZ, RZ, R139 ;  /* 0x000000ffff837224 */ /* 0x000fe400078e008b */
[----:B------:R-:W-:Y:S01]  /*44460*/  IMAD.MOV.U32 R118, RZ, RZ, R126 ;  /* 0x000000ffff767224 */ /* 0x000fe200078e007e */
        /* <DEDUP_REMOVED lines=81> */
[----:B----4-:R-:W-:Y:S02]  /*44980*/  IMAD.MOV.U32 R140, RZ, RZ, R148 ;  /* 0x000000ffff8c7224 */ /* 0x010fe400078e0094 */
[----:B------:R-:W-:Y:S02]  /*44990*/  IMAD.MOV.U32 R143, RZ, RZ, R149 ;  /* 0x000000ffff8f7224 */ /* 0x000fe400078e0095 */
[----:B------:R-:W3:Y:S01]  /*449a0*/  LDL.LU R149, [R1+0x140] ;  /* 0x0001400001957983 */ /* 0x000ee20000300800 */
        /* <DEDUP_REMOVED lines=10> */
[----:B------:R-:W3:Y:S04]  /*44a50*/  LDL.LU R141, [R1+0x524] ;  /* 0x00052400018d7983 */ /* 0x000ee80000300800 */
        /* <DEDUP_REMOVED lines=12> */
[----:B------:R-:W-:-:S03]  /*44b20*/  IMAD.MOV.U32 R8, RZ, RZ, R121 ;  /* 0x000000ffff087224 */ /* 0x000fc600078e0079 */
[----:B-1----:R-:W-:Y:S01]  /*44b30*/  STL.64 [R1+0x610], R92 ;  /* 0x0006105c01007387 */ /* 0x002fe20000100a00 */
[----:B------:R-:W-:Y:S02]  /*44b40*/  IMAD.MOV.U32 R9, RZ, RZ, R122 ;  /* 0x000000ffff097224 */ /* 0x000fe400078e007a */
[----:B------:R-:W-:Y:S01]  /*44b50*/  IMAD.MOV.U32 R121, RZ, RZ, R129 ;  /* 0x000000ffff797224 */ /* 0x000fe200078e0081 */
[----:B------:R-:W-:Y:S01]  /*44b60*/  STL.64 [R1+0x618], R94 ;  /* 0x0006185e01007387 */ /* 0x000fe20000100a00 */
[----:B------:R-:W-:Y:S02]  /*44b70*/  IMAD.MOV.U32 R10, RZ, RZ, R123 ;  /* 0x000000ffff0a7224 */ /* 0x000fe400078e007b */
[----:B------:R-:W-:Y:S01]  /*44b80*/  IMAD.MOV.U32 R122, RZ, RZ, R130 ;  /* 0x000000ffff7a7224 */ /* 0x000fe200078e0082 */
[----:B------:R-:W-:Y:S01]  /*44b90*/  BAR.SYNC.DEFER_BLOCKING 0x0 ;  /* 0x0000000000007b1d */ /* 0x000fe20000010000 */
[----:B------:R-:W-:Y:S02]  /*44ba0*/  IMAD.MOV.U32 R129, RZ, RZ, R137 ;  /* 0x000000ffff817224 */ /* 0x000fe400078e0089 */
[----:B------:R-:W-:-:S02]  /*44bb0*/  IMAD.MOV.U32 R11, RZ, RZ, R124 ;  /* 0x000000ffff0b7224 */ /* 0x000fc400078e007c */
[----:B------:R-:W-:Y:S02]  /*44bc0*/  IMAD.MOV.U32 R123, RZ, RZ, R131 ;  /* 0x000000ffff7b7224 */ /* 0x000fe400078e0083 */
[----:B------:R-:W-:Y:S02]  /*44bd0*/  IMAD.MOV.U32 R130, RZ, RZ, R138 ;  /* 0x000000ffff827224 */ /* 0x000fe400078e008a */
[----:B------:R-:W-:Y:S01]  /*44be0*/  IMAD.MOV.U32 R119, RZ, RZ, R127 ;  /* 0x000000ffff777224 */ /* 0x000fe200078e007f */
[----:B------:R-:W-:Y:S01]  /*44bf0*/  MOV R127, R135 ;  /* 0x00000087007f7202 */ /* 0x000fe20000000f00 */
[----:B------:R-:W-:Y:S02]  /*44c00*/  IMAD.MOV.U32 R124, RZ, RZ, R132 ;  /* 0x000000ffff7c7224 */ /* 0x000fe400078e0084 */
[----:B------:R-:W-:Y:S02]  /*44c10*/  IMAD.MOV.U32 R131, RZ, RZ, R139 ;  /* 0x000000ffff837224 */ /* 0x000fe400078e008b */
[----:B------:R-:W-:-:S02]  /*44c20*/  IMAD.MOV.U32 R120, RZ, RZ, R128 ;  /* 0x000000ffff787224 */ /* 0x000fc400078e0080 */
[----:B------:R-:W-:Y:S02]  /*44c30*/  IMAD.MOV.U32 R132, RZ, RZ, R140 ;  /* 0x000000ffff847224 */ /* 0x000fe400078e008c */
[----:B------:R-:W-:Y:S02]  /*44c40*/  IMAD.MOV.U32 R128, RZ, RZ, R136 ;  /* 0x000000ffff807224 */ /* 0x000fe400078e0088 */
[----:B------:R-:W-:Y:S01]  /*44c50*/  IMAD.MOV.U32 R117, RZ, RZ, R125 ;  /* 0x000000ffff757224 */ /* 0x000fe200078e007d */
[----:B--2---:R1:W-:Y:S04]  /*44c60*/  STL.64 [R1+0x600], R12 ;  /* 0x0006000c01007387 */ /* 0x0043e80000100a00 */
[----:B------:R2:W-:Y:S04]  /*44c70*/  STL.64 [R1+0x608], R14 ;  /* 0x0006080e01007387 */ /* 0x0005e80000100a00 */
[----:B------:R-:W2:Y:S04]  /*44c80*/  LDL.LU R137, [R1+0x124] ;  /* 0x0001240001897983 */ /* 0x000ea80000300800 */
[----:B------:R-:W2:Y:S01]  /*44c90*/  LDL.LU R138, [R1+0x12c] ;  /* 0x00012c00018a7983 */ /* 0x000ea20000300800 */
[----:B------:R-:W-:-:S03]  /*44ca0*/  IMAD.MOV.U32 R118, RZ, RZ, R126 ;  /* 0x000000ffff767224 */ /* 0x000fc600078e007e */
[----:B------:R-:W2:Y:S01]  /*44cb0*/  LDL.LU R139, [R1+0x530] ;  /* 0x00053000018b7983 */ /* 0x000ea20000300800 */
[----:B------:R-:W-:-:S03]  /*44cc0*/  IMAD.MOV.U32 R125, RZ, RZ, R133 ;  /* 0x000000ffff7d7224 */ /* 0x000fc600078e0085 */
[----:B------:R-:W2:Y:S01]  /*44cd0*/  LDL.LU R140, [R1+0x538] ;  /* 0x00053800018c7983 */ /* 0x000ea20000300800 */
[----:B------:R-:W-:-:S03]  /*44ce0*/  IMAD.MOV.U32 R126, RZ, RZ, R134 ;  /* 0x000000ffff7e7224 */ /* 0x000fc600078e0086 */
[----:B------:R2:W-:Y:S01]  /*44cf0*/  STSM.16.M88.4 [R4], R8 ;  /* 0x0000000804007844 */ /* 0x0005e20000000200 */
[----:B------:R-:W-:Y:S01]  /*44d00*/  BAR.SYNC.DEFER_BLOCKING 0x0 ;  /* 0x0000000000007b1d */ /* 0x000fe20000010000 */
[----:B---3--:R-:W-:-:S05]  /*44d10*/  IMAD.MOV.U32 R135, RZ, RZ, R141 ;  /* 0x000000ffff877224 */ /* 0x008fca00078e008d */
[----:B------:R-:W3:Y:S01]  /*44d20*/  LDS.128 R92, [R0] ;  /* 0x00000000005c7984 */ /* 0x000ee20000000c00 */
[----:B----4-:R-:W-:-:S03]  /*44d30*/  IMAD.MOV.U32 R136, RZ, RZ, R142 ;  /* 0x000000ffff887224 */ /* 0x010fc600078e008e */
[----:B------:R-:W4:Y:S04]  /*44d40*/  LDL.LU R141, [R1+0x130] ;  /* 0x00013000018d7983 */ /* 0x000f280000300800 */
[----:B------:R-:W4:Y:S04]  /*44d50*/  LDL.LU R142, [R1+0x138] ;  /* 0x00013800018e7983 */ /* 0x000f280000300800 */
[----:B------:R-:W4:Y:S04]  /*44d60*/  LDL.LU R133, [R1+0x514] ;  /* 0x0005140001857983 */ /* 0x000f280000300800 */
[----:B------:R-:W4:Y:S01]  /*44d70*/  LDL.LU R134, [R1+0x51c] ;  /* 0x00051c0001867983 */ /* 0x000f220000300800 */
[----:B-1----:R-:W-:-:S02]  /*44d80*/  IMAD.MOV.U32 R12, RZ, RZ, R117 ;  /* 0x000000ffff0c7224 */ /* 0x002fc400078e0075 */
[----:B------:R-:W-:Y:S02]  /*44d90*/  IMAD.MOV.U32 R13, RZ, RZ, R118 ;  /* 0x000000ffff0d7224 */ /* 0x000fe400078e0076 */
[----:B--2---:R-:W-:Y:S02]  /*44da0*/  IMAD.MOV.U32 R14, RZ, RZ, R119 ;  /* 0x000000ffff0e7224 */ /* 0x004fe400078e0077 */
[----:B------:R-:W-:Y:S01]  /*44db0*/  IMAD.MOV.U32 R15, RZ, RZ, R120 ;  /* 0x000000ffff0f7224 */ /* 0x000fe200078e0078 */
[----:B------:R-:W-:Y:S06]  /*44dc0*/  BAR.SYNC.DEFER_BLOCKING 0x0 ;  /* 0x0000000000007b1d */ /* 0x000fec0000010000 */
[----:B------:R-:W-:Y:S02]  /*44dd0*/  STSM.16.M88.4 [R4], R12 ;  /* 0x0000000c04007844 */ /* 0x000fe40000000200 */
[----:B------:R-:W-:Y:S06]  /*44de0*/  BAR.SYNC.DEFER_BLOCKING 0x0 ;  /* 0x0000000000007b1d */ /* 0x000fec0000010000 */
[----:B------:R-:W1:Y:S01]  /*44df0*/  LDS.128 R12, [R0] ;  /* 0x00000000000c7984 */ /* 0x000e620000000c00 */
[----:B------:R-:W-:-:S03]  /*44e00*/  IMAD.MOV.U32 R10, RZ, RZ, R123 ;  /* 0x000000ffff0a7224 */ /* 0x000fc600078e007b */
[----:B---3--:R-:W-:Y:S01]  /*44e10*/  STL.64 [R1+0x4f0], R92 ;  /* 0x0004f05c01007387 */ /* 0x008fe20000100a00 */
[----:B------:R-:W-:-:S03]  /*44e20*/  IMAD.MOV.U32 R11, RZ, RZ, R124 ;  /* 0x000000ffff0b7224 */ /* 0x000fc600078e007c */
[----:B------:R-:W-:Y:S01]  /*44e30*/  STL.64 [R1+0x4f8], R94 ;  /* 0x0004f85e01007387 */ /* 0x000fe20000100a00 */
[----:B------:R-:W-:Y:S02]  /*44e40*/  IMAD.MOV.U32 R123, RZ, RZ, R129 ;  /* 0x000000ffff7b7224 */ /* 0x000fe400078e0081 */
[----:B------:R-:W-:Y:S01]  /*44e50*/  IMAD.MOV.U32 R124, RZ, RZ, R130 ;  /* 0x000000ffff7c7224 */ /* 0x000fe200078e0082 */
[----:B------:R-:W-:Y:S06]  /*44e60*/  BAR.SYNC.DEFER_BLOCKING 0x0 ;  /* 0x0000000000007b1d */ /* 0x000fec0000010000 */
[----:B-1----:R1:W-:Y:S04]  /*44e70*/  STL.64 [R1+0x4e0], R12 ;  /* 0x0004e00c01007387 */ /* 0x0023e80000100a00 */
[----:B------:R2:W-:Y:S04]  /*44e80*/  STL.64 [R1+0x4e8], R14 ;  /* 0x0004e80e01007387 */ /* 0x0005e80000100a00 */
[----:B------:R-:W3:Y:S04]  /*44e90*/  LDL.LU R129, [R1+0x114] ;  /* 0x0001140001817983 */ /* 0x000ee80000300800 */
[----:B------:R-:W3:Y:S01]  /*44ea0*/  LDL.LU R130, [R1+0x11c] ;  /* 0x00011c0001827983 */ /* 0x000ee20000300800 */
[----:B------:R-:W-:-:S02]  /*44eb0*/  IMAD.MOV.U32 R119, RZ, RZ, R125 ;  /* 0x000000ffff777224 */ /* 0x000fc400078e007d */
[----:B------:R-:W-:Y:S02]  /*44ec0*/  IMAD.MOV.U32 R8, RZ, RZ, R121 ;  /* 0x000000ffff087224 */ /* 0x000fe400078e0079 */
[----:B------:R-:W-:Y:S02]  /*44ed0*/  IMAD.MOV.U32 R120, RZ, RZ, R126 ;  /* 0x000000ffff787224 */ /* 0x000fe400078e007e */
[----:B------:R-:W-:Y:S02]  /*44ee0*/  IMAD.MOV.U32 R125, RZ, RZ, R131 ;  /* 0x000000ffff7d7224 */ /* 0x000fe400078e0083 */
[----:B------:R-:W-:Y:S01]  /*44ef0*/  IMAD.MOV.U32 R9, RZ, RZ, R122 ;  /* 0x000000ffff097224 */ /* 0x000fe200078e007a */
[----:B------:R-:W3:Y:S01]  /*44f00*/  LDL.LU R131, [R1+0x520] ;  /* 0x0005200001837983 */ /* 0x000ee20000300800 */
[----:B------:R-:W-:Y:S02]  /*44f10*/  IMAD.MOV.U32 R121, RZ, RZ, R127 ;  /* 0x000000ffff797224 */ /* 0x000fe400078e007f */
[----:B------:R-:W-:-:S02]  /*44f20*/  IMAD.MOV.U32 R126, RZ, RZ, R132 ;  /* 0x000000ffff7e7224 */ /* 0x000fc400078e0084 */
[----:B------:R-:W-:Y:S01]  /*44f30*/  IMAD.MOV.U32 R122, RZ, RZ, R128 ;  /* 0x000000ffff7a7224 */ /* 0x000fe200078e0080 */
[----:B------:R-:W3:Y:S04]  /*44f40*/  LDL.LU R132, [R1+0x528] ;  /* 0x0005280001847983 */ /* 0x000ee80000300800 */
[----:B------:R2:W-:Y:S01]  /*44f50*/  STSM.16.M88.4 [R4], R8 ;  /* 0x0000000804007844 */ /* 0x0005e20000000200 */
[----:B------:R-:W-:Y:S01]  /*44f60*/  BAR.SYNC.DEFER_BLOCKING 0x0 ;  /* 0x0000000000007b1d */ /* 0x000fe20000010000 */
[----:B-1----:R-:W-:Y:S02]  /*44f70*/  IMAD.MOV.U32 R12, RZ, RZ, R119 ;  /* 0x000000ffff0c7224 */ /* 0x002fe400078e0077 */
[----:B------:R-:W-:-:S03]  /*44f80*/  IMAD.MOV.U32 R13, RZ, RZ, R120 ;  /* 0x000000ffff0d7224 */ /* 0x000fc600078e0078 */
[----:B------:R-:W1:Y:S01]  /*44f90*/  LDS.128 R92, [R0] ;  /* 0x00000000005c7984 */ /* 0x000e620000000c00 */
[----:B----4-:R-:W-:-:S03]  /*44fa0*/  IMAD.MOV.U32 R127, RZ, RZ, R133 ;  /* 0x000000ffff7f7224 */ /* 0x010fc600078e0085 */
[----:B------:R-:W4:Y:S01]  /*44fb0*/  LDL.LU R133, [R1+0x120] ;  /* 0x0001200001857983 */ /* 0x000f220000300800 */
[----:B------:R-:W-:-:S03]  /*44fc0*/  IMAD.MOV.U32 R128, RZ, RZ, R134 ;  /* 0x000000ffff807224 */ /* 0x000fc600078e0086 */
[----:B------:R-:W4:Y:S01]  /*44fd0*/  LDL.LU R134, [R1+0x128] ;  /* 0x0001280001867983 */ /* 0x000f220000300800 */
[----:B--2---:R-:W-:Y:S02]  /*44fe0*/  IMAD.MOV.U32 R14, RZ, RZ, R121 ;  /* 0x000000ffff0e7224 */ /* 0x004fe400078e0079 */
[----:B------:R-:W-:Y:S01]  /*44ff0*/  IMAD.MOV.U32 R15, RZ, RZ, R122 ;  /* 0x000000ffff0f7224 */ /* 0x000fe200078e007a */
[----:B------:R-:W-:Y:S06]  /*45000*/  BAR.SYNC.DEFER_BLOCKING 0x0 ;  /* 0x0000000000007b1d */ /* 0x000fec0000010000 */
[----:B------:R-:W-:Y:S02]  /*45010*/  STSM.16.M88.4 [R4], R12 ;  /* 0x0000000c04007844 */ /* 0x000fe40000000200 */
[----:B------:R-:W-:Y:S01]  /*45020*/  BAR.SYNC.DEFER_BLOCKING 0x0 ;  /* 0x0000000000007b1d */ /* 0x000fe20000010000 */
[----:B------:R-:W-:-:S02]  /*45030*/  IMAD.MOV.U32 R8, RZ, RZ, R123 ;  /* 0x000000ffff087224 */ /* 0x000fc400078e007b */
[----:B------:R-:W-:-:S03]  /*45040*/  IMAD.MOV.U32 R9, RZ, RZ, R124 ;  /* 0x000000ffff097224 */ /* 0x000fc600078e007c */
[----:B------:R-:W2:Y:S01]  /*45050*/  LDS.128 R12, [R0] ;  /* 0x00000000000c7984 */ /* 0x000ea20000000c00 */
[----:B------:R-:W-:Y:S02]  /*45060*/  IMAD.MOV.U32 R10, RZ, RZ, R125 ;  /* 0x000000ffff0a7224 */ /* 0x000fe400078e007d */
[----:B------:R-:W-:Y:S01]  /*45070*/  IMAD.MOV.U32 R11, RZ, RZ, R126 ;  /* 0x000000ffff0b7224 */ /* 0x000fe200078e007e */
[----:B------:R-:W-:Y:S06]  /*45080*/  BAR.SYNC.DEFER_BLOCKING 0x0 ;  /* 0x0000000000007b1d */ /* 0x000fec0000010000 */
[----:B------:R-:W-:Y:S04]  /*45090*/  STSM.16.M88.4 [R4], R8 ;  /* 0x0000000804007844 */ /* 0x000fe80000000200 */
[----:B-1----:R-:W-:Y:S04]  /*450a0*/  STL.64 [R1+0x4d0], R92 ;  /* 0x0004d05c01007387 */ /* 0x002fe80000100a00 */
[----:B------:R-:W-:Y:S01]  /*450b0*/  STL.64 [R1+0x4d8], R94 ;  /* 0x0004d85e01007387 */ /* 0x000fe20000100a00 */
[----:B------:R-:W-:Y:S06]  /*450c0*/  BAR.SYNC.DEFER_BLOCKING 0x0 ;  /* 0x0000000000007b1d */ /* 0x000fec0000010000 */
[----:B------:R-:W1:Y:S04]  /*450d0*/  LDS.128 R92, [R0] ;  /* 0x00000000005c7984 */ /* 0x000e680000000c00 */
[----:B--2---:R2:W-:Y:S04]  /*450e0*/  STL.64 [R1+0x4c0], R12 ;  /* 0x0004c00c01007387 */ /* 0x0045e80000100a00 */
[----:B------:R3:W-:Y:S01]  /*450f0*/  STL.64 [R1+0x4c8], R14 ;  /* 0x0004c80e01007387 */ /* 0x0007e20000100a00 */
[----:B--2---:R-:W-:-:S02]  /*45100*/  IMAD.MOV.U32 R12, RZ, RZ, R127 ;  /* 0x000000ffff0c7224 */ /* 0x004fc400078e007f */
[----:B------:R-:W-:Y:S02]  /*45110*/  IMAD.MOV.U32 R13, RZ, RZ, R128 ;  /* 0x000000ffff0d7224 */ /* 0x000fe400078e0080 */
[----:B---3--:R-:W-:Y:S02]  /*45120*/  IMAD.MOV.U32 R14, RZ, RZ, R129 ;  /* 0x000000ffff0e7224 */ /* 0x008fe400078e0081 */
[----:B------:R-:W-:Y:S01]  /*45130*/  IMAD.MOV.U32 R15, RZ, RZ, R130 ;  /* 0x000000ffff0f7224 */ /* 0x000fe200078e0082 */
[----:B------:R-:W-:Y:S06]  /*45140*/  BAR.SYNC.DEFER_BLOCKING 0x0 ;  /* 0x0000000000007b1d */ /* 0x000fec0000010000 */
[----:B------:R-:W-:Y:S02]  /*45150*/  STSM.16.M88.4 [R4], R12 ;  /* 0x0000000c04007844 */ /* 0x000fe40000000200 */
[----:B------:R-:W-:Y:S01]  /*45160*/  BAR.SYNC.DEFER_BLOCKING 0x0 ;  /* 0x0000000000007b1d */ /* 0x000fe20000010000 */
[----:B------:R-:W-:-:S02]  /*45170*/  IMAD.MOV.U32 R8, RZ, RZ, R131 ;  /* 0x000000ffff087224 */ /* 0x000fc400078e0083 */
[----:B------:R-:W-:-:S03]  /*45180*/  IMAD.MOV.U32 R9, RZ, RZ, R132 ;  /* 0x000000ffff097224 */ /* 0x000fc600078e0084 */
[----:B------:R-:W2:Y:S04]  /*45190*/  LDS.128 R12, [R0] ;  /* 0x00000000000c7984 */ /* 0x000ea80000000c00 */
[----:B-1----:R-:W-:Y:S04]  /*451a0*/  STL.64 [R1+0x4b0], R92 ;  /* 0x0004b05c01007387 */ /* 0x002fe80000100a00 */
[----:B------:R-:W-:Y:S01]  /*451b0*/  STL.64 [R1+0x4b8], R94 ;  /* 0x0004b85e01007387 */ /* 0x000fe20000100a00 */
[----:B------:R-:W-:Y:S06]  /*451c0*/  BAR.SYNC.DEFER_BLOCKING 0x0 ;  /* 0x0000000000007b1d */ /* 0x000fec0000010000 */
[----:B--2---:R1:W-:Y:S04]  /*451d0*/  STL.64 [R1+0x4a0], R12 ;  /* 0x0004a00c01007387 */ /* 0x0043e80000100a00 */
[----:B------:R2:W-:Y:S01]  /*451e0*/  STL.64 [R1+0x4a8], R14 ;  /* 0x0004a80e01007387 */ /* 0x0005e20000100a00 */
[----:B----4-:R-:W-:-:S02]  /*451f0*/  IMAD.MOV.U32 R10, RZ, RZ, R133 ;  /* 0x000000ffff0a7224 */ /* 0x010fc400078e0085 */
[----:B------:R-:W-:-:S05]  /*45200*/  IMAD.MOV.U32 R11, RZ, RZ, R134 ;  /* 0x000000ffff0b7224 */ /* 0x000fca00078e0086 */
        /* <DEDUP_REMOVED lines=9> */
[----:B------:R-:W-:Y:S01]  /*452a0*/  BAR.SYNC.DEFER_BLOCKING 0x0 ;  /* 0x0000000000007b1d */ /* 0x000fe20000010000 */
[----:B---3--:R-:W-:-:S02]  /*452b0*/  IMAD.MOV.U32 R8, RZ, RZ, R139 ;  /* 0x000000ffff087224 */ /* 0x008fc400078e008b */
        /* <DEDUP_REMOVED lines=25> */
[----:B------:R3:W-:Y:S04]  /*45450*/  STSM.16.M88.4 [R4], R8 ;  /* 0x0000000804007844 */ /* 0x0007e80000000200 */
[----:B-1----:R-:W-:Y:S04]  /*45460*/  STL.64 [R1+0x470], R92 ;  /* 0x0004705c01007387 */ /* 0x002fe80000100a00 */
[----:B------:R-:W-:Y:S01]  /*45470*/  STL.64 [R1+0x478], R94 ;  /* 0x0004785e01007387 */ /* 0x000fe20000100a00 */
[----:B------:R-:W-:Y:S06]  /*45480*/  BAR.SYNC.DEFER_BLOCKING 0x0 ;  /* 0x0000000000007b1d */ /* 0x000fec0000010000 */
[----:B------:R-:W1:Y:S04]  /*45490*/  LDS.128 R92, [R0] ;  /* 0x00000000005c7984 */ /* 0x000e680000000c00 */
[----:B--2---:R2:W-:Y:S04]  /*454a0*/  STL.64 [R1+0x460], R12 ;  /* 0x0004600c01007387 */ /* 0x0045e80000100a00 */
[----:B------:R4:W-:Y:S04]  /*454b0*/  STL.64 [R1+0x468], R14 ;  /* 0x0004680e01007387 */ /* 0x0009e80000100a00 */
[----:B---3--:R-:W3:Y:S01]  /*454c0*/  LDL.LU R8, [R1+0x550] ;  /* 0x0005500001087983 */ /* 0x008ee20000300800 */
[----:B--2---:R-:W-:-:S03]  /*454d0*/  IMAD.MOV.U32 R12, RZ, RZ, R151 ;  /* 0x000000ffff0c7224 */ /* 0x004fc600078e0097 */
[----:B------:R-:W3:Y:S01]  /*454e0*/  LDL.LU R9, [R1+0x558] ;  /* 0x0005580001097983 */ /* 0x000ee20000300800 */
[----:B------:R-:W-:Y:S02]  /*454f0*/  IMAD.MOV.U32 R13, RZ, RZ, R17 ;  /* 0x000000ffff0d7224 */ /* 0x000fe400078e0011 */
[----:B----4-:R-:W-:Y:S01]  /*45500*/  IMAD.MOV.U32 R14, RZ, RZ, R22 ;  /* 0x000000ffff0e7224 */ /* 0x010fe200078e0016 */
[----:B------:R-:W3:Y:S01]  /*45510*/  LDL.LU R10, [R1+0x150] ;  /* 0x00015000010a7983 */ /* 0x000ee20000300800 */
[----:B------:R-:W-:Y:S01]  /*45520*/  IMAD.MOV.U32 R15, RZ, RZ, R21 ;  /* 0x000000ffff0f7224 */ /* 0x000fe200078e0015 */
[----:B------:R-:W-:Y:S06]  /*45530*/  BAR.SYNC.DEFER_BLOCKING 0x0 ;  /* 0x0000000000007b1d */ /* 0x000fec0000010000 */
[----:B------:R-:W3:Y:S04]  /*45540*/  LDL.LU R11, [R1+0x158] ;  /* 0x00015800010b7983 */ /* 0x000ee80000300800 */
[----:B------:R-:W-:Y:S01]  /*45550*/  STSM.16.M88.4 [R4], R12 ;  /* 0x0000000c04007844 */ /* 0x000fe20000000200 */
[----:B------:R-:W-:Y:S06]  /*45560*/  BAR.SYNC.DEFER_BLOCKING 0x0 ;  /* 0x0000000000007b1d */ /* 0x000fec0000010000 */
[----:B------:R-:W2:Y:S04]  /*45570*/  LDS.128 R12, [R0] ;  /* 0x00000000000c7984 */ /* 0x000ea80000000c00 */
[----:B-1----:R-:W-:Y:S04]  /*45580*/  STL.64 [R1+0x450], R92 ;  /* 0x0004505c01007387 */ /* 0x002fe80000100a00 */
[----:B------:R-:W-:Y:S01]  /*45590*/  STL.64 [R1+0x458], R94 ;  /* 0x0004585e01007387 */ /* 0x000fe20000100a00 */
[----:B------:R-:W-:Y:S06]  /*455a0*/  BAR.SYNC.DEFER_BLOCKING 0x0 ;  /* 0x0000000000007b1d */ /* 0x000fec0000010000 */
[----:B--2---:R1:W-:Y:S04]  /*455b0*/  STL.64 [R1+0x440], R12 ;  /* 0x0004400c01007387 */ /* 0x0043e80000100a00 */
[----:B------:R2:W-:Y:S04]  /*455c0*/  STL.64 [R1+0x448], R14 ;  /* 0x0004480e01007387 */ /* 0x0005e80000100a00 */
[----:B-1----:R-:W4:Y:S04]  /*455d0*/  LDL.LU R12, [R1+0x554] ;  /* 0x00055400010c7983 */ /* 0x002f280000300800 */
[----:B------:R-:W4:Y:S04]  /*455e0*/  LDL.LU R13, [R1+0x55c] ;  /* 0x00055c00010d7983 */ /* 0x000f280000300800 */
[----:B--2---:R-:W4:Y:S04]  /*455f0*/  LDL.LU R14, [R1+0x154] ;  /* 0x00015400010e7983 */ /* 0x004f280000300800 */
[----:B------:R-:W4:Y:S04]  /*45600*/  LDL.LU R15, [R1+0x15c] ;  /* 0x00015c00010f7983 */ /* 0x000f280000300800 */
[----:B---3--:R1:W-:Y:S01]  /*45610*/  STSM.16.M88.4 [R4], R8 ;  /* 0x0000000804007844 */ /* 0x0083e20000000200 */
[----:B------:R-:W-:Y:S06]  /*45620*/  BAR.SYNC.DEFER_BLOCKING 0x0 ;  /* 0x0000000000007b1d */ /* 0x000fec0000010000 */
[----:B-1----:R-:W2:Y:S04]  /*45630*/  LDL.LU R8, [R1+0x560] ;  /* 0x0005600001087983 */ /* 0x002ea80000300800 */
[----:B------:R-:W2:Y:S04]  /*45640*/  LDL.LU R9, [R1+0x568] ;  /* 0x0005680001097983 */ /* 0x000ea80000300800 */
[----:B------:R-:W2:Y:S04]  /*45650*/  LDL.LU R10, [R1+0x160] ;  /* 0x00016000010a7983 */ /* 0x000ea80000300800 */
[----:B------:R-:W1:Y:S01]  /*45660*/  LDS.128 R92, [R0] ;  /* 0x00000000005c7984 */ /* 0x000e620000000c00 */
[----:B------:R-:W-:Y:S06]  /*45670*/  BAR.SYNC.DEFER_BLOCKING 0x0 ;  /* 0x0000000000007b1d */ /* 0x000fec0000010000 */
[----:B------:R-:W2:Y:S04]  /*45680*/  LDL.LU R11, [R1+0x168] ;  /* 0x00016800010b7983 */ /* 0x000ea80000300800 */
[----:B----4-:R-:W-:Y:S01]  /*45690*/  STSM.16.M88.4 [R4], R12 ;  /* 0x0000000c04007844 */ /* 0x010fe20000000200 */
[----:B------:R-:W-:Y:S06]  /*456a0*/  BAR.SYNC.DEFER_BLOCKING 0x0 ;  /* 0x0000000000007b1d */ /* 0x000fec0000010000 */
[----:B------:R-:W3:Y:S04]  /*456b0*/  LDS.128 R12, [R0] ;  /* 0x00000000000c7984 */ /* 0x000ee80000000c00 */
[----:B-1----:R-:W-:Y:S04]  /*456c0*/  STL.64 [R1+0x430], R92 ;  /* 0x0004305c01007387 */ /* 0x002fe80000100a00 */
[----:B------:R-:W-:Y:S01]  /*456d0*/  STL.64 [R1+0x438], R94 ;  /* 0x0004385e01007387 */ /* 0x000fe20000100a00 */
[----:B------:R-:W-:Y:S06]  /*456e0*/  BAR.SYNC.DEFER_BLOCKING 0x0 ;  /* 0x0000000000007b1d */ /* 0x000fec0000010000 */
[----:B---3--:R1:W-:Y:S04]  /*456f0*/  STL.64 [R1+0x420], R12 ;  /* 0x0004200c01007387 */ /* 0x0083e80000100a00 */
[----:B------:R3:W-:Y:S04]  /*45700*/  STL.64 [R1+0x428], R14 ;  /* 0x0004280e01007387 */ /* 0x0007e80000100a00 */
[----:B-1----:R-:W4:Y:S04]  /*45710*/  LDL.LU R12, [R1+0x564] ;  /* 0x00056400010c7983 */ /* 0x002f280000300800 */
[----:B------:R-:W4:Y:S04]  /*45720*/  LDL.LU R13, [R1+0x56c] ;  /* 0x00056c00010d7983 */ /* 0x000f280000300800 */
[----:B---3--:R-:W4:Y:S04]  /*45730*/  LDL.LU R14, [R1+0x164] ;  /* 0x00016400010e7983 */ /* 0x008f280000300800 */
[----:B------:R-:W4:Y:S04]  /*45740*/  LDL.LU R15, [R1+0x16c] ;  /* 0x00016c00010f7983 */ /* 0x000f280000300800 */
[----:B--2---:R1:W-:Y:S01]  /*45750*/  STSM.16.M88.4 [R4], R8 ;  /* 0x0000000804007844 */ /* 0x0043e20000000200 */
[----:B------:R-:W-:Y:S06]  /*45760*/  BAR.SYNC.DEFER_BLOCKING 0x0 ;  /* 0x0000000000007b1d */ /* 0x000fec0000010000 */
[----:B-1----:R-:W2:Y:S04]  /*45770*/  LDL.LU R8, [R1+0x570] ;  /* 0x0005700001087983 */ /* 0x002ea80000300800 */
[----:B------:R-:W2:Y:S04]  /*45780*/  LDL.LU R9, [R1+0x578] ;  /* 0x0005780001097983 */ /* 0x000ea80000300800 */
[----:B------:R-:W2:Y:S04]  /*45790*/  LDL.LU R10, [R1+0x170] ;  /* 0x00017000010a7983 */ /* 0x000ea80000300800 */
[----:B------:R-:W1:Y:S01]  /*457a0*/  LDS.128 R92, [R0] ;  /* 0x00000000005c7984 */ /* 0x000e620000000c00 */
[----:B------:R-:W-:Y:S06]  /*457b0*/  BAR.SYNC.DEFER_BLOCKING 0x0 ;  /* 0x0000000000007b1d */ /* 0x000fec0000010000 */
[----:B------:R-:W2:Y:S04]  /*457c0*/  LDL.LU R11, [R1+0x178] ;  /* 0x00017800010b7983 */ /* 0x000ea80000300800 */
[----:B-1----:R-:W-:Y:S04]  /*457d0*/  STL.64 [R1+0x410], R92 ;  /* 0x0004105c01007387 */ /* 0x002fe80000100a00 */
[----:B------:R-:W-:Y:S04]  /*457e0*/  STL.64 [R1+0x418], R94 ;  /* 0x0004185e01007387 */ /* 0x000fe80000100a00 */
[----:B----4-:R-:W-:Y:S01]  /*457f0*/  STSM.16.M88.4 [R4], R12 ;  /* 0x0000000c04007844 */ /* 0x010fe20000000200 */
[----:B------:R-:W-:Y:S06]  /*45800*/  BAR.SYNC.DEFER_BLOCKING 0x0 ;  /* 0x0000000000007b1d */ /* 0x000fec0000010000 */
[----:B------:R-:W1:Y:S02]  /*45810*/  LDS.128 R12, [R0] ;  /* 0x00000000000c7984 */ /* 0x000e640000000c00 */
[----:B------:R-:W-:Y:S06]  /*45820*/  BAR.SYNC.DEFER_BLOCKING 0x0 ;  /* 0x0000000000007b1d */ /* 0x000fec0000010000 */
[----:B-1----:R1:W-:Y:S04]  /*45830*/  STL.64 [R1+0x400], R12 ;  /* 0x0004000c01007387 */ /* 0x0023e80000100a00 */
        /* <DEDUP_REMOVED lines=169> */
[----:B------:R-:W1:Y:S01]  /*462d0*/  LDS.128 R92, [R0] ;  /* 0x00000000005c7984 */ /* 0x000e620000000c00 */
[----:B------:R-:W-:Y:S06]  /*462e0*/  BAR.SYNC.DEFER_BLOCKING 0x0 ;  /* 0x0000000000007b1d */ /* 0x000fec0000010000 */
[----:B-1----:R-:W-:Y:S04]  /*462f0*/  STL.64 [R1+0x70], R92 ;  /* 0x0000705c01007387 */ /* 0x002fe80000100a00 */
[----:B------:R-:W-:Y:S04]  /*46300*/  STL.64 [R1+0x78], R94 ;  /* 0x0000785e01007387 */ /* 0x000fe80000100a00 */
[----:B----4-:R-:W-:Y:S01]  /*46310*/  STSM.16.M88.4 [R4], R12 ;  /* 0x0000000c04007844 */ /* 0x010fe20000000200 */
[----:B------:R-:W-:Y:S06]  /*46320*/  BAR.SYNC.DEFER_BLOCKING 0x0 ;  /* 0x0000000000007b1d */ /* 0x000fec0000010000 */
[----:B------:R-:W1:Y:S04]  /*46330*/  LDS.128 R12, [R0] ;  /* 0x00000000000c7984 */ /* 0x000e680000000c00 */
[----:B-1----:R1:W-:Y:S04]  /*46340*/  STL.64 [R1+0x60], R12 ;  /* 0x0000600c01007387 */ /* 0x0023e80000100a00 */
[----:B------:R-:W-:Y:S04]  /*46350*/  STL.64 [R1+0x68], R14 ;  /* 0x0000680e01007387 */ /* 0x000fe80000100a00 */
[----:B-1----:R-:W3:Y:S04]  /*46360*/  LDL.LU R12, [R1+0x204] ;  /* 0x00020400010c7983 */ /* 0x002ee80000300800 */
[----:B------:R-:W3:Y:S01]  /*46370*/  LDL.LU R13, [R1+0x20c] ;  /* 0x00020c00010d7983 */ /* 0x000ee20000300800 */
[----:B------:R-:W-:-:S02]  /*46380*/  IMAD.MOV.U32 R10, RZ, RZ, R24 ;  /* 0x000000ffff0a7224 */ /* 0x000fc400078e0018 */
[----:B------:R-:W-:Y:S01]  /*46390*/  IMAD.MOV.U32 R11, RZ, RZ, R26 ;  /* 0x000000ffff0b7224 */ /* 0x000fe200078e001a */
[----:B------:R-:W-:Y:S06]  /*463a0*/  BAR.SYNC.DEFER_BLOCKING 0x0 ;  /* 0x0000000000007b1d */ /* 0x000fec0000010000 */
[----:B------:R-:W-:Y:S04]  /*463b0*/  STL [R1+0x1958], R25 ;  /* 0x0019581901007387 */ /* 0x000fe80000100800 */
[----:B--2---:R1:W-:Y:S01]  /*463c0*/  STSM.16.M88.4 [R4], R8 ;  /* 0x0000000804007844 */ /* 0x0043e20000000200 */
[----:B------:R-:W-:Y:S06]  /*463d0*/  BAR.SYNC.DEFER_BLOCKING 0x0 ;  /* 0x0000000000007b1d */ /* 0x000fec0000010000 */
[----:B-1----:R-:W2:Y:S04]  /*463e0*/  LDL.LU R8, [R1+0x210] ;  /* 0x0002100001087983 */ /* 0x002ea80000300800 */
[----:B------:R-:W2:Y:S04]  /*463f0*/  LDL.LU R9, [R1+0x218] ;  /* 0x0002180001097983 */ /* 0x000ea80000300800 */
[----:B------:R-:W1:Y:S01]  /*46400*/  LDS.128 R92, [R0] ;  /* 0x00000000005c7984 */ /* 0x000e620000000c00 */
[----:B------:R-:W-:-:S02]  /*46410*/  IMAD.MOV.U32 R14, RZ, RZ, R25 ;  /* 0x000000ffff0e7224 */ /* 0x000fc400078e0019 */
[----:B------:R-:W-:Y:S01]  /*46420*/  IMAD.MOV.U32 R15, RZ, RZ, R27 ;  /* 0x000000ffff0f7224 */ /* 0x000fe200078e001b */
[----:B------:R-:W-:Y:S06]  /*46430*/  BAR.SYNC.DEFER_BLOCKING 0x0 ;  /* 0x0000000000007b1d */ /* 0x000fec0000010000 */
[----:B-1----:R-:W-:Y:S04]  /*46440*/  STL.64 [R1+0x50], R92 ;  /* 0x0000505c01007387 */ /* 0x002fe80000100a00 */
[----:B------:R-:W-:Y:S01]  /*46450*/  STL.64 [R1+0x58], R94 ;  /* 0x0000585e01007387 */ /* 0x000fe20000100a00 */
[----:B------:R-:W-:-:S02]  /*46460*/  IMAD.MOV.U32 R10, RZ, RZ, R28 ;  /* 0x000000ffff0a7224 */ /* 0x000fc400078e001c */
[----:B------:R-:W-:Y:S01]  /*46470*/  IMAD.MOV.U32 R11, RZ, RZ, R30 ;  /* 0x000000ffff0b7224 */ /* 0x000fe200078e001e */
[----:B---3--:R-:W-:Y:S01]  /*46480*/  STSM.16.M88.4 [R4], R12 ;  /* 0x0000000c04007844 */ /* 0x008fe20000000200 */
[----:B------:R-:W-:Y:S06]  /*46490*/  BAR.SYNC.DEFER_BLOCKING 0x0 ;  /* 0x0000000000007b1d */ /* 0x000fec0000010000 */
[----:B------:R-:W1:Y:S02]  /*464a0*/  LDS.128 R12, [R0] ;  /* 0x00000000000c7984 */ /* 0x000e640000000c00 */
[----:B------:R-:W-:Y:S06]  /*464b0*/  BAR.SYNC.DEFER_BLOCKING 0x0 ;  /* 0x0000000000007b1d */ /* 0x000fec0000010000 */
[----:B-1----:R1:W-:Y:S04]  /*464c0*/  STL.64 [R1+0x40], R12 ;  /* 0x0000400c01007387 */ /* 0x0023e80000100a00 */
[----:B------:R-:W-:Y:S04]  /*464d0*/  STL.64 [R1+0x48], R14 ;  /* 0x0000480e01007387 */ /* 0x000fe80000100a00 */
[----:B-1----:R-:W3:Y:S04]  /*464e0*/  LDL.LU R12, [R1+0x214] ;  /* 0x00021400010c7983 */ /* 0x002ee80000300800 */
[----:B------:R-:W3:Y:S04]  /*464f0*/  LDL.LU R13, [R1+0x21c] ;  /* 0x00021c00010d7983 */ /* 0x000ee80000300800 */
[----:B--2---:R1:W-:Y:S04]  /*46500*/  STSM.16.M88.4 [R4], R8 ;  /* 0x0000000804007844 */ /* 0x0043e80000000200 */
[----:B-1----:R-:W2:Y:S04]  /*46510*/  LDL.LU R8, [R1+0x220] ;  /* 0x0002200001087983 */ /* 0x002ea80000300800 */
[----:B------:R-:W2:Y:S01]  /*46520*/  LDL.LU R9, [R1+0x228] ;  /* 0x0002280001097983 */ /* 0x000ea20000300800 */
[----:B------:R-:W-:-:S02]  /*46530*/  IMAD.MOV.U32 R14, RZ, RZ, R29 ;  /* 0x000000ffff0e7224 */ /* 0x000fc400078e001d */
[----:B------:R-:W-:Y:S01]  /*46540*/  IMAD.MOV.U32 R15, RZ, RZ, R31 ;  /* 0x000000ffff0f7224 */ /* 0x000fe200078e001f */
[----:B------:R-:W-:Y:S06]  /*46550*/  BAR.SYNC.DEFER_BLOCKING 0x0 ;  /* 0x0000000000007b1d */ /* 0x000fec0000010000 */
[----:B------:R-:W1:Y:S02]  /*46560*/  LDS.128 R28, [R0] ;  /* 0x00000000001c7984 */ /* 0x000e640000000c00 */
        /* <DEDUP_REMOVED lines=13> */
[----:B--2---:R1:W-:Y:S01]  /*46640*/  STSM.16.M88.4 [R4], R8 ;  /* 0x0000000804007844 */ /* 0x0043e20000000200 */
[----:B------:R-:W-:Y:S06]  /*46650*/  BAR.SYNC.DEFER_BLOCKING 0x0 ;  /* 0x0000000000007b1d */ /* 0x000fec0000010000 */
[----:B-1----:R-:W2:Y:S04]  /*46660*/  LDL.LU R8, [R1+0x230] ;  /* 0x0002300001087983 */ /* 0x002ea80000300800 */
[----:B------:R-:W2:Y:S04]  /*46670*/  LDL.LU R9, [R1+0x238] ;  /* 0x0002380001097983 */ /* 0x000ea80000300800 */
[----:B------:R-:W1:Y:S01]  /*46680*/  LDS.128 R28, [R0] ;  /* 0x00000000001c7984 */ /* 0x000e620000000c00 */
[----:B------:R-:W-:-:S02]  /*46690*/  IMAD.MOV.U32 R14, RZ, RZ, R33 ;  /* 0x000000ffff0e7224 */ /* 0x000fc400078e0021 */
[----:B------:R-:W-:Y:S01]  /*466a0*/  IMAD.MOV.U32 R15, RZ, RZ, R35 ;  /* 0x000000ffff0f7224 */ /* 0x000fe200078e0023 */
[----:B------:R-:W-:Y:S01]  /*466b0*/  BAR.SYNC.DEFER_BLOCKING 0x0 ;  /* 0x0000000000007b1d */ /* 0x000fe20000010000 */
[----:B------:R-:W-:Y:S02]  /*466c0*/  IMAD.MOV.U32 R10, RZ, RZ, R36 ;  /* 0x000000ffff0a7224 */ /* 0x000fe400078e0024 */
[----:B------:R-:W-:-:S03]  /*466d0*/  IMAD.MOV.U32 R11, RZ, RZ, R38 ;  /* 0x000000ffff0b7224 */ /* 0x000fc600078e0026 */
[----:B-1----:R-:W-:Y:S04]  /*466e0*/  STL.64 [R1+0x10], R28 ;  /* 0x0000101c01007387 */ /* 0x002fe80000100a00 */
[----:B------:R-:W-:Y:S04]  /*466f0*/  STL.64 [R1+0x18], R30 ;  /* 0x0000181e01007387 */ /* 0x000fe80000100a00 */
[----:B---3--:R-:W-:Y:S01]  /*46700*/  STSM.16.M88.4 [R4], R12 ;  /* 0x0000000c04007844 */ /* 0x008fe20000000200 */
[----:B------:R-:W-:Y:S06]  /*46710*/  BAR.SYNC.DEFER_BLOCKING 0x0 ;  /* 0x0000000000007b1d */ /* 0x000fec0000010000 */
[----:B------:R-:W1:Y:S02]  /*46720*/  LDS.128 R12, [R0] ;  /* 0x00000000000c7984 */ /* 0x000e640000000c00 */
[----:B------:R-:W-:Y:S06]  /*46730*/  BAR.SYNC.DEFER_BLOCKING 0x0 ;  /* 0x0000000000007b1d */ /* 0x000fec0000010000 */
[----:B--2---:R2:W-:Y:S02]  /*46740*/  STSM.16.M88.4 [R4], R8 ;  /* 0x0000000804007844 */ /* 0x0045e40000000200 */
[----:B------:R-:W-:Y:S06]  /*46750*/  BAR.SYNC.DEFER_BLOCKING 0x0 ;  /* 0x0000000000007b1d */ /* 0x000fec0000010000 */
[----:B-1----:R1:W-:Y:S04]  /*46760*/  STL.64 [R1], R12 ;  /* 0x0000000c01007387 */ /* 0x0023e80000100a00 */
[----:B------:R-:W-:Y:S04]  /*46770*/  STL.64 [R1+0x8], R14 ;  /* 0x0000080e01007387 */ /* 0x000fe80000100a00 */
[----:B--2---:R-:W2:Y:S04]  /*46780*/  LDL.LU R8, [R1+0x234] ;  /* 0x0002340001087983 */ /* 0x004ea80000300800 */
[----:B------:R-:W2:Y:S04]  /*46790*/  LDL.LU R9, [R1+0x23c] ;  /* 0x00023c0001097983 */ /* 0x000ea80000300800 */
[----:B------:R-:W3:Y:S01]  /*467a0*/  LDS.128 R248, [R0] ;  /* 0x0000000000f87984 */ /* 0x000ee20000000c00 */
[----:B------:R-:W-:-:S02]  /*467b0*/  IMAD.MOV.U32 R10, RZ, RZ, R37 ;  /* 0x000000ffff0a7224 */ /* 0x000fc400078e0025 */
[----:B------:R-:W-:Y:S01]  /*467c0*/  IMAD.MOV.U32 R11, RZ, RZ, R39 ;  /* 0x000000ffff0b7224 */ /* 0x000fe200078e0027 */
[----:B------:R-:W-:Y:S06]  /*467d0*/  BAR.SYNC.DEFER_BLOCKING 0x0 ;  /* 0x0000000000007b1d */ /* 0x000fec0000010000 */
[----:B-1----:R-:W4:Y:S04]  /*467e0*/  LDL.LU R12, [R1+0x240] ;  /* 0x00024000010c7983 */ /* 0x002f280000300800 */
[----:B------:R-:W4:Y:S04]  /*467f0*/  LDL.LU R13, [R1+0x248] ;  /* 0x00024800010d7983 */ /* 0x000f280000300800 */
[----:B---3--:R-:W-:Y:S04]  /*46800*/  STL [R1+0x1968], R248 ;  /* 0x001968f801007387 */ /* 0x008fe80000100800 */
[----:B------:R-:W-:Y:S04]  /*46810*/  STL [R1+0x1964], R249 ;  /* 0x001964f901007387 */ /* 0x000fe80000100800 */
[----:B------:R-:W-:Y:S04]  /*46820*/  STL [R1+0x1960], R250 ;  /* 0x001960fa01007387 */ /* 0x000fe80000100800 */
[----:B------:R-:W-:Y:S04]  /*46830*/  STL [R1+0x195c], R251 ;  /* 0x00195cfb01007387 */ /* 0x000fe80000100800 */
[----:B--2---:R-:W-:Y:S01]  /*46840*/  STSM.16.M88.4 [R4], R8 ;  /* 0x0000000804007844 */ /* 0x004fe20000000200 */
[----:B------:R-:W-:Y:S06]  /*46850*/  BAR.SYNC.DEFER_BLOCKING 0x0 ;  /* 0x0000000000007b1d */ /* 0x000fec0000010000 */
[----:B------:R-:W1:Y:S04]  /*46860*/  LDS.128 R244, [R0] ;  /* 0x0000000000f47984 */ /* 0x000e680000000c00 */
[----:B-1----:R-:W-:Y:S04]  /*46870*/  STL [R1+0x1974], R245 ;  /* 0x001974f501007387 */ /* 0x002fe80000100800 */
[----:B------:R-:W-:Y:S04]  /*46880*/  STL [R1+0x1970], R246 ;  /* 0x001970f601007387 */ /* 0x000fe80000100800 */
[----:B------:R-:W-:Y:S04]  /*46890*/  STL [R1+0x196c], R247 ;  /* 0x00196cf701007387 */ /* 0x000fe80000100800 */
[----:B------:R-:W2:Y:S04]  /*468a0*/  LDL.LU R8, [R1+0x244] ;  /* 0x0002440001087983 */ /* 0x000ea80000300800 */
[----:B------:R-:W2:Y:S01]  /*468b0*/  LDL.LU R9, [R1+0x24c] ;  /* 0x00024c0001097983 */ /* 0x000ea20000300800 */
[----:B------:R-:W-:-:S02]  /*468c0*/  IMAD.MOV.U32 R14, RZ, RZ, R40 ;  /* 0x000000ffff0e7224 */ /* 0x000fc400078e0028 */
[----:B------:R-:W-:Y:S01]  /*468d0*/  IMAD.MOV.U32 R15, RZ, RZ, R42 ;  /* 0x000000ffff0f7224 */ /* 0x000fe200078e002a */
[----:B------:R-:W-:Y:S06]  /*468e0*/  BAR.SYNC.DEFER_BLOCKING 0x0 ;  /* 0x0000000000007b1d */ /* 0x000fec0000010000 */
[----:B----4-:R1:W-:Y:S02]  /*468f0*/  STSM.16.M88.4 [R4], R12 ;  /* 0x0000000c04007844 */ /* 0x0103e40000000200 */
[----:B------:R-:W-:Y:S06]  /*46900*/  BAR.SYNC.DEFER_BLOCKING 0x0 ;  /* 0x0000000000007b1d */ /* 0x000fec0000010000 */
[----:B-1----:R-:W3:Y:S04]  /*46910*/  LDL.LU R12, [R1+0x250] ;  /* 0x00025000010c7983 */ /* 0x002ee80000300800 */
[----:B------:R-:W3:Y:S04]  /*46920*/  LDL.LU R13, [R1+0x258] ;  /* 0x00025800010d7983 */ /* 0x000ee80000300800 */
[----:B------:R-:W-:Y:S01]  /*46930*/  LDS.128 R240, [R0] ;  /* 0x0000000000f07984 */ /* 0x000fe20000000c00 */
[----:B------:R-:W-:-:S02]  /*46940*/  IMAD.MOV.U32 R10, RZ, RZ, R41 ;  /* 0x000000ffff0a7224 */ /* 0x000fc400078e0029 */
[----:B------:R-:W-:Y:S01]  /*46950*/  IMAD.MOV.U32 R11, RZ, RZ, R43 ;  /* 0x000000ffff0b7224 */ /* 0x000fe200078e002b */
[----:B------:R-:W-:Y:S06]  /*46960*/  BAR.SYNC.DEFER_BLOCKING 0x0 ;  /* 0x0000000000007b1d */ /* 0x000fec0000010000 */
[----:B--2---:R1:W-:Y:S02]  /*46970*/  STSM.16.M88.4 [R4], R8 ;  /* 0x0000000804007844 */ /* 0x0043e40000000200 */
[----:B------:R-:W-:Y:S06]  /*46980*/  BAR.SYNC.DEFER_BLOCKING 0x0 ;  /* 0x0000000000007b1d */ /* 0x000fec0000010000 */
[----:B-1----:R-:W2:Y:S04]  /*46990*/  LDL.LU R8, [R1+0x254] ;  /* 0x0002540001087983 */ /* 0x002ea80000300800 */
[----:B------:R-:W2:Y:S04]  /*469a0*/  LDL.LU R9, [R1+0x25c] ;  /* 0x00025c0001097983 */ /* 0x000ea80000300800 */
[----:B------:R-:W-:Y:S01]  /*469b0*/  LDS.128 R236, [R0] ;  /* 0x0000000000ec7984 */ /* 0x000fe20000000c00 */
[----:B------:R-:W-:-:S02]  /*469c0*/  IMAD.MOV.U32 R14, RZ, RZ, R44 ;  /* 0x000000ffff0e7224 */ /* 0x000fc400078e002c */
[----:B------:R-:W-:Y:S01]  /*469d0*/  IMAD.MOV.U32 R15, RZ, RZ, R46 ;  /* 0x000000ffff0f7224 */ /* 0x000fe200078e002e */
[----:B------:R-:W-:Y:S06]  /*469e0*/  BAR.SYNC.DEFER_BLOCKING 0x0 ;  /* 0x0000000000007b1d */ /* 0x000fec0000010000 */
[----:B---3--:R1:W-:Y:S02]  /*469f0*/  STSM.16.M88.4 [R4], R12 ;  /* 0x0000000c04007844 */ /* 0x0083e40000000200 */
        /* <DEDUP_REMOVED lines=12> */
[----:B------:R-:W-:Y:S01]  /*46ac0*/  IMAD.MOV.U32 R14, RZ, RZ, R48 ;  /* 0x000000ffff0e7224 */ /* 0x000fe200078e0030 */
[----:B------:R-:W-:Y:S01]  /*46ad0*/  MOV R15, R50 ;  /* 0x00000032000f7202 */ /* 0x000fe20000000f00 */
        /* <DEDUP_REMOVED lines=53> */
[----:B------:R-:W1:Y:S01]  /*46e30*/  LDS.128 R200, [R0] ;  /* 0x0000000000c87984 */ /* 0x000e620000000c00 */
[----:B------:R-:W-:-:S02]  /*46e40*/  IMAD.MOV.U32 R10, RZ, RZ, R61 ;  /* 0x000000ffff0a7224 */ /* 0x000fc400078e003d */
[----:B------:R-:W-:Y:S01]  /*46e50*/  IMAD.MOV.U32 R11, RZ, RZ, R63 ;  /* 0x000000ffff0b7224 */ /* 0x000fe200078e003f */
[----:B------:R-:W-:Y:S06]  /*46e60*/  BAR.SYNC.DEFER_BLOCKING 0x0 ;  /* 0x0000000000007b1d */ /* 0x000fec0000010000 */
[----:B--2---:R2:W-:Y:S02]  /*46e70*/  STSM.16.M88.4 [R4], R8 ;  /* 0x0000000804007844 */ /* 0x0045e40000000200 */
[----:B------:R-:W-:Y:S06]  /*46e80*/  BAR.SYNC.DEFER_BLOCKING 0x0 ;  /* 0x0000000000007b1d */ /* 0x000fec0000010000 */
[----:B--2---:R-:W2:Y:S04]  /*46e90*/  LDL.LU R8, [R1+0x2a4] ;  /* 0x0002a40001087983 */ /* 0x004ea80000300800 */
[----:B------:R-:W2:Y:S04]  /*46ea0*/  LDL.LU R9, [R1+0x2ac] ;  /* 0x0002ac0001097983 */ /* 0x000ea80000300800 */
[----:B------:R-:W4:Y:S01]  /*46eb0*/  LDS.128 R196, [R0] ;  /* 0x0000000000c47984 */ /* 0x000f220000000c00 */
[----:B------:R-:W-:-:S02]  /*46ec0*/  IMAD.MOV.U32 R14, RZ, RZ, R64 ;  /* 0x000000ffff0e7224 */ /* 0x000fc400078e0040 */
[----:B------:R-:W-:Y:S01]  /*46ed0*/  IMAD.MOV.U32 R15, RZ, RZ, R66 ;  /* 0x000000ffff0f7224 */ /* 0x000fe200078e0042 */
[----:B------:R-:W-:Y:S06]  /*46ee0*/  BAR.SYNC.DEFER_BLOCKING 0x0 ;  /* 0x0000000000007b1d */ /* 0x000fec0000010000 */
[----:B---3--:R3:W-:Y:S02]  /*46ef0*/  STSM.16.M88.4 [R4], R12 ;  /* 0x0000000c04007844 */ /* 0x0087e40000000200 */
[----:B------:R-:W-:Y:S06]  /*46f00*/  BAR.SYNC.DEFER_BLOCKING 0x0 ;  /* 0x0000000000007b1d */ /* 0x000fec0000010000 */
[----:B---3--:R-:W3:Y:S04]  /*46f10*/  LDL.LU R12, [R1+0x2b0] ;  /* 0x0002b000010c7983 */ /* 0x008ee80000300800 */
[----:B------:R-:W3:Y:S04]  /*46f20*/  LDL.LU R13, [R1+0x2b8] ;  /* 0x0002b800010d7983 */ /* 0x000ee80000300800 */
[----:B------:R-:W4:Y:S01]  /*46f30*/  LDS.128 R192, [R0] ;  /* 0x0000000000c07984 */ /* 0x000f220000000c00 */
        /* <DEDUP_REMOVED lines=23> */
[----:B------:R-:W4:Y:S04]  /*470b0*/  LDL.LU R28, [R1+0x2d0] ;  /* 0x0002d000011c7983 */ /* 0x000f280000300800 */
[----:B------:R-:W4:Y:S04]  /*470c0*/  LDL.LU R29, [R1+0x2d8] ;  /* 0x0002d800011d7983 */ /* 0x000f280000300800 */
[----:B------:R-:W1:Y:S01]  /*470d0*/  LDS.128 R180, [R0] ;  /* 0x0000000000b47984 */ /* 0x000e620000000c00 */
[----:B------:R-:W-:-:S02]  /*470e0*/  IMAD.MOV.U32 R14, RZ, RZ, R72 ;  /* 0x000000ffff0e7224 */ /* 0x000fc400078e0048 */
[----:B------:R-:W-:Y:S01]  /*470f0*/  IMAD.MOV.U32 R15, RZ, RZ, R74 ;  /* 0x000000ffff0f7224 */ /* 0x000fe200078e004a */
[----:B------:R-:W-:Y:S01]  /*47100*/  BAR.SYNC.DEFER_BLOCKING 0x0 ;  /* 0x0000000000007b1d */ /* 0x000fe20000010000 */
[----:B------:R-:W-:Y:S02]  /*47110*/  IMAD.MOV.U32 R10, RZ, RZ, R73 ;  /* 0x000000ffff0a7224 */ /* 0x000fe400078e0049 */
[----:B------:R-:W-:-:S03]  /*47120*/  IMAD.MOV.U32 R11, RZ, RZ, R75 ;  /* 0x000000ffff0b7224 */ /* 0x000fc600078e004b */
[----:B------:R-:W4:Y:S04]  /*47130*/  LDL.LU R32, [R1+0x2d4] ;  /* 0x0002d40001207983 */ /* 0x000f280000300800 */
[----:B------:R-:W4:Y:S04]  /*47140*/  LDL.LU R33, [R1+0x2dc] ;  /* 0x0002dc0001217983 */ /* 0x000f280000300800 */
[----:B---3--:R-:W-:Y:S01]  /*47150*/  STSM.16.M88.4 [R4], R12 ;  /* 0x0000000c04007844 */ /* 0x008fe20000000200 */
[----:B------:R-:W-:Y:S06]  /*47160*/  BAR.SYNC.DEFER_BLOCKING 0x0 ;  /* 0x0000000000007b1d */ /* 0x000fec0000010000 */
[----:B------:R-:W-:Y:S02]  /*47170*/  LDS.128 R176, [R0] ;  /* 0x0000000000b07984 */ /* 0x000fe40000000c00 */
[----:B------:R-:W-:Y:S01]  /*47180*/  BAR.SYNC.DEFER_BLOCKING 0x0 ;  /* 0x0000000000007b1d */ /* 0x000fe20000010000 */
[----:B------:R-:W-:-:S02]  /*47190*/  IMAD.MOV.U32 R30, RZ, RZ, R76 ;  /* 0x000000ffff1e7224 */ /* 0x000fc400078e004c */
[----:B------:R-:W-:-:S03]  /*471a0*/  IMAD.MOV.U32 R31, RZ, RZ, R78 ;  /* 0x000000ffff1f7224 */ /* 0x000fc600078e004e */
[----:B--2---:R-:W-:Y:S02]  /*471b0*/  STSM.16.M88.4 [R4], R8 ;  /* 0x0000000804007844 */ /* 0x004fe40000000200 */
[----:B------:R-:W-:Y:S06]  /*471c0*/  BAR.SYNC.DEFER_BLOCKING 0x0 ;  /* 0x0000000000007b1d */ /* 0x000fec0000010000 */
[----:B------:R-:W2:Y:S02]  /*471d0*/  LDS.128 R172, [R0] ;  /* 0x0000000000ac7984 */ /* 0x000ea40000000c00 */
[----:B------:R-:W-:Y:S06]  /*471e0*/  BAR.SYNC.DEFER_BLOCKING 0x0 ;  /* 0x0000000000007b1d */ /* 0x000fec0000010000 */
[----:B----4-:R3:W-:Y:S02]  /*471f0*/  STSM.16.M88.4 [R4], R28 ;  /* 0x0000001c04007844 */ /* 0x0107e40000000200 */
[----:B------:R-:W-:Y:S06]  /*47200*/  BAR.SYNC.DEFER_BLOCKING 0x0 ;  /* 0x0000000000007b1d */ /* 0x000fec0000010000 */
[----:B---3--:R-:W3:Y:S04]  /*47210*/  LDL.LU R28, [R1+0x2e0] ;  /* 0x0002e000011c7983 */ /* 0x008ee80000300800 */
[----:B------:R-:W3:Y:S04]  /*47220*/  LDL.LU R29, [R1+0x2e8] ;  /* 0x0002e800011d7983 */ /* 0x000ee80000300800 */
[----:B------:R-:W4:Y:S04]  /*47230*/  LDL.LU R36, [R1+0x2e4] ;  /* 0x0002e40001247983 */ /* 0x000f280000300800 */
[----:B------:R-:W4:Y:S04]  /*47240*/  LDL.LU R37, [R1+0x2ec] ;  /* 0x0002ec0001257983 */ /* 0x000f280000300800 */
[----:B------:R-:W2:Y:S04]  /*47250*/  LDL.LU R40, [R1+0x2f0] ;  /* 0x0002f00001287983 */ /* 0x000ea80000300800 */
[----:B------:R-:W2:Y:S04]  /*47260*/  LDL.LU R41, [R1+0x2f8] ;  /* 0x0002f80001297983 */ /* 0x000ea80000300800 */
[----:B------:R-:W2:Y:S04]  /*47270*/  LDL.LU R44, [R1+0x2f4] ;  /* 0x0002f400012c7983 */ /* 0x000ea80000300800 */
[----:B------:R-:W2:Y:S04]  /*47280*/  LDL.LU R45, [R1+0x2fc] ;  /* 0x0002fc00012d7983 */ /* 0x000ea80000300800 */
[----:B------:R-:W1:Y:S01]  /*47290*/  LDS.128 R12, [R0] ;  /* 0x00000000000c7984 */ /* 0x000e620000000c00 */
[----:B------:R-:W-:-:S02]  /*472a0*/  IMAD.MOV.U32 R34, RZ, RZ, R77 ;  /* 0x000000ffff227224 */ /* 0x000fc400078e004d */
[----:B------:R-:W-:Y:S01]  /*472b0*/  IMAD.MOV.U32 R35, RZ, RZ, R79 ;  /* 0x000000ffff237224 */ /* 0x000fe200078e004f */
[----:B------:R-:W-:Y:S06]  /*472c0*/  BAR.SYNC.DEFER_BLOCKING 0x0 ;  /* 0x0000000000007b1d */ /* 0x000fec0000010000 */
[----:B------:R-:W2:Y:S04]  /*472d0*/  LDL.LU R48, [R1+0x300] ;  /* 0x0003000001307983 */ /* 0x000ea80000300800 */
[----:B------:R-:W2:Y:S04]  /*472e0*/  LDL.LU R49, [R1+0x308] ;  /* 0x0003080001317983 */ /* 0x000ea80000300800 */
[----:B------:R-:W-:Y:S01]  /*472f0*/  STSM.16.M88.4 [R4], R32 ;  /* 0x0000002004007844 */ /* 0x000fe20000000200 */
[----:B------:R-:W-:Y:S01]  /*47300*/  BAR.SYNC.DEFER_BLOCKING 0x0 ;  /* 0x0000000000007b1d */ /* 0x000fe20000010000 */
[----:B------:R-:W-:-:S02]  /*47310*/  IMAD.MOV.U32 R30, RZ, RZ, R80 ;  /* 0x000000ffff1e7224 */ /* 0x000fc400078e0050 */
[----:B------:R-:W-:-:S03]  /*47320*/  IMAD.MOV.U32 R31, RZ, RZ, R82 ;  /* 0x000000ffff1f7224 */ /* 0x000fc600078e0052 */
[----:B------:R-:W1:Y:S02]  /*47330*/  LDS.128 R8, [R0] ;  /* 0x0000000000087984 */ /* 0x000e640000000c00 */
[----:B------:R-:W-:Y:S01]  /*47340*/  BAR.SYNC.DEFER_BLOCKING 0x0 ;  /* 0x0000000000007b1d */ /* 0x000fe20000010000 */
[----:B------:R-:W-:Y:S02]  /*47350*/  IMAD.MOV.U32 R38, RZ, RZ, R81 ;  /* 0x000000ffff267224 */ /* 0x000fe400078e0051 */
[----:B------:R-:W-:Y:S02]  /*47360*/  IMAD.MOV.U32 R39, RZ, RZ, R83 ;  /* 0x000000ffff277224 */ /* 0x000fe400078e0053 */
[----:B------:R-:W-:Y:S02]  /*47370*/  IMAD.MOV.U32 R42, RZ, RZ, R84 ;  /* 0x000000ffff2a7224 */ /* 0x000fe400078e0054 */
[----:B------:R-:W-:Y:S02]  /*47380*/  IMAD.MOV.U32 R43, RZ, RZ, R86 ;  /* 0x000000ffff2b7224 */ /* 0x000fe400078e0056 */
[----:B------:R-:W-:-:S02]  /*47390*/  IMAD.MOV.U32 R46, RZ, RZ, R85 ;  /* 0x000000ffff2e7224 */ /* 0x000fc400078e0055 */
[----:B------:R-:W-:Y:S01]  /*473a0*/  IMAD.MOV.U32 R47, RZ, RZ, R87 ;  /* 0x000000ffff2f7224 */ /* 0x000fe200078e0057 */
[----:B------:R-:W-:Y:S01]  /*473b0*/  @P1 LOP3.LUT R3, R3, 0x8, RZ, 0xfc, !PT ;  /* 0x0000000803031812 */ /* 0x000fe200078efcff */
[----:B------:R-:W-:-:S03]  /*473c0*/  VIADD R27, R6, 0x3 ;  /* 0x00000003061b7836 */ /* 0x000fc60000000000 */
[----:B------:R-:W-:Y:S01]  /*473d0*/  LOP3.LUT R3, R3, 0xfffffffb, RZ, 0xc0, !PT ;  /* 0xfffffffb03037812 */ /* 0x000fe200078ec0ff */
[C---:B------:R-:W-:Y:S01]  /*473e0*/  VIADD R26, R6.reuse, 0x2 ;  /* 0x00000002061a7836 */ /* 0x040fe20000000000 */
[----:B---3--:R-:W-:Y:S01]  /*473f0*/  STSM.16.M88.4 [R4], R28 ;  /* 0x0000001c04007844 */ /* 0x008fe20000000200 */
[----:B------:R-:W-:Y:S06]  /*47400*/  BAR.SYNC.DEFER_BLOCKING 0x0 ;  /* 0x0000000000007b1d */ /* 0x000fec0000010000 */
[----:B------:R-:W3:Y:S02]  /*47410*/  LDS.128 R32, [R0] ;  /* 0x0000000000207984 */ /* 0x000ee40000000c00 */
[----:B------:R-:W-:Y:S06]  /*47420*/  BAR.SYNC.DEFER_BLOCKING 0x0 ;  /* 0x0000000000007b1d */ /* 0x000fec0000010000 */
[----:B----4-:R-:W-:Y:S02]  /*47430*/  STSM.16.M88.4 [R4], R36 ;  /* 0x0000002404007844 */ /* 0x010fe40000000200 */
[----:B------:R-:W-:Y:S06]  /*47440*/  BAR.SYNC.DEFER_BLOCKING 0x0 ;  /* 0x0000000000007b1d */ /* 0x000fec0000010000 */
[----:B------:R-:W4:Y:S02]  /*47450*/  LDS.128 R28, [R0] ;  /* 0x00000000001c7984 */ /* 0x000f240000000c00 */
[----:B------:R-:W-:Y:S06]  /*47460*/  BAR.SYNC.DEFER_BLOCKING 0x0 ;  /* 0x0000000000007b1d */ /* 0x000fec0000010000 */
[----:B--2---:R-:W-:Y:S02]  /*47470*/  STSM.16.M88.4 [R4], R40 ;  /* 0x0000002804007844 */ /* 0x004fe40000000200 */
[----:B------:R-:W-:Y:S06]  /*47480*/  BAR.SYNC.DEFER_BLOCKING 0x0 ;  /* 0x0000000000007b1d */ /* 0x000fec0000010000 */
[----:B------:R-:W2:Y:S02]  /*47490*/  LDS.128 R40, [R0] ;  /* 0x0000000000287984 */ /* 0x000ea40000000c00 */
[----:B------:R-:W-:Y:S06]  /*474a0*/  BAR.SYNC.DEFER_BLOCKING 0x0 ;  /* 0x0000000000007b1d */ /* 0x000fec0000010000 */
[----:B------:R1:W-:Y:S02]  /*474b0*/  STSM.16.M88.4 [R4], R44 ;  /* 0x0000002c04007844 */ /* 0x0003e40000000200 */
[----:B------:R-:W-:Y:S01]  /*474c0*/  BAR.SYNC.DEFER_BLOCKING 0x0 ;  /* 0x0000000000007b1d */ /* 0x000fe20000010000 */
[----:B-1----:R-:W-:-:S05]  /*474d0*/  VIADD R44, R6, 0x4 ;  /* 0x00000004062c7836 */ /* 0x002fca0000000000 */
[----:B------:R-:W-:Y:S01]  /*474e0*/  ISETP.LT.AND P1, PT, R44, UR60, !P0 ;  /* 0x0000003c2c007c0c */ /* 0x000fe2000c721270 */
[C---:B------:R-:W-:Y:S02]  /*474f0*/  VIADD R45, R6.reuse, 0xc ;  /* 0x0000000c062d7836 */ /* 0x040fe40000000000 */
[----:B------:R-:W-:Y:S02]  /*47500*/  IMAD.MOV.U32 R50, RZ, RZ, R88 ;  /* 0x000000ffff327224 */ /* 0x000fe400078e0058 */
[----:B------:R-:W-:Y:S02]  /*47510*/  IMAD.MOV.U32 R51, RZ, RZ, R90 ;  /* 0x000000ffff337224 */ /* 0x000fe400078e005a */
[C---:B------:R-:W-:Y:S01]  /*47520*/  VIADD R52, R6.reuse, 0x13 ;  /* 0x0000001306347836 */ /* 0x040fe20000000000 */
[----:B------:R-:W1:Y:S01]  /*47530*/  LDS.128 R36, [R0] ;  /* 0x0000000000247984 */ /* 0x000e620000000c00 */
[C---:B------:R-:W-:Y:S02]  /*47540*/  VIADD R46, R6.reuse, 0xd ;  /* 0x0000000d062e7836 */ /* 0x040fe40000000000 */
[----:B------:R-:W-:Y:S01]  /*47550*/  VIADD R53, R6, 0x14 ;  /* 0x0000001406357836 */ /* 0x000fe20000000000 */
[----:B------:R-:W-:Y:S01]  /*47560*/  BAR.SYNC.DEFER_BLOCKING 0x0 ;  /* 0x0000000000007b1d */ /* 0x000fe20000010000 */
[----:B------:R-:W-:-:S02]  /*47570*/  @P1 LOP3.LUT R3, R3, 0x4, RZ, 0xfc, !PT ;  /* 0x0000000403031812 */ /* 0x000fc400078efcff */
[----:B------:R-:W-:Y:S02]  /*47580*/  ISETP.LT.AND P1, PT, R27, UR59, !P0 ;  /* 0x0000003b1b007c0c */ /* 0x000fe4000c721270 */
[----:B------:R-:W-:Y:S01]  /*47590*/  LOP3.LUT R3, R3, 0xfffffffd, RZ, 0xc0, !PT ;  /* 0xfffffffd03037812 */ /* 0x000fe200078ec0ff */
[C---:B------:R-:W-:Y:S02]  /*475a0*/  VIADD R47, R6.reuse, 0xe ;  /* 0x0000000e062f7836 */ /* 0x040fe40000000000 */
[C---:B------:R-:W-:Y:S02]  /*475b0*/  VIADD R54, R6.reuse, 0x15 ;  /* 0x0000001506367836 */ /* 0x040fe40000000000 */
[C---:B------:R-:W-:Y:S02]  /*475c0*/  VIADD R55, R6.reuse, 0x16 ;  /* 0x0000001606377836 */ /* 0x040fe40000000000 */
[C---:B------:R-:W-:Y:S02]  /*475d0*/  VIADD R56, R6.reuse, 0x17 ;  /* 0x0000001706387836 */ /* 0x040fe40000000000 */
[----:B------:R-:W-:-:S02]  /*475e0*/  VIADD R57, R6, 0x18 ;  /* 0x0000001806397836 */ /* 0x000fc40000000000 */
[C---:B------:R-:W-:Y:S01]  /*475f0*/  VIADD R58, R6.reuse, 0x19 ;  /* 0x00000019063a7836 */ /* 0x040fe20000000000 */
[----:B------:R-:W-:Y:S01]  /*47600*/  @P1 LOP3.LUT R3, R3, 0x2, RZ, 0xfc, !PT ;  /* 0x0000000203031812 */ /* 0x000fe200078efcff */
[----:B------:R-:W-:Y:S01]  /*47610*/  VIADD R59, R6, 0x1a ;  /* 0x0000001a063b7836 */ /* 0x000fe20000000000 */
[----:B------:R-:W-:Y:S01]  /*47620*/  ISETP.LT.AND P1, PT, R26, UR58, !P0 ;  /* 0x0000003a1a007c0c */ /* 0x000fe2000c721270 */
[C---:B------:R-:W-:Y:S01]  /*47630*/  VIADD R60, R6.reuse, 0x1b ;  /* 0x0000001b063c7836 */ /* 0x040fe20000000000 */
[----:B------:R-:W-:Y:S01]  /*47640*/  LOP3.LUT R3, R3, 0xfffffffe, RZ, 0xc0, !PT ;  /* 0xfffffffe03037812 */ /* 0x000fe200078ec0ff */
[C---:B------:R-:W-:Y:S02]  /*47650*/  VIADD R61, R6.reuse, 0x1c ;  /* 0x0000001c063d7836 */ /* 0x040fe40000000000 */
[C---:B------:R-:W-:Y:S01]  /*47660*/  VIADD R62, R6.reuse, 0x1d ;  /* 0x0000001d063e7836 */ /* 0x040fe20000000000 */
[----:B------:R3:W-:Y:S01]  /*47670*/  STSM.16.M88.4 [R4], R48 ;  /* 0x0000003004007844 */ /* 0x0007e20000000200 */
[----:B------:R-:W-:-:S02]  /*47680*/  VIADD R63, R6, 0x1e ;  /* 0x0000001e063f7836 */ /* 0x000fc40000000000 */
[C---:B------:R-:W-:Y:S02]  /*47690*/  VIADD R64, R6.reuse, 0x1f ;  /* 0x0000001f06407836 */ /* 0x040fe40000000000 */
[C---:B------:R-:W-:Y:S02]  /*476a0*/  VIADD R65, R6.reuse, 0x20 ;  /* 0x0000002006417836 */ /* 0x040fe40000000000 */
[C---:B------:R-:W-:Y:S01]  /*476b0*/  VIADD R66, R6.reuse, 0x21 ;  /* 0x0000002106427836 */ /* 0x040fe20000000000 */
[----:B------:R-:W-:Y:S01]  /*476c0*/  @P1 LOP3.LUT R3, R3, 0x1, RZ, 0xfc, !PT ;  /* 0x0000000103031812 */ /* 0x000fe200078efcff */
[----:B------:R-:W-:Y:S01]  /*476d0*/  VIADD R67, R6, 0x22 ;  /* 0x0000002206437836 */ /* 0x000fe20000000000 */
[----:B------:R-:W-:Y:S01]  /*476e0*/  ISETP.LT.AND P1, PT, R2, UR57, !P0 ;  /* 0x0000003902007c0c */ /* 0x000fe2000c721270 */
[C---:B------:R-:W-:Y:S02]  /*476f0*/  VIADD R68, R6.reuse, 0x23 ;  /* 0x0000002306447836 */ /* 0x040fe40000000000 */
[----:B------:R-:W-:-:S02]  /*47700*/  VIADD R69, R6, 0x24 ;  /* 0x0000002406457836 */ /* 0x000fc40000000000 */
[C---:B------:R-:W-:Y:S02]  /*47710*/  VIADD R70, R6.reuse, 0x25 ;  /* 0x0000002506467836 */ /* 0x040fe40000000000 */
[C---:B------:R-:W-:Y:S02]  /*47720*/  VIADD R71, R6.reuse, 0x26 ;  /* 0x0000002606477836 */ /* 0x040fe40000000000 */
[C---:B------:R-:W-:Y:S02]  /*47730*/  VIADD R72, R6.reuse, 0x27 ;  /* 0x0000002706487836 */ /* 0x040fe40000000000 */
[C---:B------:R-:W-:Y:S02]  /*47740*/  VIADD R73, R6.reuse, 0x28 ;  /* 0x0000002806497836 */ /* 0x040fe40000000000 */
[C---:B------:R-:W-:Y:S01]  /*47750*/  VIADD R74, R6.reuse, 0x29 ;  /* 0x00000029064a7836 */ /* 0x040fe20000000000 */
[----:B------:R-:W-:Y:S01]  /*47760*/  @P1 LOP3.LUT R5, R5, 0x8000, RZ, 0xfc, !PT ;  /* 0x0000800005051812 */ /* 0x000fe200078efcff */
[C---:B---3--:R-:W-:Y:S01]  /*47770*/  VIADD R48, R6.reuse, 0xf ;  /* 0x0000000f06307836 */ /* 0x048fe20000000000 */
[----:B------:R-:W-:Y:S01]  /*47780*/  ISETP.LT.AND P1, PT, R45, UR56, !P0 ;  /* 0x000000382d007c0c */ /* 0x000fe2000c721270 */
[----:B------:R-:W-:-:S02]  /*47790*/  VIADD R49, R6, 0x10 ;  /* 0x0000001006317836 */ /* 0x000fc40000000000 */
[C---:B------:R-:W-:Y:S02]  /*477a0*/  VIADD R75, R6.reuse, 0x2a ;  /* 0x0000002a064b7836 */ /* 0x040fe40000000000 */
[C---:B------:R-:W-:Y:S02]  /*477b0*/  VIADD R76, R6.reuse, 0x2b ;  /* 0x0000002b064c7836 */ /* 0x040fe40000000000 */
[C---:B------:R-:W-:Y:S02]  /*477c0*/  VIADD R77, R6.reuse, 0x2c ;  /* 0x0000002c064d7836 */ /* 0x040fe40000000000 */
[C---:B------:R-:W-:Y:S02]  /*477d0*/  VIADD R78, R6.reuse, 0x2d ;  /* 0x0000002d064e7836 */ /* 0x040fe40000000000 */
[C---:B------:R-:W-:Y:S02]  /*477e0*/  VIADD R79, R6.reuse, 0x2e ;  /* 0x0000002e064f7836 */ /* 0x040fe40000000000 */
[C---:B------:R-:W-:Y:S01]  /*477f0*/  VIADD R80, R6.reuse, 0x2f ;  /* 0x0000002f06507836 */ /* 0x040fe20000000000 */
[----:B------:R-:W-:Y:S01]  /*47800*/  @P1 LOP3.LUT R19, R19, 0x4000, RZ, 0xfc, !PT ;  /* 0x0000400013131812 */ /* 0x000fe200078efcff */
[----:B------:R-:W-:Y:S01]  /*47810*/  VIADD R50, R6, 0x11 ;  /* 0x0000001106327836 */ /* 0x000fe20000000000 */
[----:B------:R-:W-:Y:S01]  /*47820*/  ISETP.LT.AND P1, PT, R46, UR55, !P0 ;  /* 0x000000372e007c0c */ /* 0x000fe2000c721270 */
[C---:B------:R-:W-:Y:S01]  /*47830*/  VIADD R51, R6.reuse, 0x12 ;  /* 0x0000001206337836 */ /* 0x040fe20000000000 */
[----:B------:R-:W-:Y:S01]  /*47840*/  LOP3.LUT R19, R19, 0xffffdfff, RZ, 0xc0, !PT ;  /* 0xffffdfff13137812 */ /* 0x000fe200078ec0ff */
[----:B------:R-:W-:-:S02]  /*47850*/  VIADD R81, R6, 0x30 ;  /* 0x0000003006517836 */ /* 0x000fc40000000000 */
[C---:B------:R-:W-:Y:S02]  /*47860*/  VIADD R82, R6.reuse, 0x31 ;  /* 0x0000003106527836 */ /* 0x040fe40000000000 */
[C---:B------:R-:W-:Y:S02]  /*47870*/  VIADD R83, R6.reuse, 0x32 ;  /* 0x0000003206537836 */ /* 0x040fe40000000000 */
[C---:B------:R-:W-:Y:S02]  /*47880*/  VIADD R84, R6.reuse, 0x33 ;  /* 0x0000003306547836 */ /* 0x040fe40000000000 */
[C---:B------:R-:W-:Y:S02]  /*47890*/  VIADD R85, R6.reuse, 0x34 ;  /* 0x0000003406557836 */ /* 0x040fe40000000000 */
[C---:B------:R-:W-:Y:S01]  /*478a0*/  VIADD R86, R6.reuse, 0x35 ;  /* 0x0000003506567836 */ /* 0x040fe20000000000 */
[----:B------:R-:W-:Y:S02]  /*478b0*/  @P1 LOP3.LUT R19, R19, 0x2000, RZ, 0xfc, !PT ;  /* 0x0000200013131812 */ /* 0x000fe400078efcff */
[C---:B------:R-:W-:Y:S01]  /*478c0*/  IADD3 R87, R6.reuse, 0x36, RZ ;  /* 0x0000003606577810 */ /* 0x040fe20007ffe0ff */
[C---:B------:R-:W-:Y:S01]  /*478d0*/  VIADD R88, R6.reuse, 0x37 ;  /* 0x0000003706587836 */ /* 0x040fe20000000000 */
[----:B------:R-:W-:Y:S01]  /*478e0*/  ISETP.LT.AND P1, PT, R47, UR54, !P0 ;  /* 0x000000362f007c0c */ /* 0x000fe2000c721270 */
[C---:B------:R-:W-:Y:S01]  /*478f0*/  VIADD R90, R6.reuse, 0x38 ;  /* 0x00000038065a7836 */ /* 0x040fe20000000000 */
[----:B------:R-:W-:Y:S01]  /*47900*/  LOP3.LUT R19, R19, 0xffffefff, RZ, 0xc0, !PT ;  /* 0xffffefff13137812 */ /* 0x000fe200078ec0ff */
[C---:B------:R-:W-:Y:S01]  /*47910*/  VIADD R154, R6.reuse, 0x3b ;  /* 0x0000003b069a7836 */ /* 0x040fe20000000000 */
[----:B------:R-:W-:Y:S01]  /*47920*/  ULDC UR60, c[0x0][0x22c] ;  /* 0x00008b00003c7ab9 */ /* 0x000fe20000000800 */
        /* <DEDUP_REMOVED lines=8> */
[----:B------:R-:W-:Y:S01]  /*479b0*/  @P1 LOP3.LUT R19, R19, 0x1000, RZ, 0xfc, !PT ;  /* 0x0000100013131812 */ /* 0x000fe200078efcff */
[----:B------:R-:W-:Y:S01]  /*479c0*/  VIADD R159, R6, 0x40 ;  /* 0x00000040069f7836 */ /* 0x000fe20000000000 */
[----:B------:R-:W-:Y:S01]  /*479d0*/  ISETP.LT.AND P1, PT, R48, UR53, !P0 ;  /* 0x0000003530007c0c */ /* 0x000fe2000c721270 */
[C---:B------:R-:W-:Y:S01]  /*479e0*/  VIADD R160, R6.reuse, 0x41 ;  /* 0x0000004106a07836 */ /* 0x040fe20000000000 */
[----:B------:R-:W-:Y:S01]  /*479f0*/  LOP3.LUT R19, R19, 0xfffff7ff, RZ, 0xc0, !PT ;  /* 0xfffff7ff13137812 */ /* 0x000fe200078ec0ff */
[C---:B------:R-:W-:Y:S01]  /*47a00*/  VIADD R161, R6.reuse, 0x42 ;  /* 0x0000004206a17836 */ /* 0x040fe20000000000 */
[----:B------:R-:W-:Y:S01]  /*47a10*/  ULDC UR55, c[0x0][0x22c] ;  /* 0x00008b0000377ab9 */ /* 0x000fe20000000800 */
[C---:B------:R-:W-:Y:S01]  /*47a20*/  VIADD R162, R6.reuse, 0x43 ;  /* 0x0000004306a27836 */ /* 0x040fe20000000000 */
[----:B------:R-:W-:Y:S01]  /*47a30*/  ULDC UR54, c[0x0][0x22c] ;  /* 0x00008b0000367ab9 */ /* 0x000fe20000000800 */
[----:B------:R-:W-:Y:S01]  /*47a40*/  VIADD R163, R6, 0x44 ;  /* 0x0000004406a37836 */ /* 0x000fe20000000000 */
[----:B------:R-:W-:-:S05]  /*47a50*/  ULDC UR53, c[0x0][0x22c] ;  /* 0x00008b0000357ab9 */ /* 0x000fca0000000800 */
[----:B------:R-:W-:Y:S02]  /*47a60*/  @P1 LOP3.LUT R19, R19, 0x800, RZ, 0xfc, !PT ;  /* 0x0000080013131812 */ /* 0x000fe400078efcff */
[----:B------:R-:W-:Y:S01]  /*47a70*/  ISETP.LT.AND P1, PT, R49, UR52, !P0 ;  /* 0x0000003431007c0c */ /* 0x000fe2000c721270 */
[C---:B------:R-:W-:Y:S01]  /*47a80*/  VIADD R164, R6.reuse, 0x45 ;  /* 0x0000004506a47836 */ /* 0x040fe20000000000 */
[----:B------:R-:W-:Y:S01]  /*47a90*/  LOP3.LUT R19, R19, 0xfffffbff, RZ, 0xc0, !PT ;  /* 0xfffffbff13137812 */ /* 0x000fe200078ec0ff */
[----:B------:R-:W-:Y:S01]  /*47aa0*/  VIADD R165, R6, 0x46 ;  /* 0x0000004606a57836 */ /* 0x000fe20000000000 */
[----:B------:R-:W-:-:S09]  /*47ab0*/  ULDC UR52, c[0x0][0x22c] ;  /* 0x00008b0000347ab9 */ /* 0x000fd20000000800 */
        /* <DEDUP_REMOVED lines=14> */
[----:B------:R-:W-:Y:S01]  /*47ba0*/  VIADD R170, R6, 0x4b ;  /* 0x0000004b06aa7836 */ /* 0x000fe20000000000 */
[----:B------:R-:W-:Y:S01]  /*47bb0*/  LOP3.LUT R19, R19, 0xffffff7f, RZ, 0xc0, !PT ;  /* 0xffffff7f13137812 */ /* 0x000fe200078ec0ff */
[----:B------:R-:W-:-:S10]  /*47bc0*/  ULDC UR49, c[0x0][0x22c] ;  /* 0x00008b0000317ab9 */ /* 0x000fd40000000800 */
        /* <DEDUP_REMOVED lines=38> */
[----:B------:R-:W-:-:S11]  /*47e30*/  ULDC UR41, c[0x0][0x22c] ;  /* 0x00008b0000297ab9 */ /* 0x000fd60000000800 */
        /* <DEDUP_REMOVED lines=46> */
[----:B------:R-:W-:Y:S02]  /*48120*/  ISETP.LT.AND P1, PT, R70, UR31, !P0 ;  /* 0x0000001f46007c0c */ /* 0x000fe4000c721270 */
[----:B------:R-:W-:Y:S01]  /*48130*/  LOP3.LUT R16, R16, 0x7fffffff, RZ, 0xc0, !PT ;  /* 0x7fffffff10107812 */ /* 0x000fe200078ec0ff */
[----:B------:R-:W-:Y:S01]  /*48140*/  VIADD R123, R6, 0x5d ;  /* 0x0000005d067b7836 */ /* 0x000fe20000000000 */
[----:B------:R-:W-:Y:S01]  /*48150*/  LOP3.LUT R23, R23, 0xffdfffff, RZ, 0xc0, !PT ;  /* 0xffdfffff17177812 */ /* 0x000fe200078ec0ff */
[----:B------:R-:W-:-:S08]  /*48160*/  ULDC UR31, c[0x0][0x22c] ;  /* 0x00008b00001f7ab9 */ /* 0x000fd00000000800 */
        /* <DEDUP_REMOVED lines=141> */
[----:B------:R-:W-:Y:S01]  /*48a40*/  ULDC UR58, c[0x0][0x22c] ;  /* 0x00008b00003a7ab9 */ /* 0x000fe20000000800 */
[----:B------:R-:W-:-:S11]  /*48a50*/  LOP3.LUT R18, R18, 0xfeffffff, RZ, 0xc0, !PT ;  /* 0xfeffffff12127812 */ /* 0x000fd600078ec0ff */
        /* <DEDUP_REMOVED lines=79> */
[----:B------:R-:W-:Y:S02]  /*48f50*/  ISETP.LT.AND P1, PT, R133, UR41, !P0 ;  /* 0x0000002985007c0c */ /* 0x000fe4000c721270 */
[C---:B------:R-:W-:Y:S01]  /*48f60*/  IADD3 R58, R6.reuse, 0x8a, RZ ;  /* 0x0000008a063a7810 */ /* 0x040fe20007ffe0ff */
        /* <DEDUP_REMOVED lines=192> */
[C---:B------:R-:W-:Y:S01]  /*49b70*/  VIADD R159, R6.reuse, 0xb1 ;  /* 0x000000b1069f7836 */ /* 0x040fe20000000000 */
[----:B------:R-:W-:Y:S01]  /*49b80*/  ISETP.LT.AND P2, PT, R157, UR61, !P0 ;  /* 0x0000003d9d007c0c */ /* 0x000fe2000c741270 */
[----:B------:R-:W-:Y:S01]  /*49b90*/  ULDC UR59, c[0x0][0x22c] ;  /* 0x00008b00003b7ab9 */ /* 0x000fe20000000800 */
[C---:B------:R-:W-:Y:S02]  /*49ba0*/  VIADD R160, R6.reuse, 0xb2 ;  /* 0x000000b206a07836 */ /* 0x040fe40000000000 */
[----:B------:R-:W-:-:S02]  /*49bb0*/  VIADD R161, R6, 0xb3 ;  /* 0x000000b306a17836 */ /* 0x000fc40000000000 */
[C---:B------:R-:W-:Y:S02]  /*49bc0*/  VIADD R162, R6.reuse, 0xb4 ;  /* 0x000000b406a27836 */ /* 0x040fe40000000000 */
[----:B------:R-:W-:Y:S01]  /*49bd0*/  VIADD R163, R6, 0xb5 ;  /* 0x000000b506a37836 */ /* 0x000fe20000000000 */
[----:B------:R-:W-:Y:S02]  /*49be0*/  @P1 LOP3.LUT R16, R16, 0x2, RZ, 0xfc, !PT ;  /* 0x0000000210101812 */ /* 0x000fe400078efcff */
[C---:B------:R-:W-:Y:S01]  /*49bf0*/  IADD3 R164, R6.reuse, 0xb6, RZ ;  /* 0x000000b606a47810 */ /* 0x040fe20007ffe0ff */
[----:B------:R-:W-:Y:S01]  /*49c00*/  VIADD R165, R6, 0xb7 ;  /* 0x000000b706a57836 */ /* 0x000fe20000000000 */
[----:B------:R-:W-:Y:S01]  /*49c10*/  ISETP.LT.AND P1, PT, R44, UR58, !P0 ;  /* 0x0000003a2c007c0c */ /* 0x000fe2000c721270 */
[----:B------:R-:W-:Y:S01]  /*49c20*/  VIADD R44, R6, 0x7b ;  /* 0x0000007b062c7836 */ /* 0x000fe20000000000 */
[----:B------:R-:W-:Y:S01]  /*49c30*/  LOP3.LUT R16, R16, 0xfffffffe, RZ, 0xc0, !PT ;  /* 0xfffffffe10107812 */ /* 0x000fe200078ec0ff */
[----:B------:R-:W-:Y:S01]  /*49c40*/  ULDC UR58, c[0x0][0x22c] ;  /* 0x00008b00003a7ab9 */ /* 0x000fe20000000800 */
[----:B------:R-:W-:Y:S01]  /*49c50*/  VIADD R166, R6, 0xb8 ;  /* 0x000000b806a67836 */ /* 0x000fe20000000000 */
[----:B------:R-:W-:Y:S01]  /*49c60*/  LOP3.LUT R20, R20, 0x7fffffff, RZ, 0xc0, !PT ;  /* 0x7fffffff14147812 */ /* 0x000fe200078ec0ff */
[----:B------:R-:W-:-:S02]  /*49c70*/  VIADD R167, R6, 0xb9 ;  /* 0x000000b906a77836 */ /* 0x000fc40000000000 */
[C---:B------:R-:W-:Y:S02]  /*49c80*/  VIADD R96, R6.reuse, 0xcc ;  /* 0x000000cc06607836 */ /* 0x040fe40000000000 */
[C---:B------:R-:W-:Y:S02]  /*49c90*/  VIADD R98, R6.reuse, 0xcd ;  /* 0x000000cd06627836 */ /* 0x040fe40000000000 */
[----:B------:R-:W-:Y:S01]  /*49ca0*/  VIADD R100, R6, 0xce ;  /* 0x000000ce06647836 */ /* 0x000fe20000000000 */
[----:B------:R-:W-:Y:S01]  /*49cb0*/  @P1 LOP3.LUT R16, R16, 0x1, RZ, 0xfc, !PT ;  /* 0x0000000110101812 */ /* 0x000fe200078efcff */
[----:B------:R-:W-:Y:S01]  /*49cc0*/  VIADD R168, R6, 0xba ;  /* 0x000000ba06a87836 */ /* 0x000fe20000000000 */
[----:B------:R-:W-:Y:S01]  /*49cd0*/  ISETP.LT.AND P1, PT, R44, UR57, !P0 ;  /* 0x000000392c007c0c */ /* 0x000fe2000c721270 */
[C---:B------:R-:W-:Y:S01]  /*49ce0*/  VIADD R44, R6.reuse, 0x7c ;  /* 0x0000007c062c7836 */ /* 0x040fe20000000000 */
[----:B------:R-:W-:Y:S01]  /*49cf0*/  ULDC UR57, c[0x0][0x22c] ;  /* 0x00008b0000397ab9 */ /* 0x000fe20000000800 */
[----:B------:R-:W-:-:S02]  /*49d00*/  VIADD R169, R6, 0xbb ;  /* 0x000000bb06a97836 */ /* 0x000fc40000000000 */
[C---:B------:R-:W-:Y:S01]  /*49d10*/  VIADD R102, R6.reuse, 0xcf ;  /* 0x000000cf06667836 */ /* 0x040fe20000000000 */
[C---:B------:R-:W-:Y:S01]  /*49d20*/  IADD3 R148, R6.reuse, 0xd3, RZ ;  /* 0x000000d306947810 */ /* 0x040fe20007ffe0ff */
[----:B------:R-:W-:Y:S01]  /*49d30*/  VIADD R170, R6, 0xbc ;  /* 0x000000bc06aa7836 */ /* 0x000fe20000000000 */
[----:B------:R-:W-:-:S05]  /*49d40*/  ULDC UR61, c[0x0][0x22c] ;  /* 0x00008b00003d7ab9 */ /* 0x000fca0000000800 */
        /* <DEDUP_REMOVED lines=144> */
[----:B------:R-:W-:-:S12]  /*4a650*/  ULDC UR25, c[0x0][0x22c] ;  /* 0x00008b0000197ab9 */ /* 0x000fd80000000800 */
        /* <DEDUP_REMOVED lines=99> */
[----:B------:R-:W-:Y:S01]  /*4ac90*/  VIADD R127, R6, 0xe8 ;  /* 0x000000e8067f7836 */ /* 0x000fe20000000000 */
[----:B------:R-:W-:Y:S02]  /*4aca0*/  ULDC UR60, c[0x0][0x22c] ;  /* 0x00008b00003c7ab9 */ /* 0x000fe40000000800 */
[----:B------:R-:W-:Y:S02]  /*4acb0*/  @P2 LOP3.LUT R24, R24, 0x800, RZ, 0xfc, !PT ;  /* 0x0000080018182812 */ /* 0x000fe400078efcff */
[----:B------:R-:W-:Y:S01]  /*4acc0*/  ISETP.LT.AND P2, PT, R159, UR59, !P0 ;  /* 0x0000003b9f007c0c */ /* 0x000fe2000c741270 */
[----:B------:R-:W-:Y:S01]  /*4acd0*/  VIADD R126, R6, 0xe9 ;  /* 0x000000e9067e7836 */ /* 0x000fe20000000000 */
[----:B------:R-:W-:Y:S01]  /*4ace0*/  LOP3.LUT R24, R24, 0xfffffbff, RZ, 0xc0, !PT ;  /* 0xfffffbff18187812 */ /* 0x000fe200078ec0ff */
[----:B------:R-:W-:Y:S01]  /*4acf0*/  VIADD R125, R6, 0xea ;  /* 0x000000ea067d7836 */ /* 0x000fe20000000000 */
[----:B------:R-:W-:-:S02]  /*4ad00*/  ULDC UR59, c[0x0][0x22c] ;  /* 0x00008b00003b7ab9 */ /* 0x000fc40000000800 */
        /* <DEDUP_REMOVED lines=63> */
[----:B------:R-:W-:-:S03]  /*4b100*/  ULDC UR48, c[0x0][0x22c] ;  /* 0x00008b0000307ab9 */ /* 0x000fc60000000800 */
        /* <DEDUP_REMOVED lines=16> */
[----:B------:R-:W3:Y:S01]  /*4b210*/  LDL.LU R245, [R1+0x1974] ;  /* 0x0019740001f57983 */ /* 0x000ee20000300800 */
[----:B------:R-:W-:Y:S01]  /*4b220*/  VIADD R93, R6, 0x105 ;  /* 0x00000105065d7836 */ /* 0x000fe20000000000 */
[----:B------:R-:W-:Y:S01]  /*4b230*/  ULDC UR45, c[0x0][0x22c] ;  /* 0x00008b00002d7ab9 */ /* 0x000fe20000000800 */
[----:B------:R-:W-:Y:S02]  /*4b240*/  @P1 LOP3.LUT R20, R20, 0x10000000, RZ, 0xfc, !PT ;  /* 0x1000000014141812 */ /* 0x000fe400078efcff */
[----:B------:R-:W-:Y:S01]  /*4b250*/  ISETP.LT.AND P1, PT, R246, UR44, !P0 ;  /* 0x0000002cf6007c0c */ /* 0x000fe2000c721270 */
[----:B------:R-:W-:Y:S01]  /*4b260*/  VIADD R91, R6, 0x106 ;  /* 0x00000106065b7836 */ /* 0x000fe20000000000 */
[----:B------:R-:W-:Y:S01]  /*4b270*/  LOP3.LUT R20, R20, 0xf7ffffff, RZ, 0xc0, !PT ;  /* 0xf7ffffff14147812 */ /* 0x000fe200078ec0ff */
[----:B------:R-:W3:Y:S01]  /*4b280*/  LDL.LU R246, [R1+0x1970] ;  /* 0x0019700001f67983 */ /* 0x000ee20000300800 */
[----:B------:R-:W-:Y:S01]  /*4b290*/  VIADD R89, R6, 0x107 ;  /* 0x0000010706597836 */ /* 0x000fe20000000000 */
[----:B------:R-:W-:Y:S01]  /*4b2a0*/  ULDC UR44, c[0x0][0x22c] ;  /* 0x00008b00002c7ab9 */ /* 0x000fe20000000800 */
[----:B------:R-:W-:-:S02]  /*4b2b0*/  @P2 LOP3.LUT R20, R20, 0x8000000, RZ, 0xfc, !PT ;  /* 0x0800000014142812 */ /* 0x000fc400078efcff */
        /* <DEDUP_REMOVED lines=38> */
[----:B------:R-:W4:Y:S01]  /*4b520*/  LDL.LU R25, [R1+0x1958] ;  /* 0x0019580001197983 */ /* 0x000f220000300800 */
[----:B------:R-:W-:Y:S01]  /*4b530*/  VIADD R52, R6, 0x113 ;  /* 0x0000011306347836 */ /* 0x000fe20000000000 */
[----:B------:R-:W-:Y:S01]  /*4b540*/  ULDC UR38, c[0x0][0x22c] ;  /* 0x00008b0000267ab9 */ /* 0x000fe20000000800 */
[----:B------:R-:W-:-:S02]  /*4b550*/  @P2 LOP3.LUT R20, R20, 0x200000, RZ, 0xfc, !PT ;  /* 0x0020000014142812 */ /* 0x000fc400078efcff */
[----:B------:R-:W-:Y:S01]  /*4b560*/  ISETP.LT.AND P2, PT, R92, UR37, !P0 ;  /* 0x000000255c007c0c */ /* 0x000fe2000c741270 */
[----:B------:R-:W-:Y:S01]  /*4b570*/  VIADD R53, R6, 0x114 ;  /* 0x0000011406357836 */ /* 0x000fe20000000000 */
[----:B------:R-:W-:Y:S01]  /*4b580*/  LOP3.LUT R20, R20, 0xffefffff, RZ, 0xc0, !PT ;  /* 0xffefffff14147812 */ /* 0x000fe200078ec0ff */
[----:B------:R-:W2:Y:S01]  /*4b590*/  LDL.LU R92, [R1+0x1954] ;  /* 0x00195400015c7983 */ /* 0x000ea20000300800 */
[----:B------:R-:W-:Y:S01]  /*4b5a0*/  VIADD R54, R6, 0x115 ;  /* 0x0000011506367836 */ /* 0x000fe20000000000 */
[----:B------:R-:W-:Y:S01]  /*4b5b0*/  ULDC UR37, c[0x0][0x22c] ;  /* 0x00008b0000257ab9 */ /* 0x000fe20000000800 */
[----:B------:R-:W-:-:S04]  /*4b5c0*/  @P1 LOP3.LUT R20, R20, 0x100000, RZ, 0xfc, !PT ;  /* 0x0010000014141812 */ /* 0x000fc800078efcff */
[----:B------:R-:W-:Y:S02]  /*4b5d0*/  LOP3.LUT R20, R20, 0xfff7ffff, RZ, 0xc0, !PT ;  /* 0xfff7ffff14147812 */ /* 0x000fe400078ec0ff */
[----:B------:R-:W-:Y:S01]  /*4b5e0*/  ISETP.LT.AND P1, PT, R94, UR36, !P0 ;  /* 0x000000245e007c0c */ /* 0x000fe2000c721270 */
[----:B------:R-:W-:Y:S01]  /*4b5f0*/  VIADD R55, R6, 0x116 ;  /* 0x0000011606377836 */ /* 0x000fe20000000000 */
[----:B------:R-:W-:Y:S01]  /*4b600*/  @P2 LOP3.LUT R20, R20, 0x80000, RZ, 0xfc, !PT ;  /* 0x0008000014142812 */ /* 0x000fe200078efcff */
[----:B------:R-:W3:Y:S01]  /*4b610*/  LDL.LU R94, [R1+0x1950] ;  /* 0x00195000015e7983 */ /* 0x000ee20000300800 */
[----:B------:R-:W-:Y:S01]  /*4b620*/  ISETP.LT.AND P2, PT, R21, UR35, !P0 ;  /* 0x0000002315007c0c */ /* 0x000fe2000c741270 */
[----:B------:R-:W-:Y:S01]  /*4b630*/  VIADD R56, R6, 0x117 ;  /* 0x0000011706387836 */ /* 0x000fe20000000000 */
[----:B------:R-:W-:Y:S01]  /*4b640*/  LOP3.LUT R20, R20, 0xfffbffff, RZ, 0xc0, !PT ;  /* 0xfffbffff14147812 */ /* 0x000fe200078ec0ff */
[----:B------:R-:W4:Y:S01]  /*4b650*/  LDL.LU R21, [R1+0x194c] ;  /* 0x00194c0001157983 */ /* 0x000f220000300800 */
[C---:B------:R-:W-:Y:S01]  /*4b660*/  VIADD R57, R6.reuse, 0x118 ;  /* 0x0000011806397836 */ /* 0x040fe20000000000 */
[----:B------:R-:W-:Y:S01]  /*4b670*/  ULDC UR36, c[0x0][0x22c] ;  /* 0x00008b0000247ab9 */ /* 0x000fe20000000800 */
[----:B------:R-:W-:Y:S01]  /*4b680*/  VIADD R58, R6, 0x119 ;  /* 0x00000119063a7836 */ /* 0x000fe20000000000 */
[----:B------:R-:W-:-:S02]  /*4b690*/  ULDC UR35, c[0x0][0x22c] ;  /* 0x00008b0000237ab9 */ /* 0x000fc40000000800 */
[----:B------:R-:W-:Y:S02]  /*4b6a0*/  @P1 LOP3.LUT R20, R20, 0x40000, RZ, 0xfc, !PT ;  /* 0x0004000014141812 */ /* 0x000fe400078efcff */
[----:B------:R-:W-:Y:S01]  /*4b6b0*/  ISETP.LT.AND P1, PT, R22, UR34, !P0 ;  /* 0x0000002216007c0c */ /* 0x000fe2000c721270 */
[----:B------:R-:W-:Y:S01]  /*4b6c0*/  VIADD R59, R6, 0x11a ;  /* 0x0000011a063b7836 */ /* 0x000fe20000000000 */
[----:B------:R-:W-:Y:S01]  /*4b6d0*/  LOP3.LUT R20, R20, 0xfffdffff, RZ, 0xc0, !PT ;  /* 0xfffdffff14147812 */ /* 0x000fe200078ec0ff */
[----:B------:R-:W2:Y:S01]  /*4b6e0*/  LDL.LU R22, [R1+0x1948] ;  /* 0x0019480001167983 */ /* 0x000ea20000300800 */
        /* <DEDUP_REMOVED lines=13> */
[----:B------:R-:W-:Y:S01]  /*4b7c0*/  VIADD R64, R6, 0x11f ;  /* 0x0000011f06407836 */ /* 0x000fe20000000000 */
[----:B------:R-:W-:Y:S01]  /*4b7d0*/  MOV R96, UR5 ;  /* 0x0000000500607c02 */ /* 0x000fe20008000f00 */
[----:B------:R-:W-:Y:S01]  /*4b7e0*/  ULDC UR5, c[0x0][0x22c] ;  /* 0x00008b0000057ab9 */ /* 0x000fe20000000800 */
[----:B------:R-:W-:Y:S01]  /*4b7f0*/  @P2 LOP3.LUT R20, R20, 0x8000, RZ, 0xfc, !PT ;  /* 0x0000800014142812 */ /* 0x000fe200078efcff */
[----:B------:R-:W-:Y:S01]  /*4b800*/  VIADD R65, R6, 0x120 ;  /* 0x0000012006417836 */ /* 0x000fe20000000000 */
[----:B------:R-:W-:Y:S02]  /*4b810*/  ULDC UR32, c[0x0][0x22c] ;  /* 0x00008b0000207ab9 */ /* 0x000fe40000000800 */
[----:B------:R-:W-:-:S04]  /*4b820*/  LOP3.LUT R20, R20, 0xffffbfff, RZ, 0xc0, !PT ;  /* 0xffffbfff14147812 */ /* 0x000fc800078ec0ff */
[----:B------:R-:W-:Y:S02]  /*4b830*/  @P1 LOP3.LUT R20, R20, 0x4000, RZ, 0xfc, !PT ;  /* 0x0000400014141812 */ /* 0x000fe400078efcff */
[----:B------:R-:W-:Y:S01]  /*4b840*/  ISETP.LT.AND P1, PT, R98, UR31, !P0 ;  /* 0x0000001f62007c0c */ /* 0x000fe2000c721270 */
[----:B------:R-:W-:Y:S01]  /*4b850*/  VIADD R66, R6, 0x121 ;  /* 0x0000012106427836 */ /* 0x000fe20000000000 */
[----:B------:R-:W-:Y:S01]  /*4b860*/  LOP3.LUT R20, R20, 0xffffdfff, RZ, 0xc0, !PT ;  /* 0xffffdfff14147812 */ /* 0x000fe200078ec0ff */
[C---:B------:R-:W-:Y:S01]  /*4b870*/  VIADD R67, R6.reuse, 0x122 ;  /* 0x0000012206437836 */ /* 0x040fe20000000000 */
[----:B------:R-:W-:Y:S01]  /*4b880*/  MOV R98, UR4 ;  /* 0x0000000400627c02 */ /* 0x000fe20008000f00 */
[----:B------:R-:W-:Y:S01]  /*4b890*/  ULDC UR4, c[0x0][0x22c] ;  /* 0x00008b0000047ab9 */ /* 0x000fe20000000800 */
[----:B------:R-:W-:Y:S01]  /*4b8a0*/  VIADD R68, R6, 0x123 ;  /* 0x0000012306447836 */ /* 0x000fe20000000000 */
[----:B------:R-:W-:-:S06]  /*4b8b0*/  ULDC UR31, c[0x0][0x22c] ;  /* 0x00008b00001f7ab9 */ /* 0x000fcc0000000800 */
[----:B------:R-:W-:Y:S02]  /*4b8c0*/  @P1 LOP3.LUT R20, R20, 0x2000, RZ, 0xfc, !PT ;  /* 0x0000200014141812 */ /* 0x000fe400078efcff */
[----:B------:R-:W-:Y:S01]  /*4b8d0*/  ISETP.LT.AND P1, PT, R100, UR30, !P0 ;  /* 0x0000001e64007c0c */ /* 0x000fe2000c721270 */
[----:B------:R-:W-:Y:S01]  /*4b8e0*/  VIADD R69, R6, 0x124 ;  /* 0x0000012406457836 */ /* 0x000fe20000000000 */
[----:B------:R-:W-:Y:S01]  /*4b8f0*/  LOP3.LUT R20, R20, 0xffffefff, RZ, 0xc0, !PT ;  /* 0xffffefff14147812 */ /* 0x000fe200078ec0ff */
[----:B------:R-:W-:Y:S01]  /*4b900*/  VIADD R70, R6, 0x125 ;  /* 0x0000012506467836 */ /* 0x000fe20000000000 */
[----:B------:R-:W-:Y:S01]  /*4b910*/  MOV R100, UR61 ;  /* 0x0000003d00647c02 */ /* 0x000fe20008000f00 */
[----:B------:R-:W-:Y:S01]  /*4b920*/  ULDC UR61, c[0x0][0x22c] ;  /* 0x00008b00003d7ab9 */ /* 0x000fe20000000800 */
[----:B------:R-:W-:Y:S01]  /*4b930*/  ISETP.LT.AND P2, PT, R125, UR4, !P0 ;  /* 0x000000047d007c0c */ /* 0x000fe2000c741270 */
[----:B------:R-:W-:Y:S01]  /*4b940*/  ULDC UR4, c[0x0][0x22c] ;  /* 0x00008b0000047ab9 */ /* 0x000fe20000000800 */
[----:B------:R-:W-:-:S05]  /*4b950*/  ULDC UR30, c[0x0][0x22c] ;  /* 0x00008b00001e7ab9 */ /* 0x000fca0000000800 */
        /* <DEDUP_REMOVED lines=9> */
[----:B------:R-:W-:Y:S01]  /*4b9f0*/  ULDC UR28, c[0x0][0x22c] ;  /* 0x00008b00001c7ab9 */ /* 0x000fe20000000800 */
[----:B------:R-:W-:Y:S01]  /*4ba00*/  MOV R102, UR60 ;  /* 0x0000003c00667c02 */ /* 0x000fe20008000f00 */
[----:B------:R-:W-:Y:S01]  /*4ba10*/  ULDC UR60, c[0x0][0x22c] ;  /* 0x00008b00003c7ab9 */ /* 0x000fe20000000800 */
[----:B------:R-:W-:Y:S01]  /*4ba20*/  ISETP.LT.AND P3, PT, R126, UR61, !P0 ;  /* 0x0000003d7e007c0c */ /* 0x000fe2000c761270 */
[----:B------:R-:W-:Y:S01]  /*4ba30*/  ULDC UR61, c[0x0][0x22c] ;  /* 0x00008b00003d7ab9 */ /* 0x000fe20000000800 */
[----:B------:R-:W-:Y:S01]  /*4ba40*/  VIADD R73, R6, 0x128 ;  /* 0x0000012806497836 */ /* 0x000fe20000000000 */
[----:B------:R-:W3:Y:S04]  /*4ba50*/  LDL.LU R151, [R1+0x1940] ;  /* 0x0019400001977983 */ /* 0x000ee80000300800 */
[----:B------:R-:W-:-:S02]  /*4ba60*/  @P1 LOP3.LUT R20, R20, 0x400, RZ, 0xfc, !PT ;  /* 0x0000040014141812 */ /* 0x000fc400078efcff */
[----:B------:R-:W-:Y:S01]  /*4ba70*/  ISETP.LT.AND P1, PT, R150, UR27, !P0 ;  /* 0x0000001b96007c0c */ /* 0x000fe2000c721270 */
[----:B------:R-:W-:Y:S01]  /*4ba80*/  ULDC UR27, c[0x0][0x22c] ;  /* 0x00008b00001b7ab9 */ /* 0x000fe20000000800 */
[----:B------:R-:W-:Y:S01]  /*4ba90*/  LOP3.LUT R20, R20, 0xfffffdff, RZ, 0xc0, !PT ;  /* 0xfffffdff14147812 */ /* 0x000fe200078ec0ff */
[----:B------:R-:W-:Y:S01]  /*4baa0*/  VIADD R74, R6, 0x129 ;  /* 0x00000129064a7836 */ /* 0x000fe20000000000 */
[----:B------:R-:W3:Y:S09]  /*4bab0*/  LDL.LU R150, [R1+0x193c] ;  /* 0x00193c0001967983 */ /* 0x000ef20000300800 */
        /* <DEDUP_REMOVED lines=57> */
[----:B------:R-:W-:Y:S01]  /*4be50*/  VIADD R84, R6, 0x133 ;  /* 0x0000013306547836 */ /* 0x000fe20000000000 */
[----:B------:R-:W3:Y:S01]  /*4be60*/  LDL.LU R140, [R1+0x1914] ;  /* 0x00191400018c7983 */ /* 0x000ee20000300800 */
[----:B----4-:R-:W-:-:S09]  /*4be70*/  LOP3.LUT R21, R21, 0x7fffffff, RZ, 0xc0, !PT ;  /* 0x7fffffff15157812 */ /* 0x010fd200078ec0ff */
[----:B------:R-:W-:Y:S02]  /*4be80*/  @P1 LOP3.LUT R21, R21, 0x80000000, RZ, 0xfc, !PT ;  /* 0x8000000015151812 */ /* 0x000fe400078efcff */
[----:B------:R-:W-:Y:S01]  /*4be90*/  ISETP.LT.AND P1, PT, R139, UR16, !P0 ;  /* 0x000000108b007c0c */ /* 0x000fe2000c721270 */
[----:B------:R-:W-:Y:S01]  /*4bea0*/  ULDC UR16, c[0x0][0x22c] ;  /* 0x00008b0000107ab9 */ /* 0x000fe20000000800 */
[----:B------:R-:W-:Y:S01]  /*4beb0*/  LOP3.LUT R21, R21, 0xbfffffff, RZ, 0xc0, !PT ;  /* 0xbfffffff15157812 */ /* 0x000fe200078ec0ff */
[C---:B------:R-:W-:Y:S01]  /*4bec0*/  VIADD R85, R6.reuse, 0x134 ;  /* 0x0000013406557836 */ /* 0x040fe20000000000 */
[----:B------:R-:W-:Y:S01]  /*4bed0*/  LOP3.LUT R25, R25, 0x7fffffff, RZ, 0xc0, !PT ;  /* 0x7fffffff19197812 */ /* 0x000fe200078ec0ff */
[----:B------:R-:W-:Y:S01]  /*4bee0*/  VIADD R86, R6, 0x135 ;  /* 0x0000013506567836 */ /* 0x000fe20000000000 */
[----:B--2---:R-:W-:Y:S01]  /*4bef0*/  LOP3.LUT R22, R22, 0x7fffffff, RZ, 0xc0, !PT ;  /* 0x7fffffff16167812 */ /* 0x004fe200078ec0ff */
[----:B------:R-:W-:Y:S01]  /*4bf00*/  VIADD R87, R6, 0x136 ;  /* 0x0000013606577836 */ /* 0x000fe20000000000 */
[----:B------:R-:W2:Y:S05]  /*4bf10*/  LDL.LU R139, [R1+0x1910] ;  /* 0x00191000018b7983 */ /* 0x000eaa0000300800 */
[----:B------:R-:W-:-:S02]  /*4bf20*/  @P1 LOP3.LUT R21, R21, 0x40000000, RZ, 0xfc, !PT ;  /* 0x4000000015151812 */ /* 0x000fc400078efcff */
[----:B------:R-:W-:Y:S01]  /*4bf30*/  ISETP.LT.AND P1, PT, R138, UR15, !P0 ;  /* 0x0000000f8a007c0c */ /* 0x000fe2000c721270 */
[----:B------:R-:W-:Y:S01]  /*4bf40*/  ULDC UR15, c[0x0][0x22c] ;  /* 0x00008b00000f7ab9 */ /* 0x000fe20000000800 */
        /* <DEDUP_REMOVED lines=8> */
[C---:B------:R-:W-:Y:S01]  /*4bfd0*/  VIADD R156, R6.reuse, 0x13d ;  /* 0x0000013d069c7836 */ /* 0x040fe20000000000 */
[----:B------:R-:W-:Y:S01]  /*4bfe0*/  ISETP.LT.AND P1, PT, R137, UR14, !P0 ;  /* 0x0000000e89007c0c */ /* 0x000fe2000c721270 */
[----:B------:R-:W-:Y:S01]  /*4bff0*/  ULDC UR14, c[0x0][0x22c] ;  /* 0x00008b00000e7ab9 */ /* 0x000fe20000000800 */
[----:B------:R-:W-:Y:S01]  /*4c000*/  LOP3.LUT R21, R21, 0xefffffff, RZ, 0xc0, !PT ;  /* 0xefffffff15157812 */ /* 0x000fe200078ec0ff */
[C---:B------:R-:W-:Y:S01]  /*4c010*/  VIADD R157, R6.reuse, 0x13e ;  /* 0x0000013e069d7836 */ /* 0x040fe20000000000 */
[----:B---3--:R-:W-:Y:S01]  /*4c020*/  LOP3.LUT R17, R17, 0x7fffffff, RZ, 0xc0, !PT ;  /* 0x7fffffff11117812 */ /* 0x008fe200078ec0ff */
[C---:B------:R-:W-:Y:S01]  /*4c030*/  VIADD R158, R6.reuse, 0x13f ;  /* 0x0000013f069e7836 */ /* 0x040fe20000000000 */
[----:B------:R-:W3:Y:S01]  /*4c040*/  LDL.LU R138, [R1+0x190c] ;  /* 0x00190c00018a7983 */ /* 0x000ee20000300800 */
[----:B------:R-:W-:-:S02]  /*4c050*/  VIADD R159, R6, 0x140 ;  /* 0x00000140069f7836 */ /* 0x000fc40000000000 */
[----:B------:R-:W-:Y:S01]  /*4c060*/  VIADD R160, R6, 0x141 ;  /* 0x0000014106a07836 */ /* 0x000fe20000000000 */
[----:B------:R-:W4:Y:S03]  /*4c070*/  LDL.LU R137, [R1+0x1908] ;  /* 0x0019080001897983 */ /* 0x000f260000300800 */
[----:B------:R-:W-:Y:S02]  /*4c080*/  @P1 LOP3.LUT R21, R21, 0x10000000, RZ, 0xfc, !PT ;  /* 0x1000000015151812 */ /* 0x000fe400078efcff */
        /* <DEDUP_REMOVED lines=10> */
[----:B------:R-:W2:Y:S09]  /*4c130*/  LDL.LU R135, [R1+0x1900] ;  /* 0x0019000001877983 */ /* 0x000eb20000300800 */
        /* <DEDUP_REMOVED lines=11> */
[----:B------:R-:W4:Y:S09]  /*4c1f0*/  LDL.LU R133, [R1+0x18f8] ;  /* 0x0018f80001857983 */ /* 0x000f320000300800 */
        /* <DEDUP_REMOVED lines=28> */
[----:B------:R-:W3:Y:S10]  /*4c3c0*/  LDL.LU R128, [R1+0x18e4] ;  /* 0x0018e40001807983 */ /* 0x000ef40000300800 */
[----:B------:R-:W-:-:S02]  /*4c3d0*/  @P1 LOP3.LUT R21, R21, 0x80000, RZ, 0xfc, !PT ;  /* 0x0008000015151812 */ /* 0x000fc400078efcff */
[----:B------:R-:W-:Y:S01]  /*4c3e0*/  ISETP.LT.AND P1, PT, R127, UR60, !P0 ;  /* 0x0000003c7f007c0c */ /* 0x000fe2000c721270 */
[----:B------:R-:W-:Y:S01]  /*4c3f0*/  ULDC UR60, c[0x0][0x22c] ;  /* 0x00008b00003c7ab9 */ /* 0x000fe20000000800 */
[----:B------:R-:W-:Y:S01]  /*4c400*/  LOP3.LUT R21, R21, 0xfffbffff, RZ, 0xc0, !PT ;  /* 0xfffbffff15157812 */ /* 0x000fe200078ec0ff */
[----:B------:R-:W3:Y:S04]  /*4c410*/  LDL.LU R127, [R1+0x18e0] ;  /* 0x0018e000017f7983 */ /* 0x000ee80000300800 */
[----:B------:R-:W3:Y:S04]  /*4c420*/  LDL.LU R126, [R1+0x18dc] ;  /* 0x0018dc00017e7983 */ /* 0x000ee80000300800 */
[----:B------:R-:W3:Y:S02]  /*4c430*/  LDL.LU R125, [R1+0x18d8] ;  /* 0x0018d800017d7983 */ /* 0x000ee40000300800 */
[----:B------:R-:W-:-:S04]  /*4c440*/  @P1 LOP3.LUT R21, R21, 0x40000, RZ, 0xfc, !PT ;  /* 0x0004000015151812 */ /* 0x000fc800078efcff */
[----:B------:R-:W-:-:S04]  /*4c450*/  LOP3.LUT R21, R21, 0xfffdffff, RZ, 0xc0, !PT ;  /* 0xfffdffff15157812 */ /* 0x000fc800078ec0ff */
[----:B------:R-:W-:Y:S02]  /*4c460*/  @P3 LOP3.LUT R21, R21, 0x20000, RZ, 0xfc, !PT ;  /* 0x0002000015153812 */ /* 0x000fe400078efcff */
[----:B------:R-:W-:Y:S01]  /*4c470*/  ISETP.LT.AND P1, PT, R124, UR5, !P0 ;  /* 0x000000057c007c0c */ /* 0x000fe2000c721270 */
[----:B------:R-:W-:Y:S01]  /*4c480*/  ULDC UR5, c[0x0][0x22c] ;  /* 0x00008b0000057ab9 */ /* 0x000fe20000000800 */
[----:B------:R-:W-:Y:S01]  /*4c490*/  LOP3.LUT R21, R21, 0xfffeffff, RZ, 0xc0, !PT ;  /* 0xfffeffff15157812 */ /* 0x000fe200078ec0ff */
[----:B------:R-:W3:Y:S03]  /*4c4a0*/  LDL.LU R124, [R1+0x18d4] ;  /* 0x0018d400017c7983 */ /* 0x000ee60000300800 */
[----:B------:R-:W-:-:S04]  /*4c4b0*/  @P2 LOP3.LUT R21, R21, 0x10000, RZ, 0xfc, !PT ;  /* 0x0001000015152812 */ /* 0x000fc800078efcff */
[----:B------:R-:W-:-:S04]  /*4c4c0*/  LOP3.LUT R21, R21, 0xffff7fff, RZ, 0xc0, !PT ;  /* 0xffff7fff15157812 */ /* 0x000fc800078ec0ff */
[----:B------:R-:W-:Y:S02]  /*4c4d0*/  @P1 LOP3.LUT R21, R21, 0x8000, RZ, 0xfc, !PT ;  /* 0x0000800015151812 */ /* 0x000fe400078efcff */
[----:B------:R-:W-:Y:S01]  /*4c4e0*/  ISETP.LT.AND P1, PT, R123, UR60, !P0 ;  /* 0x0000003c7b007c0c */ /* 0x000fe2000c721270 */
[----:B------:R-:W-:Y:S01]  /*4c4f0*/  ULDC UR60, c[0x0][0x22c] ;  /* 0x00008b00003c7ab9 */ /* 0x000fe20000000800 */
[----:B------:R-:W-:Y:S01]  /*4c500*/  ISETP.LT.AND P3, PT, R122, UR61, !P0 ;  /* 0x0000003d7a007c0c */ /* 0x000fe2000c761270 */
[----:B------:R-:W-:Y:S01]  /*4c510*/  ULDC UR61, c[0x0][0x22c] ;  /* 0x00008b00003d7ab9 */ /* 0x000fe20000000800 */
[----:B------:R-:W-:Y:S01]  /*4c520*/  LOP3.LUT R21, R21, 0xffffbfff, RZ, 0xc0, !PT ;  /* 0xffffbfff15157812 */ /* 0x000fe200078ec0ff */
[----:B------:R-:W3:Y:S01]  /*4c530*/  LDL.LU R123, [R1+0x18d0] ;  /* 0x0018d000017b7983 */ /* 0x000ee20000300800 */
[----:B------:R-:W-:Y:S01]  /*4c540*/  ISETP.LT.AND P2, PT, R121, UR4, !P0 ;  /* 0x0000000479007c0c */ /* 0x000fe2000c741270 */
[----:B------:R-:W-:Y:S01]  /*4c550*/  ULDC UR4, c[0x0][0x22c] ;  /* 0x00008b0000047ab9 */ /* 0x000fe20000000800 */
[----:B------:R-:W-:Y:S01]  /*4c560*/  VIADD R169, R6, 0x14a ;  /* 0x0000014a06a97836 */ /* 0x000fe20000000000 */
[----:B------:R-:W3:Y:S04]  /*4c570*/  LDL.LU R122, [R1+0x18cc] ;  /* 0x0018cc00017a7983 */ /* 0x000ee80000300800 */
[----:B------:R-:W-:Y:S01]  /*4c580*/  @P1 LOP3.LUT R21, R21, 0x4000, RZ, 0xfc, !PT ;  /* 0x0000400015151812 */ /* 0x000fe200078efcff */
[----:B------:R-:W3:Y:S03]  /*4c590*/  LDL.LU R121, [R1+0x18c8] ;  /* 0x0018c80001797983 */ /* 0x000ee60000300800 */
        /* <DEDUP_REMOVED lines=16> */
[----:B------:R-:W-:Y:S02]  /*4c6a0*/  ULDC UR4, c[0x0][0x22c] ;  /* 0x00008b0000047ab9 */ /* 0x000fe40000000800 */
        /* <DEDUP_REMOVED lines=35> */
[----:B------:R-:W-:Y:S01]  /*4c8e0*/  LOP3.LUT R21, R21, 0xfffffffb, RZ, 0xc0, !PT ;  /* 0xfffffffb15157812 */ /* 0x000fe200078ec0ff */
[----:B------:R-:W2:Y:S01]  /*4c8f0*/  LDL.LU R111, [R1+0x18a0] ;  /* 0x0018a000016f7983 */ /* 0x000ea20000300800 */
[----:B------:R-:W-:Y:S01]  /*4c900*/  ISETP.LT.AND P3, PT, R110, UR61, !P0 ;  /* 0x0000003d6e007c0c */ /* 0x000fe2000c761270 */
[----:B------:R-:W-:Y:S01]  /*4c910*/  ULDC UR61, c[0x0][0x22c] ;  /* 0x00008b00003d7ab9 */ /* 0x000fe20000000800 */
[----:B------:R-:W-:Y:S01]  /*4c920*/  ISETP.LT.AND P2, PT, R109, UR4, !P0 ;  /* 0x000000046d007c0c */ /* 0x000fe2000c741270 */
[----:B------:R-:W-:Y:S01]  /*4c930*/  ULDC UR4, c[0x0][0x22c] ;  /* 0x00008b0000047ab9 */ /* 0x000fe20000000800 */
[----:B------:R-:W3:Y:S04]  /*4c940*/  LDL.LU R110, [R1+0x189c] ;  /* 0x00189c00016e7983 */ /* 0x000ee80000300800 */
[----:B------:R-:W4:Y:S01]  /*4c950*/  LDL.LU R109, [R1+0x1898] ;  /* 0x00189800016d7983 */ /* 0x000f220000300800 */
        /* <DEDUP_REMOVED lines=8> */
[----:B------:R-:W-:Y:S01]  /*4c9e0*/  @P3 LOP3.LUT R21, R21, 0x2, RZ, 0xfc, !PT ;  /* 0x0000000215153812 */ /* 0x000fe200078efcff */
[----:B------:R-:W2:Y:S01]  /*4c9f0*/  LDL.LU R107, [R1+0x1890] ;  /* 0x00189000016b7983 */ /* 0x000ea20000300800 */
[----:B------:R-:W-:Y:S01]  /*4ca00*/  ISETP.LT.AND P3, PT, R106, UR61, !P0 ;  /* 0x0000003d6a007c0c */ /* 0x000fe2000c761270 */
[----:B------:R-:W-:Y:S01]  /*4ca10*/  ULDC UR61, c[0x0][0x22c] ;  /* 0x00008b00003d7ab9 */ /* 0x000fe20000000800 */
[----:B------:R-:W-:Y:S01]  /*4ca20*/  LOP3.LUT R22, R22, 0xbfffffff, RZ, 0xc0, !PT ;  /* 0xbfffffff16167812 */ /* 0x000fe200078ec0ff */
[----:B------:R-:W3:Y:S01]  /*4ca30*/  LDL.LU R106, [R1+0x188c] ;  /* 0x00188c00016a7983 */ /* 0x000ee20000300800 */
[----:B------:R-:W-:-:S05]  /*4ca40*/  LOP3.LUT R21, R21, 0xfffffffe, RZ, 0xc0, !PT ;  /* 0xfffffffe15157812 */ /* 0x000fca00078ec0ff */
[----:B------:R-:W-:Y:S02]  /*4ca50*/  @P1 LOP3.LUT R22, R22, 0x40000000, RZ, 0xfc, !PT ;  /* 0x4000000016161812 */ /* 0x000fe400078efcff */
[----:B------:R-:W-:Y:S02]  /*4ca60*/  @P2 LOP3.LUT R21, R21, 0x1, RZ, 0xfc, !PT ;  /* 0x0000000115152812 */ /* 0x000fe400078efcff */
[----:B------:R-:W-:Y:S01]  /*4ca70*/  ISETP.LT.AND P2, PT, R105, UR4, !P0 ;  /* 0x0000000469007c0c */ /* 0x000fe2000c741270 */
[----:B------:R-:W-:Y:S01]  /*4ca80*/  ULDC UR4, c[0x0][0x22c] ;  /* 0x00008b0000047ab9 */ /* 0x000fe20000000800 */
[----:B------:R-:W-:Y:S01]  /*4ca90*/  LOP3.LUT R22, R22, 0xdfffffff, RZ, 0xc0, !PT ;  /* 0xdfffffff16167812 */ /* 0x000fe200078ec0ff */
[----:B------:R-:W-:Y:S01]  /*4caa0*/  VIADD R171, R6, 0x14c ;  /* 0x0000014c06ab7836 */ /* 0x000fe20000000000 */
[----:B------:R-:W-:Y:S01]  /*4cab0*/  ISETP.LT.AND P1, PT, R104, UR5, !P0 ;  /* 0x0000000568007c0c */ /* 0x000fe2000c721270 */
[----:B------:R-:W-:Y:S01]  /*4cac0*/  ULDC UR5, c[0x0][0x22c] ;  /* 0x00008b0000057ab9 */ /* 0x000fe20000000800 */
[----:B------:R-:W-:Y:S01]  /*4cad0*/  @P3 LOP3.LUT R22, R22, 0x20000000, RZ, 0xfc, !PT ;  /* 0x2000000016163812 */ /* 0x000fe200078efcff */
[----:B------:R-:W4:Y:S03]  /*4cae0*/  LDL.LU R105, [R1+0x1888] ;  /* 0x0018880001697983 */ /* 0x000f260000300800 */
[----:B------:R-:W-:Y:S01]  /*4caf0*/  LOP3.LUT R22, R22, 0xefffffff, RZ, 0xc0, !PT ;  /* 0xefffffff16167812 */ /* 0x000fe200078ec0ff */
[----:B------:R-:W3:Y:S03]  /*4cb00*/  LDL.LU R104, [R1+0x1884] ;  /* 0x0018840001687983 */ /* 0x000ee60000300800 */
[----:B------:R-:W-:-:S02]  /*4cb10*/  @P2 LOP3.LUT R22, R22, 0x10000000, RZ, 0xfc, !PT ;  /* 0x1000000016162812 */ /* 0x000fc400078efcff */
[----:B------:R-:W-:Y:S02]  /*4cb20*/  ISETP.LT.AND P2, PT, R103, UR60, !P0 ;  /* 0x0000003c67007c0c */ /* 0x000fe4000c741270 */
[----:B------:R-:W-:Y:S01]  /*4cb30*/  LOP3.LUT R22, R22, 0xf7ffffff, RZ, 0xc0, !PT ;  /* 0xf7ffffff16167812 */ /* 0x000fe200078ec0ff */
[----:B------:R-:W2:Y:S03]  /*4cb40*/  LDL.LU R103, [R1+0x1880] ;  /* 0x0018800001677983 */ /* 0x000ea60000300800 */
[----:B------:R-:W-:Y:S02]  /*4cb50*/  @P1 LOP3.LUT R22, R22, 0x8000000, RZ, 0xfc, !PT ;  /* 0x0800000016161812 */ /* 0x000fe400078efcff */
[----:B------:R-:W-:Y:S02]  /*4cb60*/  ISETP.LT.AND P1, PT, R101, UR61, !P0 ;  /* 0x0000003d65007c0c */ /* 0x000fe4000c721270 */
[----:B------:R-:W-:-:S04]  /*4cb70*/  LOP3.LUT R22, R22, 0xfbffffff, RZ, 0xc0, !PT ;  /* 0xfbffffff16167812 */ /* 0x000fc800078ec0ff */
[----:B------:R-:W-:-:S04]  /*4cb80*/  @P2 LOP3.LUT R22, R22, 0x4000000, RZ, 0xfc, !PT ;  /* 0x0400000016162812 */ /* 0x000fc800078efcff */
[----:B------:R-:W-:Y:S02]  /*4cb90*/  LOP3.LUT R22, R22, 0xfdffffff, RZ, 0xc0, !PT ;  /* 0xfdffffff16167812 */ /* 0x000fe400078ec0ff */
[----:B------:R-:W-:Y:S02]  /*4cba0*/  ISETP.LT.AND P2, PT, R99, UR4, !P0 ;  /* 0x0000000463007c0c */ /* 0x000fe4000c741270 */
[----:B------:R-:W-:Y:S02]  /*4cbb0*/  @P1 LOP3.LUT R22, R22, 0x2000000, RZ, 0xfc, !PT ;  /* 0x0200000016161812 */ /* 0x000fe400078efcff */
[----:B------:R-:W-:Y:S02]  /*4cbc0*/  ISETP.LT.AND P1, PT, R97, UR5, !P0 ;  /* 0x0000000561007c0c */ /* 0x000fe4000c721270 */
[----:B------:R-:W-:Y:S02]  /*4cbd0*/  R2UR UR5, R96 ;  /* 0x00000000600572ca */ /* 0x000fe400000e0000 */
[----:B------:R-:W-:-:S02]  /*4cbe0*/  LOP3.LUT R22, R22, 0xfeffffff, RZ, 0xc0, !PT ;  /* 0xfeffffff16167812 */ /* 0x000fc400078ec0ff */
[----:B------:R-:W-:-:S03]  /*4cbf0*/  R2UR UR4, R98 ;  /* 0x00000000620472ca */ /* 0x000fc600000e0000 */
[----:B------:R-:W-:Y:S02]  /*4cc00*/  @P2 LOP3.LUT R22, R22, 0x1000000, RZ, 0xfc, !PT ;  /* 0x0100000016162812 */ /* 0x000fe400078efcff */
[----:B------:R-:W-:Y:S02]  /*4cc10*/  R2UR UR61, R100 ;  /* 0x00000000643d72ca */ /* 0x000fe400000e0000 */
[----:B------:R-:W-:Y:S02]  /*4cc20*/  LOP3.LUT R22, R22, 0xff7fffff, RZ, 0xc0, !PT ;  /* 0xff7fffff16167812 */ /* 0x000fe400078ec0ff */
[----:B------:R-:W-:Y:S02]  /*4cc30*/  ISETP.LT.AND P2, PT, R95, UR5, !P0 ;  /* 0x000000055f007c0c */ /* 0x000fe4000c741270 */
[----:B------:R-:W-:Y:S02]  /*4cc40*/  @P1 LOP3.LUT R22, R22, 0x800000, RZ, 0xfc, !PT ;  /* 0x0080000016161812 */ /* 0x000fe400078efcff */
[----:B------:R-:W-:-:S02]  /*4cc50*/  ISETP.LT.AND P1, PT, R93, UR4, !P0 ;  /* 0x000000045d007c0c */ /* 0x000fc4000c721270 */
[----:B------:R-:W-:Y:S02]  /*4cc60*/  LOP3.LUT R22, R22, 0xffbfffff, RZ, 0xc0, !PT ;  /* 0xffbfffff16167812 */ /* 0x000fe400078ec0ff */
[----:B------:R-:W-:Y:S02]  /*4cc70*/  R2UR UR60, R102 ;  /* 0x00000000663c72ca */ /* 0x000fe400000e0000 */
[----:B------:R-:W3:Y:S03]  /*4cc80*/  LDL.LU R102, [R1+0x187c] ;  /* 0x00187c0001667983 */ /* 0x000ee60000300800 */
[----:B------:R-:W-:Y:S01]  /*4cc90*/  @P2 LOP3.LUT R22, R22, 0x400000, RZ, 0xfc, !PT ;  /* 0x0040000016162812 */ /* 0x000fe200078efcff */
[----:B------:R-:W4:Y:S01]  /*4cca0*/  LDL.LU R101, [R1+0x1878] ;  /* 0x0018780001657983 */ /* 0x000f220000300800 */
[----:B------:R-:W-:Y:S01]  /*4ccb0*/  ISETP.LT.AND P2, PT, R91, UR61, !P0 ;  /* 0x0000003d5b007c0c */ /* 0x000fe2000c741270 */
[----:B------:R-:W-:Y:S01]  /*4ccc0*/  VIADD R252, R6, 0x14d ;  /* 0x0000014d06fc7836 */ /* 0x000fe20000000000 */
[----:B------:R-:W-:Y:S01]  /*4ccd0*/  LOP3.LUT R22, R22, 0xffdfffff, RZ, 0xc0, !PT ;  /* 0xffdfffff16167812 */ /* 0x000fe200078ec0ff */
[----:B------:R-:W3:Y:S01]  /*4cce0*/  LDL.LU R100, [R1+0x1874] ;  /* 0x0018740001647983 */ /* 0x000ee20000300800 */
[----:B------:R-:W-:Y:S01]  /*4ccf0*/  R2UR UR5, R94 ;  /* 0x000000005e0572ca */ /* 0x000fe200000e0000 */
[----:B------:R-:W-:Y:S01]  /*4cd00*/  ULDC UR61, c[0x0][0x22c] ;  /* 0x00008b00003d7ab9 */ /* 0x000fe20000000800 */
[----:B------:R-:W-:Y:S01]  /*4cd10*/  @P1 LOP3.LUT R22, R22, 0x200000, RZ, 0xfc, !PT ;  /* 0x0020000016161812 */ /* 0x000fe200078efcff */
[----:B------:R-:W2:Y:S01]  /*4cd20*/  LDL.LU R99, [R1+0x1870] ;  /* 0x0018700001637983 */ /* 0x000ea20000300800 */
[----:B------:R-:W-:Y:S01]  /*4cd30*/  ISETP.LT.AND P1, PT, R89, UR60, !P0 ;  /* 0x0000003c59007c0c */ /* 0x000fe2000c721270 */
[----:B------:R-:W-:Y:S01]  /*4cd40*/  ULDC UR60, c[0x0][0x22c] ;  /* 0x00008b00003c7ab9 */ /* 0x000fe20000000800 */
[----:B------:R-:W-:Y:S01]  /*4cd50*/  LOP3.LUT R22, R22, 0xffefffff, RZ, 0xc0, !PT ;  /* 0xffefffff16167812 */ /* 0x000fe200078ec0ff */
[----:B------:R-:W3:Y:S03]  /*4cd60*/  LDL.LU R98, [R1+0x186c] ;  /* 0x00186c0001627983 */ /* 0x000ee60000300800 */
[----:B------:R-:W-:Y:S01]  /*4cd70*/  @P2 LOP3.LUT R22, R22, 0x100000, RZ, 0xfc, !PT ;  /* 0x0010000016162812 */ /* 0x000fe200078efcff */
[----:B------:R-:W4:Y:S01]  /*4cd80*/  LDL.LU R97, [R1+0x1868] ;  /* 0x0018680001617983 */ /* 0x000f220000300800 */
[----:B------:R-:W-:Y:S01]  /*4cd90*/  ISETP.LT.AND P2, PT, R2, UR59, !P0 ;  /* 0x0000003b02007c0c */ /* 0x000fe2000c741270 */
[----:B------:R-:W-:Y:S01]  /*4cda0*/  ULDC UR59, c[0x0][0x22c] ;  /* 0x00008b00003b7ab9 */ /* 0x000fe20000000800 */
[----:B------:R-:W-:Y:S01]  /*4cdb0*/  LOP3.LUT R22, R22, 0xfff7ffff, RZ, 0xc0, !PT ;  /* 0xfff7ffff16167812 */ /* 0x000fe200078ec0ff */
[----:B------:R-:W3:Y:S03]  /*4cdc0*/  LDL.LU R96, [R1+0x1864] ;  /* 0x0018640001607983 */ /* 0x000ee60000300800 */
[----:B------:R-:W-:Y:S01]  /*4cdd0*/  @P1 LOP3.LUT R22, R22, 0x80000, RZ, 0xfc, !PT ;  /* 0x0008000016161812 */ /* 0x000fe200078efcff */
[----:B------:R-:W2:Y:S01]  /*4cde0*/  LDL.LU R95, [R1+0x1860] ;  /* 0x00186000015f7983 */ /* 0x000ea20000300800 */
[----:B------:R-:W-:-:S02]  /*4cdf0*/  ISETP.LT.AND P1, PT, R26, UR58, !P0 ;  /* 0x0000003a1a007c0c */ /* 0x000fc4000c721270 */
[----:B------:R-:W-:Y:S01]  /*4ce00*/  LOP3.LUT R22, R22, 0xfffbffff, RZ, 0xc0, !PT ;  /* 0xfffbffff16167812 */ /* 0x000fe200078ec0ff */
[----:B------:R-:W3:Y:S01]  /*4ce10*/  LDL.LU R94, [R1+0x185c] ;  /* 0x00185c00015e7983 */ /* 0x000ee20000300800 */
[----:B------:R-:W-:Y:S01]  /*4ce20*/  R2UR UR4, R92 ;  /* 0x000000005c0472ca */ /* 0x000fe200000e0000 */
[----:B------:R-:W-:Y:S01]  /*4ce30*/  VIADD R26, R6, 0x14f ;  /* 0x0000014f061a7836 */ /* 0x000fe20000000000 */
[----:B------:R-:W-:Y:S01]  /*4ce40*/  @P2 LOP3.LUT R22, R22, 0x40000, RZ, 0xfc, !PT ;  /* 0x0004000016162812 */ /* 0x000fe200078efcff */
[----:B------:R-:W4:Y:S01]  /*4ce50*/  LDL.LU R93, [R1+0x1858] ;  /* 0x00185800015d7983 */ /* 0x000f220000300800 */
[----:B------:R-:W-:Y:S01]  /*4ce60*/  ISETP.LT.AND P2, PT, R27, UR57, !P0 ;  /* 0x000000391b007c0c */ /* 0x000fe2000c741270 */
[----:B------:R-:W-:Y:S01]  /*4ce70*/  ULDC UR58, c[0x0][0x22c] ;  /* 0x00008b00003a7ab9 */ /* 0x000fe20000000800 */
[----:B------:R-:W-:Y:S01]  /*4ce80*/  LOP3.LUT R22, R22, 0xfffdffff, RZ, 0xc0, !PT ;  /* 0xfffdffff16167812 */ /* 0x000fe200078ec0ff */
[----:B------:R-:W3:Y:S01]  /*4ce90*/  LDL.LU R92, [R1+0x1854] ;  /* 0x00185400015c7983 */ /* 0x000ee20000300800 */
[----:B------:R-:W-:Y:S01]  /*4cea0*/  VIADD R27, R6, 0x14e ;  /* 0x0000014e061b7836 */ /* 0x000fe20000000000 */
[----:B------:R-:W-:Y:S01]  /*4ceb0*/  LOP3.LUT R3, R3, 0x7fffffff, RZ, 0xc0, !PT ;  /* 0x7fffffff03037812 */ /* 0x000fe200078ec0ff */
[----:B------:R-:W-:Y:S01]  /*4cec0*/  ULDC UR57, c[0x0][0x22c] ;  /* 0x00008b0000397ab9 */ /* 0x000fe20000000800 */
[----:B------:R-:W-:Y:S01]  /*4ced0*/  @P1 LOP3.LUT R22, R22, 0x20000, RZ, 0xfc, !PT ;  /* 0x0002000016161812 */ /* 0x000fe200078efcff */
[----:B------:R-:W2:Y:S01]  /*4cee0*/  LDL.LU R91, [R1+0x1850] ;  /* 0x00185000015b7983 */ /* 0x000ea20000300800 */
[----:B------:R-:W-:Y:S01]  /*4cef0*/  ISETP.LT.AND P1, PT, R44, UR56, !P0 ;  /* 0x000000382c007c0c */ /* 0x000fe2000c721270 */
[----:B------:R-:W-:Y:S01]  /*4cf00*/  ULDC UR56, c[0x0][0x22c] ;  /* 0x00008b0000387ab9 */ /* 0x000fe20000000800 */
[----:B------:R-:W-:Y:S01]  /*4cf10*/  LOP3.LUT R22, R22, 0xfffeffff, RZ, 0xc0, !PT ;  /* 0xfffeffff16167812 */ /* 0x000fe200078ec0ff */
[----:B------:R-:W4:Y:S03]  /*4cf20*/  LDL.LU R89, [R1+0x184c] ;  /* 0x00184c0001597983 */ /* 0x000f260000300800 */
[----:B------:R-:W-:-:S02]  /*4cf30*/  @P2 LOP3.LUT R22, R22, 0x10000, RZ, 0xfc, !PT ;  /* 0x0001000016162812 */ /* 0x000fc400078efcff */
[----:B------:R-:W-:Y:S01]  /*4cf40*/  ISETP.LT.AND P2, PT, R45, UR55, !P0 ;  /* 0x000000372d007c0c */ /* 0x000fe2000c741270 */
[----:B------:R-:W-:Y:S01]  /*4cf50*/  ULDC UR55, c[0x0][0x22c] ;  /* 0x00008b0000377ab9 */ /* 0x000fe20000000800 */
[----:B------:R-:W-:-:S04]  /*4cf60*/  LOP3.LUT R22, R22, 0xffff7fff, RZ, 0xc0, !PT ;  /* 0xffff7fff16167812 */ /* 0x000fc800078ec0ff */
[----:B------:R-:W-:Y:S02]  /*4cf70*/  @P1 LOP3.LUT R22, R22, 0x8000, RZ, 0xfc, !PT ;  /* 0x0000800016161812 */ /* 0x000fe400078efcff */
        /* <DEDUP_REMOVED lines=61> */
[----:B------:R-:W-:-:S04]  /*4d350*/  ULDC UR39, c[0x0][0x22c] ;  /* 0x00008b0000277ab9 */ /* 0x000fc80000000800 */
        /* <DEDUP_REMOVED lines=136> */
[----:B------:R-:W-:Y:S02]  /*4dbe0*/  ISETP.LT.AND P3, PT, R158, UR7, !P0 ;  /* 0x000000079e007c0c */ /* 0x000fe4000c761270 */
        /* <DEDUP_REMOVED lines=48> */
[----:B------:R-:W-:Y:S01]  /*4def0*/  LOP3.LUT R17, R17, 0xffffefff, RZ, 0xc0, !PT ;  /* 0xffffefff11117812 */ /* 0x000fe200078ec0ff */
[----:B------:R-:W-:-:S03]  /*4df00*/  VIADD R27, R6, 0x150 ;  /* 0x00000150061b7836 */ /* 0x000fc60000000000 */
        /* <DEDUP_REMOVED lines=37> */
[----:B------:R-:W-:Y:S01]  /*4e160*/  ISETP.LT.AND P2, PT, R26, UR33, !P0 ;  /* 0x000000211a007c0c */ /* 0x000fe2000c741270 */
[C---:B------:R-:W-:Y:S01]  /*4e170*/  VIADD R26, R6.reuse, 0x15b ;  /* 0x0000015b061a7836 */ /* 0x040fe20000000000 */
[----:B------:R-:W-:Y:S01]  /*4e180*/  LOP3.LUT R17, R17, 0xfffffffb, RZ, 0xc0, !PT ;  /* 0xfffffffb11117812 */ /* 0x000fe200078ec0ff */
[----:B------:R-:W-:-:S03]  /*4e190*/  VIADD R27, R6, 0x15a ;  /* 0x0000015a061b7836 */ /* 0x000fc60000000000 */
[----:B------:R-:W-:Y:S02]  /*4e1a0*/  @P1 LOP3.LUT R17, R17, 0x4, RZ, 0xfc, !PT ;  /* 0x0000000411111812 */ /* 0x000fe400078efcff */
[----:B------:R-:W-:Y:S02]  /*4e1b0*/  ISETP.LT.AND P1, PT, R26, UR35, !P0 ;  /* 0x000000231a007c0c */ /* 0x000fe4000c721270 */
[----:B------:R-:W-:Y:S01]  /*4e1c0*/  ISETP.LT.AND P3, PT, R27, UR34, !P0 ;  /* 0x000000221b007c0c */ /* 0x000fe2000c761270 */
[----:B------:R-:W-:Y:S01]  /*4e1d0*/  VIADD R27, R6, 0x15c ;  /* 0x0000015c061b7836 */ /* 0x000fe20000000000 */
[----:B------:R-:W-:-:S04]  /*4e1e0*/  LOP3.LUT R17, R17, 0xfffffffd, RZ, 0xc0, !PT ;  /* 0xfffffffd11117812 */ /* 0x000fc800078ec0ff */
[----:B------:R-:W-:Y:S02]  /*4e1f0*/  @P2 LOP3.LUT R17, R17, 0x2, RZ, 0xfc, !PT ;  /* 0x0000000211112812 */ /* 0x000fe400078efcff */
[----:B------:R-:W-:Y:S01]  /*4e200*/  ISETP.LT.AND P2, PT, R27, UR36, !P0 ;  /* 0x000000241b007c0c */ /* 0x000fe2000c741270 */
[----:B------:R-:W-:Y:S01]  /*4e210*/  VIADD R26, R6, 0x15d ;  /* 0x0000015d061a7836 */ /* 0x000fe20000000000 */
[----:B------:R-:W-:Y:S02]  /*4e220*/  LOP3.LUT R17, R17, 0xfffffffe, RZ, 0xc0, !PT ;  /* 0xfffffffe11117812 */ /* 0x000fe400078ec0ff */
[----:B------:R-:W-:Y:S02]  /*4e230*/  @P1 LOP3.LUT R3, R3, 0x80000000, RZ, 0xfc, !PT ;  /* 0x8000000003031812 */ /* 0x000fe400078efcff */
[----:B------:R-:W-:Y:S02]  /*4e240*/  @P3 LOP3.LUT R17, R17, 0x1, RZ, 0xfc, !PT ;  /* 0x0000000111113812 */ /* 0x000fe400078efcff */
[----:B------:R-:W-:-:S02]  /*4e250*/  ISETP.LT.AND P3, PT, R26, UR37, !P0 ;  /* 0x000000251a007c0c */ /* 0x000fc4000c761270 */
        /* <DEDUP_REMOVED lines=76> */
[----:B------:R-:W-:-:S04]  /*4e720*/  LOP3.LUT R3, R3, 0xfffff7ff, RZ, 0xc0, !PT ;  /* 0xfffff7ff03037812 */ /* 0x000fc800078ec0ff */
[----:B------:R-:W-:-:S04]  /*4e730*/  @P3 LOP3.LUT R3, R3, 0x800, RZ, 0xfc, !PT ;  /* 0x0000080003033812 */ /* 0x000fc800078efcff */
[----:B------:R-:W-:-:S04]  /*4e740*/  LOP3.LUT R3, R3, 0xfffffbff, RZ, 0xc0, !PT ;  /* 0xfffffbff03037812 */ /* 0x000fc800078ec0ff */
[----:B------:R-:W-:Y:S02]  /*4e750*/  @P1 LOP3.LUT R3, R3, 0x400, RZ, 0xfc, !PT ;  /* 0x0000040003031812 */ /* 0x000fe400078efcff */
[C---:B------:R-:W-:Y:S01]  /*4e760*/  ISETP.LT.AND P1, PT, R6.reuse, UR6, !P0 ;  /* 0x0000000606007c0c */ /* 0x040fe2000c721270 */
[C---:B------:R-:W-:Y:S02]  /*4e770*/  VIADD R27, R6.reuse, 0x171 ;  /* 0x00000171061b7836 */ /* 0x040fe40000000000 */
[C---:B------:R-:W-:Y:S01]  /*4e780*/  VIADD R26, R6.reuse, 0x172 ;  /* 0x00000172061a7836 */ /* 0x040fe20000000000 */
[----:B------:R-:W-:Y:S01]  /*4e790*/  LOP3.LUT R3, R3, 0xfffffdff, RZ, 0xc0, !PT ;  /* 0xfffffdff03037812 */ /* 0x000fe200078ec0ff */
[C---:B------:R-:W-:Y:S01]  /*4e7a0*/  VIADD R44, R6.reuse, 0x173 ;  /* 0x00000173062c7836 */ /* 0x040fe20000000000 */
[----:B------:R-:W-:Y:S01]  /*4e7b0*/  ISETP.LT.AND P2, PT, R27, UR57, !P0 ;  /* 0x000000391b007c0c */ /* 0x000fe2000c741270 */
[----:B------:R-:W-:Y:S01]  /*4e7c0*/  VIADD R27, R6, 0x174 ;  /* 0x00000174061b7836 */ /* 0x000fe20000000000 */
[----:B------:R-:W-:Y:S01]  /*4e7d0*/  ISETP.LT.AND P3, PT, R26, UR58, !P0 ;  /* 0x0000003a1a007c0c */ /* 0x000fe2000c761270 */
[----:B------:R-:W-:Y:S01]  /*4e7e0*/  VIADD R26, R6, 0x175 ;  /* 0x00000175061a7836 */ /* 0x000fe20000000000 */
[----:B------:R-:W-:-:S02]  /*4e7f0*/  ISETP.LT.AND P4, PT, R44, UR59, !P0 ;  /* 0x0000003b2c007c0c */ /* 0x000fc4000c781270 */
[----:B------:R-:W-:Y:S02]  /*4e800*/  ISETP.LT.AND P5, PT, R27, UR60, !P0 ;  /* 0x0000003c1b007c0c */ /* 0x000fe4000c7a1270 */
[----:B------:R-:W-:Y:S02]  /*4e810*/  @P1 LOP3.LUT R3, R3, 0x200, RZ, 0xfc, !PT ;  /* 0x0000020003031812 */ /* 0x000fe400078efcff */
[----:B------:R-:W-:Y:S02]  /*4e820*/  ISETP.LT.AND P6, PT, R26, UR61, !P0 ;  /* 0x0000003d1a007c0c */ /* 0x000fe4000c7c1270 */
[----:B------:R-:W-:Y:S01]  /*4e830*/  LOP3.LUT P1, RZ, R5, 0x8000, RZ, 0xc0, !PT ;  /* 0x0000800005ff7812 */ /* 0x000fe2000782c0ff */
[----:B------:R-:W3:Y:S01]  /*4e840*/  LDL.LU R26, [R1+0x7d0] ;  /* 0x0007d000011a7983 */ /* 0x000ee20000300800 */
[----:B------:R-:W-:Y:S01]  /*4e850*/  BAR.SYNC.DEFER_BLOCKING 0x0 ;  /* 0x0000000000007b1d */ /* 0x000fe20000010000 */
[----:B----4-:R-:W-:Y:S02]  /*4e860*/  IMAD.MOV.U32 R46, RZ, RZ, R89 ;  /* 0x000000ffff2e7224 */ /* 0x010fe400078e0059 */
[----:B--2---:R-:W-:-:S02]  /*4e870*/  IMAD.MOV.U32 R47, RZ, RZ, R91 ;  /* 0x000000ffff2f7224 */ /* 0x004fc400078e005b */
[----:B------:R-:W-:Y:S02]  /*4e880*/  IMAD.MOV.U32 R54, RZ, RZ, R93 ;  /* 0x000000ffff367224 */ /* 0x000fe400078e005d */
[----:B------:R-:W-:Y:S01]  /*4e890*/  IMAD.MOV.U32 R55, RZ, RZ, R95 ;  /* 0x000000ffff377224 */ /* 0x000fe200078e005f */
[----:B------:R2:W-:Y:S01]  /*4e8a0*/  STL.64 [R1+0x1928], R202 ;  /* 0x001928ca01007387 */ /* 0x0005e20000100a00 */
[----:B------:R-:W-:Y:S02]  /*4e8b0*/  IMAD.MOV.U32 R62, RZ, RZ, R97 ;  /* 0x000000ffff3e7224 */ /* 0x000fe400078e0061 */
[----:B------:R-:W-:Y:S02]  /*4e8c0*/  IMAD.MOV.U32 R63, RZ, RZ, R99 ;  /* 0x000000ffff3f7224 */ /* 0x000fe400078e0063 */
[----:B------:R-:W-:Y:S02]  /*4e8d0*/  IMAD.MOV.U32 R70, RZ, RZ, R101 ;  /* 0x000000ffff467224 */ /* 0x000fe400078e0065 */
[----:B------:R-:W-:-:S02]  /*4e8e0*/  IMAD.MOV.U32 R71, RZ, RZ, R103 ;  /* 0x000000ffff477224 */ /* 0x000fc400078e0067 */
[----:B------:R-:W-:Y:S02]  /*4e8f0*/  IMAD.MOV.U32 R78, RZ, RZ, R105 ;  /* 0x000000ffff4e7224 */ /* 0x000fe400078e0069 */
[----:B------:R-:W-:Y:S01]  /*4e900*/  IMAD.MOV.U32 R79, RZ, RZ, R107 ;  /* 0x000000ffff4f7224 */ /* 0x000fe200078e006b */
[----:B--2---:R-:W2:Y:S01]  /*4e910*/  LDL.LU.64 R202, [R1+0x17e0] ;  /* 0x0017e00001ca7983 */ /* 0x004ea20000300a00 */
[----:B------:R-:W-:Y:S01]  /*4e920*/  IMAD.MOV.U32 R86, RZ, RZ, R109 ;  /* 0x000000ffff567224 */ /* 0x000fe200078e006d */
[----:B------:R-:W-:Y:S01]  /*4e930*/  LOP3.LUT R5, R5, 0xffffffdf, RZ, 0xc0, !PT ;  /* 0xffffffdf05057812 */ /* 0x000fe200078ec0ff */
[----:B------:R-:W-:Y:S01]  /*4e940*/  IMAD.MOV.U32 R87, RZ, RZ, R111 ;  /* 0x000000ffff577224 */ /* 0x000fe200078e006f */
[----:B------:R-:W-:Y:S01]  /*4e950*/  STL.64 [R1+0x1920], R198 ;  /* 0x001920c601007387 */ /* 0x000fe20000100a00 */
[----:B------:R-:W-:Y:S01]  /*4e960*/  IMAD.MOV.U32 R154, RZ, RZ, R133 ;  /* 0x000000ffff9a7224 */ /* 0x000fe200078e0085 */
[----:B------:R-:W-:Y:S01]  /*4e970*/  @P0 LOP3.LUT R5, R5, 0x20, RZ, 0xfc, !PT ;  /* 0x0000002005050812 */ /* 0x000fe200078efcff */
[----:B------:R-:W-:Y:S01]  /*4e980*/  IMAD.MOV.U32 R155, RZ, RZ, R135 ;  /* 0x000000ffff9b7224 */ /* 0x000fe200078e0087 */
[----:B------:R-:W-:Y:S01]  /*4e990*/  STL.64 [R1+0x1918], R192 ;  /* 0x001918c001007387 */ /* 0x000fe20000100a00 */
[----:B------:R-:W-:Y:S01]  /*4e9a0*/  IMAD.MOV.U32 R158, RZ, RZ, R137 ;  /* 0x000000ffff9e7224 */ /* 0x000fe200078e0089 */
[----:B------:R-:W-:Y:S01]  /*4e9b0*/  LOP3.LUT P0, RZ, R3, 0x200, RZ, 0xc0, !PT ;  /* 0x0000020003ff7812 */ /* 0x000fe2000780c0ff */
[----:B------:R-:W-:Y:S01]  /*4e9c0*/  IMAD.MOV.U32 R159, RZ, RZ, R139 ;  /* 0x000000ffff9f7224 */ /* 0x000fe200078e008b */
[----:B------:R-:W-:Y:S01]  /*4e9d0*/  STL.64 [R1+0x1910], R188 ;  /* 0x001910bc01007387 */ /* 0x000fe20000100a00 */
[----:B------:R-:W-:Y:S01]  /*4e9e0*/  IMAD.MOV.U32 R162, RZ, RZ, R141 ;  /* 0x000000ffffa27224 */ /* 0x000fe200078e008d */
[----:B------:R-:W-:Y:S01]  /*4e9f0*/  LOP3.LUT R19, R19, 0xfff7ffff, RZ, 0xc0, !PT ;  /* 0xfff7ffff13137812 */ /* 0x000fe200078ec0ff */
[----:B------:R-:W-:Y:S01]  /*4ea00*/  IMAD.MOV.U32 R163, RZ, RZ, R143 ;  /* 0x000000ffffa37224 */ /* 0x000fe200078e008f */
[----:B------:R-:W-:Y:S01]  /*4ea10*/  STL.64 [R1+0x1908], R194 ;  /* 0x001908c201007387 */ /* 0x000fe20000100a00 */
[----:B------:R-:W-:Y:S01]  /*4ea20*/  IMAD.MOV.U32 R166, RZ, RZ, R145 ;  /* 0x000000ffffa67224 */ /* 0x000fe200078e0091 */
[----:B------:R-:W-:Y:S01]  /*4ea30*/  @P2 LOP3.LUT R19, R19, 0x80000, RZ, 0xfc, !PT ;  /* 0x0008000013132812 */ /* 0x000fe200078efcff */
[----:B------:R-:W-:Y:S01]  /*4ea40*/  IMAD.MOV.U32 R167, RZ, RZ, R147 ;  /* 0x000000ffffa77224 */ /* 0x000fe200078e0093 */
[----:B------:R-:W-:Y:S01]  /*4ea50*/  STL [R1+0x1900], R191 ;  /* 0x001900bf01007387 */ /* 0x000fe20000100800 */
[----:B------:R-:W-:Y:S01]  /*4ea60*/  IMAD.MOV.U32 R170, RZ, RZ, R149 ;  /* 0x000000ffffaa7224 */ /* 0x000fe200078e0095 */
[----:B------:R-:W-:Y:S01]  /*4ea70*/  LOP3.LUT R19, R19, 0xfffbffff, RZ, 0xc0, !PT ;  /* 0xfffbffff13137812 */ /* 0x000fe200078ec0ff */
[----:B------:R-:W-:Y:S01]  /*4ea80*/  IMAD.MOV.U32 R171, RZ, RZ, R151 ;  /* 0x000000ffffab7224 */ /* 0x000fe200078e0097 */
[----:B------:R-:W-:Y:S01]  /*4ea90*/  STL.64 [R1+0x18f8], R184 ;  /* 0x0018f8b801007387 */ /* 0x000fe20000100a00 */
[----:B------:R-:W-:Y:S01]  /*4eaa0*/  LOP3.LUT R2, R2, 0xefffffff, RZ, 0xc0, !PT ;  /* 0xefffffff02027812 */ /* 0x000fe200078ec0ff */
[----:B------:R-:W-:Y:S01]  /*4eab0*/  ULDC UR6, c[0x0][0x22c] ;  /* 0x00008b0000067ab9 */ /* 0x000fe20000000800 */
[----:B------:R-:W-:Y:S01]  /*4eac0*/  ULDC UR7, c[0x0][0x22c] ;  /* 0x00008b0000077ab9 */ /* 0x000fe20000000800 */
[----:B------:R-:W-:Y:S04]  /*4ead0*/  STL [R1+0x18f0], R186 ;  /* 0x0018f0ba01007387 */ /* 0x000fe80000100800 */
[----:B------:R-:W4:Y:S01]  /*4eae0*/  LDS.128 R48, [R0] ;  /* 0x0000000000307984 */ /* 0x000f220000000c00 */
[----:B---3--:R-:W-:Y:S01]  /*4eaf0*/  IMAD.MOV.U32 R95, RZ, RZ, R115 ;  /* 0x000000ffff5f7224 */ /* 0x008fe200078e0073 */
[----:B------:R-:W-:-:S02]  /*4eb00*/  @P3 LOP3.LUT R19, R19, 0x40000, RZ, 0xfc, !PT ;  /* 0x0004000013133812 */ /* 0x000fc400078efcff */
[----:B------:R-:W-:Y:S01]  /*4eb10*/  STL.64 [R1+0x18e8], R180 ;  /* 0x0018e8b401007387 */ /* 0x000fe20000100a00 */
[----:B------:R-:W-:Y:S02]  /*4eb20*/  IMAD.MOV.U32 R103, RZ, RZ, R119 ;  /* 0x000000ffff677224 */ /* 0x000fe400078e0077 */
[----:B------:R-:W-:Y:S01]  /*4eb30*/  IMAD.MOV.U32 R111, RZ, RZ, R123 ;  /* 0x000000ffff6f7224 */ /* 0x000fe200078e007b */
[----:B------:R-:W-:Y:S01]  /*4eb40*/  STL [R1+0x18e0], R187 ;  /* 0x0018e0bb01007387 */ /* 0x000fe20000100800 */
[----:B------:R-:W-:Y:S02]  /*4eb50*/  LOP3.LUT R5, R5, 0xffffffbf, RZ, 0xc0, !PT ;  /* 0xffffffbf05057812 */ /* 0x000fe400078ec0ff */
[----:B------:R-:W-:Y:S01]  /*4eb60*/  LOP3.LUT R19, R19, 0xfffdffff, RZ, 0xc0, !PT ;  /* 0xfffdffff13137812 */ /* 0x000fe200078ec0ff */
[----:B------:R-:W-:Y:S01]  /*4eb70*/  STL.64 [R1+0x18d8], R182 ;  /* 0x0018d8b601007387 */ /* 0x000fe20000100a00 */
[----:B------:R-:W-:Y:S01]  /*4eb80*/  BAR.SYNC.DEFER_BLOCKING 0x0 ;  /* 0x0000000000007b1d */ /* 0x000fe20000010000 */
[----:B------:R-:W-:Y:S01]  /*4eb90*/  IMAD.MOV.U32 R119, RZ, RZ, R127 ;  /* 0x000000ffff777224 */ /* 0x000fe200078e007f */
[----:B------:R-:W-:-:S04]  /*4eba0*/  @P4 LOP3.LUT R19, R19, 0x20000, RZ, 0xfc, !PT ;  /* 0x0002000013134812 */ /* 0x000fc800078efcff */
[----:B------:R-:W-:Y:S01]  /*4ebb0*/  STL [R1+0x18d0], R172 ;  /* 0x0018d0ac01007387 */ /* 0x000fe20000100800 */
[----:B------:R-:W-:Y:S01]  /*4ebc0*/  IMAD.MOV.U32 R127, RZ, RZ, R131 ;  /* 0x000000ffff7f7224 */ /* 0x000fe200078e0083 */
[----:B------:R-:W-:Y:S02]  /*4ebd0*/  LOP3.LUT R19, R19, 0xfffeffff, RZ, 0xc0, !PT ;  /* 0xfffeffff13137812 */ /* 0x000fe400078ec0ff */
[----:B------:R-:W-:Y:S02]  /*4ebe0*/  STL.64 [R1+0x18c8], R176 ;  /* 0x0018c8b001007387 */ /* 0x000fe40000100a00 */
[----:B------:R-:W-:Y:S02]  /*4ebf0*/  @P5 LOP3.LUT R19, R19, 0x10000, RZ, 0xfc, !PT ;  /* 0x0001000013135812 */ /* 0x000fe400078efcff */
[----:B------:R-:W-:Y:S02]  /*4ec00*/  STL [R1+0x18c0], R173 ;  /* 0x0018c0ad01007387 */ /* 0x000fe40000100800 */
[----:B------:R-:W-:-:S02]  /*4ec10*/  LOP3.LUT R19, R19, 0xffff7fff, RZ, 0xc0, !PT ;  /* 0xffff7fff13137812 */ /* 0x000fc400078ec0ff */
[----:B------:R-:W-:Y:S02]  /*4ec20*/  STL.64 [R1+0x18b8], R178 ;  /* 0x0018b8b201007387 */ /* 0x000fe40000100a00 */
[----:B------:R-:W-:Y:S02]  /*4ec30*/  @P6 LOP3.LUT R19, R19, 0x8000, RZ, 0xfc, !PT ;  /* 0x0000800013136812 */ /* 0x000fe400078efcff */
        /* <DEDUP_REMOVED lines=10> */
[----:B-1----:R-:W-:Y:S04]  /*4ece0*/  STL.64 [R1+0x1860], R36 ;  /* 0x0018602401007387 */ /* 0x002fe80000100a00 */
[----:B------:R-:W-:Y:S04]  /*4ecf0*/  STL.64 [R1+0x1858], R42 ;  /* 0x0018582a01007387 */ /* 0x000fe80000100a00 */
[----:B------:R-:W-:Y:S04]  /*4ed00*/  STL.64 [R1+0x1850], R38 ;  /* 0x0018502601007387 */ /* 0x000fe80000100a00 */
[----:B------:R-:W3:Y:S04]  /*4ed10*/  LDL.LU R44, [R1+0x304] ;  /* 0x00030400012c7983 */ /* 0x000ee80000300800 */
[----:B------:R-:W3:Y:S04]  /*4ed20*/  LDL.LU R45, [R1+0x30c] ;  /* 0x00030c00012d7983 */ /* 0x000ee80000300800 */
[----:B---3--:R1:W-:Y:S01]  /*4ed30*/  STSM.16.M88.4 [R4], R44 ;  /* 0x0000002c04007844 */ /* 0x0083e20000000200 */
[----:B------:R-:W-:Y:S06]  /*4ed40*/  BAR.SYNC.DEFER_BLOCKING 0x0 ;  /* 0x0000000000007b1d */ /* 0x000fec0000010000 */
[----:B-1----:R-:W3:Y:S04]  /*4ed50*/  LDL.LU R44, [R1+0x310] ;  /* 0x00031000012c7983 */ /* 0x002ee80000300800 */
[----:B------:R-:W3:Y:S01]  /*4ed60*/  LDL.LU R45, [R1+0x318] ;  /* 0x00031800012d7983 */ /* 0x000ee20000300800 */
[----:B------:R-:W-:-:S02]  /*4ed70*/  IMAD.MOV.U32 R46, RZ, RZ, R92 ;  /* 0x000000ffff2e7224 */ /* 0x000fc400078e005c */
[----:B------:R-:W-:Y:S01]  /*4ed80*/  IMAD.MOV.U32 R47, RZ, RZ, R94 ;  /* 0x000000ffff2f7224 */ /* 0x000fe200078e005e */
[----:B------:R-:W4:Y:S04]  /*4ed90*/  LDL.LU R52, [R1+0x314] ;  /* 0x0003140001347983 */ /* 0x000f280000300800 */
[----:B------:R-:W4:Y:S04]  /*4eda0*/  LDL.LU R53, [R1+0x31c] ;  /* 0x00031c0001357983 */ /* 0x000f280000300800 */
[----:B------:R-:W1:Y:S01]  /*4edb0*/  LDS.128 R56, [R0] ;  /* 0x0000000000387984 */ /* 0x000e620000000c00 */
[----:B------:R-:W-:Y:S06]  /*4edc0*/  BAR.SYNC.DEFER_BLOCKING 0x0 ;  /* 0x0000000000007b1d */ /* 0x000fec0000010000 */
[----:B---3--:R-:W-:Y:S02]  /*4edd0*/  STSM.16.M88.4 [R4], R44 ;  /* 0x0000002c04007844 */ /* 0x008fe40000000200 */
[----:B------:R-:W-:Y:S06]  /*4ede0*/  BAR.SYNC.DEFER_BLOCKING 0x0 ;  /* 0x0000000000007b1d */ /* 0x000fec0000010000 */
[----:B------:R-:W3:Y:S02]  /*4edf0*/  LDS.128 R44, [R0] ;  /* 0x00000000002c7984 */ /* 0x000ee40000000c00 */
[----:B------:R-:W-:Y:S06]  /*4ee00*/  BAR.SYNC.DEFER_BLOCKING 0x0 ;  /* 0x0000000000007b1d */ /* 0x000fec0000010000 */
[----:B----4-:R4:W-:Y:S02]  /*4ee10*/  STSM.16.M88.4 [R4], R52 ;  /* 0x0000003404007844 */ /* 0x0109e40000000200 */
[----:B------:R-:W-:Y:S06]  /*4ee20*/  BAR.SYNC.DEFER_BLOCKING 0x0 ;  /* 0x0000000000007b1d */ /* 0x000fec0000010000 */
[----:B----4-:R-:W4:Y:S04]  /*4ee30*/  LDL.LU R52, [R1+0x320] ;  /* 0x0003200001347983 */ /* 0x010f280000300800 */
[----:B------:R-:W4:Y:S01]  /*4ee40*/  LDL.LU R53, [R1+0x328] ;  /* 0x0003280001357983 */ /* 0x000f220000300800 */
[----:B------:R-:W-:-:S02]  /*4ee50*/  IMAD.MOV.U32 R54, RZ, RZ, R96 ;  /* 0x000000ffff367224 */ /* 0x000fc400078e0060 */
[----:B------:R-:W-:Y:S01]  /*4ee60*/  IMAD.MOV.U32 R55, RZ, RZ, R98 ;  /* 0x000000ffff377224 */ /* 0x000fe200078e0062 */
[----:B------:R-:W2:Y:S04]  /*4ee70*/  LDL.LU R60, [R1+0x324] ;  /* 0x00032400013c7983 */ /* 0x000ea80000300800 */
[----:B------:R-:W2:Y:S04]  /*4ee80*/  LDL.LU R61, [R1+0x32c] ;  /* 0x00032c00013d7983 */ /* 0x000ea80000300800 */
[----:B------:R-:W3:Y:S01]  /*4ee90*/  LDS.128 R64, [R0] ;  /* 0x0000000000407984 */ /* 0x000ee20000000c00 */
[----:B------:R-:W-:Y:S06]  /*4eea0*/  BAR.SYNC.DEFER_BLOCKING 0x0 ;  /* 0x0000000000007b1d */ /* 0x000fec0000010000 */
[----:B----4-:R-:W-:Y:S02]  /*4eeb0*/  STSM.16.M88.4 [R4], R52 ;  /* 0x0000003404007844 */ /* 0x010fe40000000200 */
[----:B------:R-:W-:Y:S06]  /*4eec0*/  BAR.SYNC.DEFER_BLOCKING 0x0 ;  /* 0x0000000000007b1d */ /* 0x000fec0000010000 */
[----:B------:R-:W4:Y:S02]  /*4eed0*/  LDS.128 R52, [R0] ;  /* 0x0000000000347984 */ /* 0x000f240000000c00 */
[----:B------:R-:W-:Y:S06]  /*4eee0*/  BAR.SYNC.DEFER_BLOCKING 0x0 ;  /* 0x0000000000007b1d */ /* 0x000fec0000010000 */
[----:B--2---:R2:W-:Y:S02]  /*4eef0*/  STSM.16.M88.4 [R4], R60 ;  /* 0x0000003c04007844 */ /* 0x0045e40000000200 */
[----:B------:R-:W-:Y:S06]  /*4ef00*/  BAR.SYNC.DEFER_BLOCKING 0x0 ;  /* 0x0000000000007b1d */ /* 0x000fec0000010000 */
[----:B--2---:R-:W2:Y:S04]  /*4ef10*/  LDL.LU R60, [R1+0x330] ;  /* 0x00033000013c7983 */ /* 0x004ea80000300800 */
[----:B------:R-:W2:Y:S01]  /*4ef20*/  LDL.LU R61, [R1+0x338] ;  /* 0x00033800013d7983 */ /* 0x000ea20000300800 */
[----:B------:R-:W-:-:S02]  /*4ef30*/  IMAD.MOV.U32 R62, RZ, RZ, R100 ;  /* 0x000000ffff3e7224 */ /* 0x000fc400078e0064 */
[----:B------:R-:W-:Y:S01]  /*4ef40*/  IMAD.MOV.U32 R63, RZ, RZ, R102 ;  /* 0x000000ffff3f7224 */ /* 0x000fe200078e0066 */
[----:B------:R-:W3:Y:S04]  /*4ef50*/  LDL.LU R68, [R1+0x334] ;  /* 0x0003340001447983 */ /* 0x000ee80000300800 */
[----:B------:R-:W3:Y:S04]  /*4ef60*/  LDL.LU R69, [R1+0x33c] ;  /* 0x00033c0001457983 */ /* 0x000ee80000300800 */
[----:B------:R-:W4:Y:S01]  /*4ef70*/  LDS.128 R72, [R0] ;  /* 0x0000000000487984 */ /* 0x000f220000000c00 */
[----:B------:R-:W-:Y:S06]  /*4ef80*/  BAR.SYNC.DEFER_BLOCKING 0x0 ;  /* 0x0000000000007b1d */ /* 0x000fec0000010000 */
[----:B--2---:R-:W-:Y:S02]  /*4ef90*/  STSM.16.M88.4 [R4], R60 ;  /* 0x0000003c04007844 */ /* 0x004fe40000000200 */
[----:B------:R-:W-:Y:S06]  /*4efa0*/  BAR.SYNC.DEFER_BLOCKING 0x0 ;  /* 0x0000000000007b1d */ /* 0x000fec0000010000 */
[----:B------:R-:W2:Y:S02]  /*4efb0*/  LDS.128 R60, [R0] ;  /* 0x00000000003c7984 */ /* 0x000ea40000000c00 */
[----:B------:R-:W-:Y:S06]  /*4efc0*/  BAR.SYNC.DEFER_BLOCKING 0x0 ;  /* 0x0000000000007b1d */ /* 0x000fec0000010000 */
[----:B---3--:R3:W-:Y:S02]  /*4efd0*/  STSM.16.M88.4 [R4], R68 ;  /* 0x0000004404007844 */ /* 0x0087e40000000200 */
[----:B------:R-:W-:Y:S06]  /*4efe0*/  BAR.SYNC.DEFER_BLOCKING 0x0 ;  /* 0x0000000000007b1d */ /* 0x000fec0000010000 */
[----:B---3--:R-:W3:Y:S04]  /*4eff0*/  LDL.LU R68, [R1+0x340] ;  /* 0x0003400001447983 */ /* 0x008ee80000300800 */
[----:B------:R-:W3:Y:S01]  /*4f000*/  LDL.LU R69, [R1+0x348] ;  /* 0x0003480001457983 */ /* 0x000ee20000300800 */
[----:B------:R-:W-:-:S02]  /*4f010*/  IMAD.MOV.U32 R70, RZ, RZ, R104 ;  /* 0x000000ffff467224 */ /* 0x000fc400078e0068 */
[----:B------:R-:W-:Y:S01]  /*4f020*/  IMAD.MOV.U32 R71, RZ, RZ, R106 ;  /* 0x000000ffff477224 */ /* 0x000fe200078e006a */
[----:B------:R-:W4:Y:S04]  /*4f030*/  LDL.LU R76, [R1+0x344] ;  /* 0x00034400014c7983 */ /* 0x000f280000300800 */
[----:B------:R-:W4:Y:S04]  /*4f040*/  LDL.LU R77, [R1+0x34c] ;  /* 0x00034c00014d7983 */ /* 0x000f280000300800 */
[----:B------:R-:W2:Y:S01]  /*4f050*/  LDS.128 R80, [R0] ;  /* 0x0000000000507984 */ /* 0x000ea20000000c00 */
        /* <DEDUP_REMOVED lines=26> */
[----:B------:R-:W3:Y:S01]  /*4f200*/  LDL.LU R93, [R1+0x36c] ;  /* 0x00036c00015d7983 */ /* 0x000ee20000300800 */
[----:B------:R-:W-:-:S03]  /*4f210*/  IMAD.MOV.U32 R94, RZ, RZ, R113 ;  /* 0x000000ffff5e7224 */ /* 0x000fc600078e0071 */
        /* <DEDUP_REMOVED lines=13> */
[----:B------:R-:W4:Y:S01]  /*4f2f0*/  LDL.LU R101, [R1+0x37c] ;  /* 0x00037c0001657983 */ /* 0x000f220000300800 */
[----:B------:R-:W-:-:S03]  /*4f300*/  MOV R102, R117 ;  /* 0x0000007500667202 */ /* 0x000fc60000000f00 */
        /* <DEDUP_REMOVED lines=13> */
[----:B------:R-:W2:Y:S01]  /*4f3e0*/  LDL.LU R109, [R1+0x38c] ;  /* 0x00038c00016d7983 */ /* 0x000ea20000300800 */
[----:B------:R-:W-:-:S03]  /*4f3f0*/  IMAD.MOV.U32 R110, RZ, RZ, R121 ;  /* 0x000000ffff6e7224 */ /* 0x000fc600078e0079 */
        /* <DEDUP_REMOVED lines=21> */
[----:B---3--:R3:W-:Y:S04]  /*4f550*/  STSM.16.M88.4 [R4], R116 ;  /* 0x0000007404007844 */ /* 0x0087e80000000200 */
[----:B---3--:R-:W3:Y:S04]  /*4f560*/  LDL.LU R116, [R1+0x3a0] ;  /* 0x0003a00001747983 */ /* 0x008ee80000300800 */
[----:B------:R-:W3:Y:S01]  /*4f570*/  LDL.LU R117, [R1+0x3a8] ;  /* 0x0003a80001757983 */ /* 0x000ee20000300800 */
[----:B------:R-:W-:-:S02]  /*4f580*/  IMAD.MOV.U32 R118, RZ, RZ, R128 ;  /* 0x000000ffff767224 */ /* 0x000fc400078e0080 */
[----:B------:R-:W-:Y:S01]  /*4f590*/  IMAD.MOV.U32 R119, RZ, RZ, R130 ;  /* 0x000000ffff777224 */ /* 0x000fe200078e0082 */
[----:B------:R-:W4:Y:S04]  /*4f5a0*/  LDL.LU R124, [R1+0x3a4] ;  /* 0x0003a400017c7983 */ /* 0x000f280000300800 */
[----:B------:R-:W4:Y:S01]  /*4f5b0*/  LDL.LU R125, [R1+0x3ac] ;  /* 0x0003ac00017d7983 */ /* 0x000f220000300800 */
[----:B------:R-:W-:Y:S01]  /*4f5c0*/  IMAD.MOV.U32 R126, RZ, RZ, R129 ;  /* 0x000000ffff7e7224 */ /* 0x000fe200078e0081 */
[----:B------:R-:W-:Y:S06]  /*4f5d0*/  BAR.SYNC.DEFER_BLOCKING 0x0 ;  /* 0x0000000000007b1d */ /* 0x000fec0000010000 */
[----:B------:R-:W2:Y:S02]  /*4f5e0*/  LDS.128 R128, [R0] ;  /* 0x0000000000807984 */ /* 0x000ea40000000c00 */
[----:B------:R-:W-:Y:S06]  /*4f5f0*/  BAR.SYNC.DEFER_BLOCKING 0x0 ;  /* 0x0000000000007b1d */ /* 0x000fec0000010000 */
[----:B---3--:R-:W-:Y:S02]  /*4f600*/  STSM.16.M88.4 [R4], R116 ;  /* 0x0000007404007844 */ /* 0x008fe40000000200 */
[----:B------:R-:W-:Y:S06]  /*4f610*/  BAR.SYNC.DEFER_BLOCKING 0x0 ;  /* 0x0000000000007b1d */ /* 0x000fec0000010000 */
[----:B------:R-:W3:Y:S02]  /*4f620*/  LDS.128 R116, [R0] ;  /* 0x0000000000747984 */ /* 0x000ee40000000c00 */
[----:B------:R-:W-:Y:S06]  /*4f630*/  BAR.SYNC.DEFER_BLOCKING 0x0 ;  /* 0x0000000000007b1d */ /* 0x000fec0000010000 */
[----:B----4-:R4:W-:Y:S04]  /*4f640*/  STSM.16.M88.4 [R4], R124 ;  /* 0x0000007c04007844 */ /* 0x0109e80000000200 */
[----:B----4-:R-:W4:Y:S04]  /*4f650*/  LDL.LU R124, [R1+0x3b0] ;  /* 0x0003b000017c7983 */ /* 0x010f280000300800 */
[----:B------:R-:W4:Y:S01]  /*4f660*/  LDL.LU R125, [R1+0x3b8] ;  /* 0x0003b800017d7983 */ /* 0x000f220000300800 */
[----:B------:R-:W-:-:S02]  /*4f670*/  IMAD.MOV.U32 R126, RZ, RZ, R132 ;  /* 0x000000ffff7e7224 */ /* 0x000fc400078e0084 */
[----:B------:R-:W-:Y:S01]  /*4f680*/  IMAD.MOV.U32 R127, RZ, RZ, R134 ;  /* 0x000000ffff7f7224 */ /* 0x000fe200078e0086 */
[----:B------:R-:W2:Y:S04]  /*4f690*/  LDL.LU R152, [R1+0x3b4] ;  /* 0x0003b40001987983 */ /* 0x000ea80000300800 */
[----:B------:R-:W2:Y:S01]  /*4f6a0*/  LDL.LU R153, [R1+0x3bc] ;  /* 0x0003bc0001997983 */ /* 0x000ea20000300800 */
[----:B------:R-:W-:Y:S06]  /*4f6b0*/  BAR.SYNC.DEFER_BLOCKING 0x0 ;  /* 0x0000000000007b1d */ /* 0x000fec0000010000 */
[----:B------:R-:W3:Y:S02]  /*4f6c0*/  LDS.128 R132, [R0] ;  /* 0x0000000000847984 */ /* 0x000ee40000000c00 */
[----:B------:R-:W-:Y:S06]  /*4f6d0*/  BAR.SYNC.DEFER_BLOCKING 0x0 ;  /* 0x0000000000007b1d */ /* 0x000fec0000010000 */
[----:B----4-:R-:W-:Y:S02]  /*4f6e0*/  STSM.16.M88.4 [R4], R124 ;  /* 0x0000007c04007844 */ /* 0x010fe40000000200 */
[----:B------:R-:W-:Y:S06]  /*4f6f0*/  BAR.SYNC.DEFER_BLOCKING 0x0 ;  /* 0x0000000000007b1d */ /* 0x000fec0000010000 */
[----:B------:R-:W4:Y:S02]  /*4f700*/  LDS.128 R124, [R0] ;  /* 0x00000000007c7984 */ /* 0x000f240000000c00 */
[----:B------:R-:W-:Y:S06]  /*4f710*/  BAR.SYNC.DEFER_BLOCKING 0x0 ;  /* 0x0000000000007b1d */ /* 0x000fec0000010000 */
[----:B--2---:R2:W-:Y:S04]  /*4f720*/  STSM.16.M88.4 [R4], R152 ;  /* 0x0000009804007844 */ /* 0x0045e80000000200 */
[----:B--2---:R-:W2:Y:S04]  /*4f730*/  LDL.LU R152, [R1+0x3c0] ;  /* 0x0003c00001987983 */ /* 0x004ea80000300800 */
[----:B------:R-:W2:Y:S01]  /*4f740*/  LDL.LU R153, [R1+0x3c8] ;  /* 0x0003c80001997983 */ /* 0x000ea20000300800 */
[----:B------:R-:W-:-:S02]  /*4f750*/  IMAD.MOV.U32 R154, RZ, RZ, R136 ;  /* 0x000000ffff9a7224 */ /* 0x000fc400078e0088 */
[----:B------:R-:W-:Y:S01]  /*4f760*/  IMAD.MOV.U32 R155, RZ, RZ, R138 ;  /* 0x000000ffff9b7224 */ /* 0x000fe200078e008a */
[----:B------:R-:W3:Y:S04]  /*4f770*/  LDL.LU R156, [R1+0x3c4] ;  /* 0x0003c400019c7983 */ /* 0x000ee80000300800 */
[----:B------:R-:W3:Y:S01]  /*4f780*/  LDL.LU R157, [R1+0x3cc] ;  /* 0x0003cc00019d7983 */ /* 0x000ee20000300800 */
[----:B------:R-:W-:Y:S06]  /*4f790*/  BAR.SYNC.DEFER_BLOCKING 0x0 ;  /* 0x0000000000007b1d */ /* 0x000fec0000010000 */
[----:B------:R-:W4:Y:S02]  /*4f7a0*/  LDS.128 R136, [R0] ;  /* 0x0000000000887984 */ /* 0x000f240000000c00 */
        /* <DEDUP_REMOVED lines=39> */
[----:B------:R-:W3:Y:S04]  /*4fa20*/  LDL.LU R169, [R1+0x3fc] ;  /* 0x0003fc0001a97983 */ /* 0x000ee80000300800 */
[----:B------:R-:W4:Y:S04]  /*4fa30*/  LDL.LU.64 R174, [R1+0x17e8] ;  /* 0x0017e80001ae7983 */ /* 0x000f280000300a00 */
[----:B------:R-:W4:Y:S04]  /*4fa40*/  LDL.LU R173, [R1+0x7c0] ;  /* 0x0007c00001ad7983 */ /* 0x000f280000300800 */
[----:B------:R-:W4:Y:S04]  /*4fa50*/  LDL.LU.64 R178, [R1+0x17d8] ;  /* 0x0017d80001b27983 */ /* 0x000f280000300a00 */
[----:B------:R-:W4:Y:S01]  /*4fa60*/  LDL.LU R172, [R1+0x7d4] ;  /* 0x0007d40001ac7983 */ /* 0x000f220000300800 */
[----:B------:R-:W-:Y:S06]  /*4fa70*/  BAR.SYNC.DEFER_BLOCKING 0x0 ;  /* 0x0000000000007b1d */ /* 0x000fec0000010000 */
[----:B------:R-:W4:Y:S04]  /*4fa80*/  LDL.LU.64 R176, [R1+0x17d0] ;  /* 0x0017d00001b07983 */ /* 0x000f280000300a00 */
[----:B------:R-:W4:Y:S04]  /*4fa90*/  LDL.LU R187, [R1+0x7c4] ;  /* 0x0007c40001bb7983 */ /* 0x000f280000300800 */
[----:B------:R-:W4:Y:S04]  /*4faa0*/  LDL.LU.64 R182, [R1+0x17c8] ;  /* 0x0017c80001b67983 */ /* 0x000f280000300a00 */
[----:B------:R-:W4:Y:S04]  /*4fab0*/  LDL.LU R186, [R1+0x7d8] ;  /* 0x0007d80001ba7983 */ /* 0x000f280000300800 */
[----:B------:R-:W1:Y:S01]  /*4fac0*/  LDS.128 R148, [R0] ;  /* 0x0000000000947984 */ /* 0x000e620000000c00 */
[----:B------:R-:W-:Y:S06]  /*4fad0*/  BAR.SYNC.DEFER_BLOCKING 0x0 ;  /* 0x0000000000007b1d */ /* 0x000fec0000010000 */
[----:B------:R-:W4:Y:S04]  /*4fae0*/  LDL.LU.64 R180, [R1+0x17c0] ;  /* 0x0017c00001b47983 */ /* 0x000f280000300a00 */
[----:B------:R-:W4:Y:S04]  /*4faf0*/  LDL.LU R191, [R1+0x7c8] ;  /* 0x0007c80001bf7983 */ /* 0x000f280000300800 */
[----:B------:R-:W4:Y:S04]  /*4fb00*/  LDL.LU.64 R184, [R1+0x17b8] ;  /* 0x0017b80001b87983 */ /* 0x000f280000300a00 */
[----:B------:R-:W4:Y:S04]  /*4fb10*/  LDL.LU R188, [R1+0x7dc] ;  /* 0x0007dc0001bc7983 */ /* 0x000f280000300800 */
[----:B------:R-:W4:Y:S04]  /*4fb20*/  LDL.LU.64 R194, [R1+0x17b0] ;  /* 0x0017b00001c27983 */ /* 0x000f280000300a00 */
[----:B------:R-:W4:Y:S01]  /*4fb30*/  LDL.LU R189, [R1+0x7cc] ;  /* 0x0007cc0001bd7983 */ /* 0x000f220000300800 */
[----:B------:R-:W-:-:S03]  /*4fb40*/  LOP3.LUT P6, RZ, R19, 0x8, RZ, 0xc0, !PT ;  /* 0x0000000813ff7812 */ /* 0x000fc600078cc0ff */
[----:B------:R-:W4:Y:S04]  /*4fb50*/  LDL.LU.64 R192, [R1+0x17a8] ;  /* 0x0017a80001c07983 */ /* 0x000f280000300a00 */
[----:B------:R-:W4:Y:S04]  /*4fb60*/  LDL.LU R252, [R1+0x7b0] ;  /* 0x0007b00001fc7983 */ /* 0x000f280000300800 */
[----:B------:R-:W4:Y:S02]  /*4fb70*/  LDL.LU.64 R198, [R1+0x17a0] ;  /* 0x0017a00001c67983 */ /* 0x000f240000300a00 */
[----:B------:R-:W-:-:S02]  /*4fb80*/  @P6 LOP3.LUT R2, R2, 0x10000000, RZ, 0xfc, !PT ;  /* 0x1000000002026812 */ /* 0x000fc400078efcff */
[----:B------:R-:W-:Y:S01]  /*4fb90*/  LOP3.LUT P6, RZ, R19, 0x40, RZ, 0xc0, !PT ;  /* 0x0000004013ff7812 */ /* 0x000fe200078cc0ff */
[----:B------:R-:W4:Y:S01]  /*4fba0*/  LDL.LU R27, [R1+0x7a0] ;  /* 0x0007a000011b7983 */ /* 0x000f220000300800 */
[----:B------:R-:W-:-:S11]  /*4fbb0*/  LOP3.LUT R2, R2, 0xdfffffff, RZ, 0xc0, !PT ;  /* 0xdfffffff02027812 */ /* 0x000fd600078ec0ff */
[----:B------:R-:W-:Y:S02]  /*4fbc0*/  @P6 LOP3.LUT R2, R2, 0x20000000, RZ, 0xfc, !PT ;  /* 0x2000000002026812 */ /* 0x000fe400078efcff */
[----:B------:R-:W-:Y:S02]  /*4fbd0*/  LOP3.LUT P6, RZ, R19, 0x80, RZ, 0xc0, !PT ;  /* 0x0000008013ff7812 */ /* 0x000fe400078cc0ff */
[----:B------:R-:W-:-:S11]  /*4fbe0*/  LOP3.LUT R2, R2, 0xbfffffff, RZ, 0xc0, !PT ;  /* 0xbfffffff02027812 */ /* 0x000fd600078ec0ff */
[----:B------:R-:W-:Y:S02]  /*4fbf0*/  @P6 LOP3.LUT R2, R2, 0x40000000, RZ, 0xfc, !PT ;  /* 0x4000000002026812 */ /* 0x000fe400078efcff */
[----:B------:R-:W-:Y:S02]  /*4fc00*/  LOP3.LUT P6, RZ, R19, 0x100, RZ, 0xc0, !PT ;  /* 0x0000010013ff7812 */ /* 0x000fe400078cc0ff */
[----:B------:R-:W-:Y:S01]  /*4fc10*/  LOP3.LUT R2, R2, 0x7fffffff, RZ, 0xc0, !PT ;  /* 0x7fffffff02027812 */ /* 0x000fe200078ec0ff */
[----:B--2---:R-:W-:Y:S01]  /*4fc20*/  STSM.16.M88.4 [R4], R164 ;  /* 0x000000a404007844 */ /* 0x004fe20000000200 */
[----:B------:R-:W-:Y:S06]  /*4fc30*/  BAR.SYNC.DEFER_BLOCKING 0x0 ;  /* 0x0000000000007b1d */ /* 0x000fec0000010000 */
[----:B------:R-:W2:Y:S02]  /*4fc40*/  LDS.128 R164, [R0] ;  /* 0x0000000000a47984 */ /* 0x000ea40000000c00 */
[----:B------:R-:W-:Y:S06]  /*4fc50*/  BAR.SYNC.DEFER_BLOCKING 0x0 ;  /* 0x0000000000007b1d */ /* 0x000fec0000010000 */
[----:B---3--:R-:W-:Y:S02]  /*4fc60*/  STSM.16.M88.4 [R4], R168 ;  /* 0x000000a804007844 */ /* 0x008fe40000000200 */
[----:B------:R-:W-:Y:S06]  /*4fc70*/  BAR.SYNC.DEFER_BLOCKING 0x0 ;  /* 0x0000000000007b1d */ /* 0x000fec0000010000 */
[----:B------:R3:W-:Y:S01]  /*4fc80*/  @P0 STG.E desc[UR4][R202.64], R26 ;  /* 0x0000001aca000986 */ /* 0x0007e2000c101904 */
[----:B------:R-:W-:-:S03]  /*4fc90*/  LOP3.LUT P0, RZ, R3, 0x80, RZ, 0xc0, !PT ;  /* 0x0000008003ff7812 */ /* 0x000fc6000780c0ff */
[----:B---3--:R-:W3:Y:S10]  /*4fca0*/  LDL.LU.64 R202, [R1+0x1798] ;  /* 0x0017980001ca7983 */ /* 0x008ef40000300a00 */
[----:B------:R-:W-:-:S02]  /*4fcb0*/  @P0 LOP3.LUT R5, R5, 0x40, RZ, 0xfc, !PT ;  /* 0x0000004005050812 */ /* 0x000fc400078efcff */
[----:B------:R-:W-:Y:S01]  /*4fcc0*/  LOP3.LUT P0, RZ, R3, 0x40, RZ, 0xc0, !PT ;  /* 0x0000004003ff7812 */ /* 0x000fe2000780c0ff */
[----:B------:R-:W3:Y:S01]  /*4fcd0*/  LDL.LU R26, [R1+0x7b4] ;  /* 0x0007b400011a7983 */ /* 0x000ee20000300800 */
[----:B------:R-:W-:-:S03]  /*4fce0*/  LOP3.LUT R5, R5, 0xffffff7f, RZ, 0xc0, !PT ;  /* 0xffffff7f05057812 */ /* 0x000fc600078ec0ff */
[----:B------:R-:W2:Y:S04]  /*4fcf0*/  LDL.LU R38, [R1+0x1114] ;  /* 0x0011140001267983 */ /* 0x000ea80000300800 */
[----:B------:R-:W2:Y:S04]  /*4fd00*/  LDL.LU.64 R42, [R1+0x1790] ;  /* 0x00179000012a7983 */ /* 0x000ea80000300a00 */
[----:B------:R-:W-:Y:S01]  /*4fd10*/  @P0 LOP3.LUT R5, R5, 0x80, RZ, 0xfc, !PT ;  /* 0x0000008005050812 */ /* 0x000fe200078efcff */
[----:B------:R-:W2:Y:S01]  /*4fd20*/  LDL.LU R40, [R1+0x7a4] ;  /* 0x0007a40001287983 */ /* 0x000ea20000300800 */
[----:B------:R-:W-:-:S02]  /*4fd30*/  LOP3.LUT P0, RZ, R3, 0x20, RZ, 0xc0, !PT ;  /* 0x0000002003ff7812 */ /* 0x000fc4000780c0ff */
[----:B------:R-:W-:Y:S01]  /*4fd40*/  LOP3.LUT R5, R5, 0xfffffeff, RZ, 0xc0, !PT ;  /* 0xfffffeff05057812 */ /* 0x000fe200078ec0ff */
[----:B------:R-:W2:Y:S04]  /*4fd50*/  LDL.LU.64 R36, [R1+0x1788] ;  /* 0x0017880001247983 */ /* 0x000ea80000300a00 */
[----:B------:R-:W2:Y:S01]  /*4fd60*/  LDL.LU R41, [R1+0x7b8] ;  /* 0x0007b80001297983 */ /* 0x000ea20000300800 */
[----:B------:R-:W-:-:S05]  /*4fd70*/  @P6 LOP3.LUT R2, R2, 0x80000000, RZ, 0xfc, !PT ;  /* 0x8000000002026812 */ /* 0x000fca00078efcff */
[----:B------:R-:W-:Y:S01]  /*4fd80*/  @P0 LOP3.LUT R5, R5, 0x100, RZ, 0xfc, !PT ;  /* 0x0000010005050812 */ /* 0x000fe200078efcff */
[----:B------:R-:W2:Y:S01]  /*4fd90*/  LDL.LU.64 R30, [R1+0x1780] ;  /* 0x00178000011e7983 */ /* 0x000ea20000300a00 */
[----:B------:R-:W-:Y:S02]  /*4fda0*/  LOP3.LUT P0, RZ, R3, 0x10, RZ, 0xc0, !PT ;  /* 0x0000001003ff7812 */ /* 0x000fe4000780c0ff */
[----:B------:R-:W-:Y:S01]  /*4fdb0*/  LOP3.LUT R5, R5, 0xfffffdff, RZ, 0xc0, !PT ;  /* 0xfffffdff05057812 */ /* 0x000fe200078ec0ff */
[----:B------:R-:W2:Y:S01]  /*4fdc0*/  LDL.LU R28, [R1+0x7a8] ;  /* 0x0007a800011c7983 */ /* 0x000ea20000300800 */
[----:B------:R-:W-:-:S03]  /*4fdd0*/  LOP3.LUT P6, RZ, R19, 0x200, RZ, 0xc0, !PT ;  /* 0x0000020013ff7812 */ /* 0x000fc600078cc0ff */
[----:B------:R-:W2:Y:S04]  /*4fde0*/  LDL.LU.64 R34, [R1+0x1778] ;  /* 0x0017780001227983 */ /* 0x000ea80000300a00 */
[----:B------:R-:W2:Y:S02]  /*4fdf0*/  LDL.LU R29, [R1+0x7bc] ;  /* 0x0007bc00011d7983 */ /* 0x000ea40000300800 */
[----:B------:R-:W-:Y:S02]  /*4fe00*/  @P0 LOP3.LUT R5, R5, 0x200, RZ, 0xfc, !PT ;  /* 0x0000020005050812 */ /* 0x000fe400078efcff */
[----:B------:R-:W-:Y:S01]  /*4fe10*/  LOP3.LUT P0, RZ, R3, 0x8, RZ, 0xc0, !PT ;  /* 0x0000000803ff7812 */ /* 0x000fe2000780c0ff */
[----:B------:R-:W2:Y:S01]  /*4fe20*/  LDL.LU.64 R32, [R1+0x1770] ;  /* 0x0017700001207983 */ /* 0x000ea20000300a00 */
[----:B------:R-:W-:-:S03]  /*4fe30*/  LOP3.LUT R5, R5, 0xfffffbff, RZ, 0xc0, !PT ;  /* 0xfffffbff05057812 */ /* 0x000fc600078ec0ff */
[----:B------:R-:W2:Y:S04]  /*4fe40*/  LDL.LU R14, [R1+0x7ac] ;  /* 0x0007ac00010e7983 */ /* 0x000ea80000300800 */
[----:B------:R-:W2:Y:S04]  /*4fe50*/  LDL.LU.64 R10, [R1+0x1768] ;  /* 0x00176800010a7983 */ /* 0x000ea80000300a00 */
[----:B------:R-:W-:Y:S01]  /*4fe60*/  @P0 LOP3.LUT R5, R5, 0x400, RZ, 0xfc, !PT ;  /* 0x0000040005050812 */ /* 0x000fe200078efcff */
[----:B------:R-:W2:Y:S01]  /*4fe70*/  LDL.LU R15, [R1+0x790] ;  /* 0x00079000010f7983 */ /* 0x000ea20000300800 */
[----:B------:R-:W-:-:S02]  /*4fe80*/  LOP3.LUT P0, RZ, R3, 0x4, RZ, 0xc0, !PT ;  /* 0x0000000403ff7812 */ /* 0x000fc4000780c0ff */
[----:B------:R-:W-:Y:S01]  /*4fe90*/  LOP3.LUT R5, R5, 0xfffff7ff, RZ, 0xc0, !PT ;  /* 0xfffff7ff05057812 */ /* 0x000fe200078ec0ff */
[----:B----4-:R4:W-:Y:S04]  /*4fea0*/  @P1 STG.E desc[UR4][R174.64], R173 ;  /* 0x000000adae001986 */ /* 0x0109e8000c101904 */
[----:B------:R-:W2:Y:S06]  /*4feb0*/  LDL.LU.64 R8, [R1+0x1760] ;  /* 0x0017600001087983 */ /* 0x000eac0000300a00 */
[----:B------:R-:W-:-:S02]  /*4fec0*/  @P0 LOP3.LUT R5, R5, 0x800, RZ, 0xfc, !PT ;  /* 0x0000080005050812 */ /* 0x000fc400078efcff */
[----:B------:R-:W-:Y:S01]  /*4fed0*/  LOP3.LUT P0, RZ, R3, 0x2, RZ, 0xc0, !PT ;  /* 0x0000000203ff7812 */ /* 0x000fe2000780c0ff */
[----:B----4-:R-:W4:Y:S01]  /*4fee0*/  LDL.LU R174, [R1+0x780] ;  /* 0x0007800001ae7983 */ /* 0x010f220000300800 */
[----:B------:R-:W-:-:S03]  /*4fef0*/  LOP3.LUT R5, R5, 0xffffefff, RZ, 0xc0, !PT ;  /* 0xffffefff05057812 */ /* 0x000fc600078ec0ff */
[----:B------:R-:W4:Y:S04]  /*4ff00*/  LDL.LU.64 R12, [R1+0x1758] ;  /* 0x00175800010c7983 */ /* 0x000f280000300a00 */
[----:B------:R-:W4:Y:S04]  /*4ff10*/  LDL.LU R175, [R1+0x794] ;  /* 0x0007940001af7983 */ /* 0x000f280000300800 */
[----:B------:R-:W-:-:S04]  /*4ff20*/  @P0 LOP3.LUT R5, R5, 0x1000, RZ, 0xfc, !PT ;  /* 0x0000100005050812 */ /* 0x000fc800078efcff */
[----:B------:R-:W-:-:S04]  /*4ff30*/  LOP3.LUT R5, R5, 0xfffffffe, RZ, 0xc0, !PT ;  /* 0xfffffffe05057812 */ /* 0x000fc800078ec0ff */
[----:B------:R-:W-:Y:S02]  /*4ff40*/  @P6 LOP3.LUT R5, R5, 0x1, RZ, 0xfc, !PT ;  /* 0x0000000105056812 */ /* 0x000fe400078efcff */
[----:B------:R-:W-:Y:S02]  /*4ff50*/  LOP3.LUT P6, RZ, R19, 0x400, RZ, 0xc0, !PT ;  /* 0x0000040013ff7812 */ /* 0x000fe400078cc0ff */
[----:B------:R-:W-:-:S11]  /*4ff60*/  LOP3.LUT R5, R5, 0xfffffffd, RZ, 0xc0, !PT ;  /* 0xfffffffd05057812 */ /* 0x000fd600078ec0ff */
[----:B------:R-:W-:Y:S02]  /*4ff70*/  @P6 LOP3.LUT R5, R5, 0x2, RZ, 0xfc, !PT ;  /* 0x0000000205056812 */ /* 0x000fe400078efcff */
[----:B------:R-:W-:Y:S02]  /*4ff80*/  LOP3.LUT P6, RZ, R19, 0x800, RZ, 0xc0, !PT ;  /* 0x0000080013ff7812 */ /* 0x000fe400078cc0ff */
[----:B------:R-:W-:-:S11]  /*4ff90*/  LOP3.LUT R5, R5, 0xfffffffb, RZ, 0xc0, !PT ;  /* 0xfffffffb05057812 */ /* 0x000fd600078ec0ff */
[----:B------:R-:W-:Y:S02]  /*4ffa0*/  @P6 LOP3.LUT R5, R5, 0x4, RZ, 0xfc, !PT ;  /* 0x0000000405056812 */ /* 0x000fe400078efcff */
[----:B------:R-:W-:Y:S02]  /*4ffb0*/  LOP3.LUT P6, RZ, R19, 0x1000, RZ, 0xc0, !PT ;  /* 0x0000100013ff7812 */ /* 0x000fe400078cc0ff */
[----:B------:R-:W-:Y:S02]  /*4ffc0*/  LOP3.LUT R5, R5, 0xfffffff7, RZ, 0xc0, !PT ;  /* 0xfffffff705057812 */ /* 0x000fe400078ec0ff */
[----:B------:R-:W-:-:S09]  /*4ffd0*/  LOP3.LUT P0, RZ, R3, 0x1, RZ, 0xc0, !PT ;  /* 0x0000000103ff7812 */ /* 0x000fd2000780c0ff */
[----:B------:R-:W-:Y:S02]  /*4ffe0*/  @P6 LOP3.LUT R5, R5, 0x8, RZ, 0xfc, !PT ;  /* 0x0000000805056812 */ /* 0x000fe400078efcff */
[----:B------:R-:W-:Y:S02]  /*4fff0*/  LOP3.LUT P6, RZ, R19, 0x2000, RZ, 0xc0, !PT ;  /* 0x0000200013ff7812 */ /* 0x000fe400078cc0ff */
[----:B------:R-:W-:Y:S01]  /*50000*/  LOP3.LUT R5, R5, 0xffffffef, RZ, 0xc0, !PT ;  /* 0xffffffef05057812 */ /* 0x000fe200078ec0ff */
[----:B------:R1:W-:Y:S10]  /*50010*/  @P0 STG.E desc[UR4][R178.64], R172 ;  /* 0x000000acb2000986 */ /* 0x0003f4000c101904 */
[----:B------:R-:W-:Y:S01]  /*50020*/  @P6 LOP3.LUT R5, R5, 0x10, RZ, 0xfc, !PT ;  /* 0x0000001005056812 */ /* 0x000fe200078efcff */
[----:B-1----:R-:W4:Y:S03]  /*50030*/  LDL.LU.64 R178, [R1+0x1750] ;  /* 0x0017500001b27983 */ /* 0x002f260000300a00 */
[----:B------:R-:W-:Y:S01]  /*50040*/  LOP3.LUT P0, RZ, R5, 0x1000, RZ, 0xc0, !PT ;  /* 0x0000100005ff7812 */ /* 0x000fe2000780c0ff */
[----:B------:R-:W4:-:S12]  /*50050*/  LDL.LU R173, [R1+0x784] ;  /* 0x0007840001ad7983 */ /* 0x000f180000300800 */
[----:B------:R1:W-:Y:S01]  /*50060*/  @P0 STG.E desc[UR4][R176.64], R187 ;  /* 0x000000bbb0000986 */ /* 0x0003e2000c101904 */
[----:B------:R-:W-:-:S03]  /*50070*/  LOP3.LUT P0, RZ, R5, 0x800, RZ, 0xc0, !PT ;  /* 0x0000080005ff7812 */ /* 0x000fc6000780c0ff */
[----:B-1----:R-:W4:Y:S10]  /*50080*/  LDL.LU.64 R176, [R1+0x1748] ;  /* 0x0017480001b07983 */ /* 0x002f340000300a00 */
[----:B------:R1:W-:Y:S04]  /*50090*/  @P0 STG.E desc[UR4][R182.64], R186 ;  /* 0x000000bab6000986 */ /* 0x0003e8000c101904 */
[----:B------:R-:W4:Y:S04]  /*500a0*/  LDL.LU R172, [R1+0x798] ;  /* 0x0007980001ac7983 */ /* 0x000f280000300800 */
[----:B-1----:R-:W4:Y:S04]  /*500b0*/  LDL.LU.64 R182, [R1+0x1740] ;  /* 0x0017400001b67983 */ /* 0x002f280000300a00 */
[----:B------:R-:W4:Y:S01]  /*500c0*/  LDL.LU R187, [R1+0x788] ;  /* 0x0007880001bb7983 */ /* 0x000f220000300800 */
[----:B------:R-:W-:-:S13]  /*500d0*/  LOP3.LUT P0, RZ, R5, 0x400, RZ, 0xc0, !PT ;  /* 0x0000040005ff7812 */ /* 0x000fda000780c0ff */
[----:B------:R1:W-:Y:S01]  /*500e0*/  @P0 STG.E desc[UR4][R180.64], R191 ;  /* 0x000000bfb4000986 */ /* 0x0003e2000c101904 */
[----:B------:R-:W-:Y:S02]  /*500f0*/  LOP3.LUT P0, RZ, R5, 0x200, RZ, 0xc0, !PT ;  /* 0x0000020005ff7812 */ /* 0x000fe4000780c0ff */
[----:B------:R-:W-:Y:S02]  /*50100*/  LOP3.LUT P1, RZ, R3, 0x100, RZ, 0xc0, !PT ;  /* 0x0000010003ff7812 */ /* 0x000fe4000782c0ff */
[----:B------:R-:W-:Y:S01]  /*50110*/  LOP3.LUT P6, RZ, R19, 0x4000, RZ, 0xc0, !PT ;  /* 0x0000400013ff7812 */ /* 0x000fe200078cc0ff */
[----:B-1----:R-:W4:Y:S08]  /*50120*/  LDL.LU.64 R180, [R1+0x1738] ;  /* 0x0017380001b47983 */ /* 0x002f300000300a00 */
[----:B------:R1:W-:Y:S01]  /*50130*/  @P0 STG.E desc[UR4][R184.64], R188 ;  /* 0x000000bcb8000986 */ /* 0x0003e2000c101904 */
[----:B------:R-:W-:-:S03]  /*50140*/  LOP3.LUT P0, RZ, R5, 0x100, RZ, 0xc0, !PT ;  /* 0x0000010005ff7812 */ /* 0x000fc6000780c0ff */
[----:B------:R-:W4:Y:S04]  /*50150*/  LDL.LU R186, [R1+0x79c] ;  /* 0x00079c0001ba7983 */ /* 0x000f280000300800 */
[----:B-1----:R-:W4:Y:S06]  /*50160*/  LDL.LU.64 R184, [R1+0x1730] ;  /* 0x0017300001b87983 */ /* 0x002f2c0000300a00 */
[----:B------:R1:W-:Y:S01]  /*50170*/  @P0 STG.E desc[UR4][R194.64], R189 ;  /* 0x000000bdc2000986 */ /* 0x0003e2000c101904 */
[----:B------:R-:W-:-:S03]  /*50180*/  LOP3.LUT P0, RZ, R5, 0x80, RZ, 0xc0, !PT ;  /* 0x0000008005ff7812 */ /* 0x000fc6000780c0ff */
[----:B------:R-:W4:Y:S04]  /*50190*/  LDL.LU R191, [R1+0x78c] ;  /* 0x00078c0001bf7983 */ /* 0x000f280000300800 */
[----:B-1----:R-:W4:Y:S06]  /*501a0*/  LDL.LU.64 R194, [R1+0x1728] ;  /* 0x0017280001c27983 */ /* 0x002f2c0000300a00 */
[----:B------:R1:W-:Y:S01]  /*501b0*/  @P0 STG.E desc[UR4][R192.64], R252 ;  /* 0x000000fcc0000986 */ /* 0x0003e2000c101904 */
[----:B------:R-:W-:-:S03]  /*501c0*/  LOP3.LUT P0, RZ, R5, 0x40, RZ, 0xc0, !PT ;  /* 0x0000004005ff7812 */ /* 0x000fc6000780c0ff */
[----:B-1----:R-:W4:Y:S10]  /*501d0*/  LDL.LU R192, [R1+0x770] ;  /* 0x0007700001c07983 */ /* 0x002f340000300800 */
[----:B------:R1:W-:Y:S01]  /*501e0*/  @P0 STG.E desc[UR4][R198.64], R27 ;  /* 0x0000001bc6000986 */ /* 0x0003e2000c101904 */
[----:B------:R-:W-:-:S03]  /*501f0*/  LOP3.LUT P0, RZ, R5, 0x20, RZ, 0xc0, !PT ;  /* 0x0000002005ff7812 */ /* 0x000fc6000780c0ff */
[----:B------:R-:W4:Y:S04]  /*50200*/  LDL.LU.64 R188, [R1+0x1720] ;  /* 0x0017200001bc7983 */ /* 0x000f280000300a00 */
[----:B------:R-:W4:Y:S04]  /*50210*/  LDL.LU R193, [R1+0x760] ;  /* 0x0007600001c17983 */ /* 0x000f280000300800 */
[----:B-1----:R-:W4:Y:S04]  /*50220*/  LDL.LU.64 R198, [R1+0x1718] ;  /* 0x0017180001c67983 */ /* 0x002f280000300a00 */
[----:B------:R-:W4:Y:S04]  /*50230*/  LDL.LU R252, [R1+0x774] ;  /* 0x0007740001fc7983 */ /* 0x000f280000300800 */
[----:B---3--:R1:W-:Y:S02]  /*50240*/  @P1 STG.E desc[UR4][R202.64], R26 ;  /* 0x0000001aca001986 */ /* 0x0083e4000c101904 */
[----:B-1----:R-:W-:-:S02]  /*50250*/  VIADD R26, R6, 0xb ;  /* 0x0000000b061a7836 */ /* 0x002fc40000000000 */
[----:B------:R-:W3:Y:S03]  /*50260*/  LDL.LU.64 R202, [R1+0x1710] ;  /* 0x0017100001ca7983 */ /* 0x000ee60000300a00 */
[----:B--2---:R-:W-:Y:S01]  /*50270*/  ISETP.LT.AND P1, PT, R26, R38, !P0 ;  /* 0x000000261a00720c */ /* 0x004fe20004721270 */
[----:B------:R-:W3:-:S12]  /*50280*/  LDL.LU R27, [R1+0x764] ;  /* 0x00076400011b7983 */ /* 0x000ed80000300800 */
[----:B------:R-:W-:Y:S04]  /*50290*/  @P1 STG.E desc[UR4][R42.64], R40 ;  /* 0x000000282a001986 */ /* 0x000fe8000c101904 */
[----:B------:R-:W-:Y:S01]  /*502a0*/  @P6 STG.E desc[UR4][R36.64], R41 ;  /* 0x0000002924006986 */ /* 0x000fe2000c101904 */
[----:B------:R-:W-:-:S13]  /*502b0*/  LOP3.LUT P6, RZ, R5, 0x10, RZ, 0xc0, !PT ;  /* 0x0000001005ff7812 */ /* 0x000fda00078cc0ff */
[----:B------:R-:W-:Y:S01]  /*502c0*/  @P6 STG.E desc[UR4][R30.64], R28 ;  /* 0x0000001c1e006986 */ /* 0x000fe2000c101904 */
[----:B------:R-:W-:-:S13]  /*502d0*/  LOP3.LUT P6, RZ, R5, 0x8, RZ, 0xc0, !PT ;  /* 0x0000000805ff7812 */ /* 0x000fda00078cc0ff */
[----:B------:R-:W-:Y:S01]  /*502e0*/  @P6 STG.E desc[UR4][R34.64], R29 ;  /* 0x0000001d22006986 */ /* 0x000fe2000c101904 */
[----:B------:R-:W-:-:S13]  /*502f0*/  LOP3.LUT P6, RZ, R5, 0x4, RZ, 0xc0, !PT ;  /* 0x0000000405ff7812 */ /* 0x000fda00078cc0ff */
[----:B------:R-:W-:Y:S01]  /*50300*/  @P6 STG.E desc[UR4][R32.64], R14 ;  /* 0x0000000e20006986 */ /* 0x000fe2000c101904 */
[----:B------:R-:W-:-:S13]  /*50310*/  LOP3.LUT P6, RZ, R5, 0x2, RZ, 0xc0, !PT ;  /* 0x0000000205ff7812 */ /* 0x000fda00078cc0ff */
[----:B------:R1:W-:Y:S01]  /*50320*/  @P6 STG.E desc[UR4][R10.64], R15 ;  /* 0x0000000f0a006986 */ /* 0x0003e2000c101904 */
[----:B------:R-:W-:Y:S02]  /*50330*/  LOP3.LUT P6, RZ, R5, 0x1, RZ, 0xc0, !PT ;  /* 0x0000000105ff7812 */ /* 0x000fe400078cc0ff */
[C---:B------:R-:W-:Y:S02]  /*50340*/  LOP3.LUT P5, RZ, R19.reuse, 0x4, RZ, 0xc0, !PT ;  /* 0x0000000413ff7812 */ /* 0x040fe400078ac0ff */
[C---:B------:R-:W-:Y:S02]  /*50350*/  LOP3.LUT P4, RZ, R19.reuse, 0x2, RZ, 0xc0, !PT ;  /* 0x0000000213ff7812 */ /* 0x040fe4000788c0ff */
[----:B------:R-:W-:Y:S01]  /*50360*/  LOP3.LUT P3, RZ, R19, 0x1, RZ, 0xc0, !PT ;  /* 0x0000000113ff7812 */ /* 0x000fe2000786c0ff */
[----:B-1----:R-:W2:Y:S06]  /*50370*/  LDL.LU.64 R10, [R1+0x1708] ;  /* 0x00170800010a7983 */ /* 0x002eac0000300a00 */
[----:B----4-:R1:W-:Y:S01]  /*50380*/  @P6 STG.E desc[UR4][R8.64], R174 ;  /* 0x000000ae08006986 */ /* 0x0103e2000c101904 */
[----:B------:R-:W-:-:S02]  /*50390*/  LOP3.LUT P6, RZ, R2, 0x80000000, RZ, 0xc0, !PT ;  /* 0x8000000002ff7812 */ /* 0x000fc400078cc0ff */
[----:B------:R-:W-:Y:S01]  /*503a0*/  LOP3.LUT R19, R19, 0xffefffff, RZ, 0xc0, !PT ;  /* 0xffefffff13137812 */ /* 0x000fe200078ec0ff */
[----:B------:R-:W2:Y:S10]  /*503b0*/  LDL.LU R15, [R1+0x778] ;  /* 0x00077800010f7983 */ /* 0x000eb40000300800 */
[----:B------:R4:W-:Y:S01]  /*503c0*/  @P6 STG.E desc[UR4][R12.64], R175 ;  /* 0x000000af0c006986 */ /* 0x0009e2000c101904 */
[----:B------:R-:W-:-:S02]  /*503d0*/  LOP3.LUT P6, RZ, R2, 0x40000000, RZ, 0xc0, !PT ;  /* 0x4000000002ff7812 */ /* 0x000fc400078cc0ff */
[----:B------:R-:W-:Y:S01]  /*503e0*/  @P0 LOP3.LUT R19, R19, 0x100000, RZ, 0xfc, !PT ;  /* 0x0010000013130812 */ /* 0x000fe200078efcff */
[----:B-1----:R-:W2:Y:S03]  /*503f0*/  LDL.LU.64 R8, [R1+0x1700] ;  /* 0x0017000001087983 */ /* 0x002ea60000300a00 */
[----:B------:R-:W-:Y:S01]  /*50400*/  LOP3.LUT P1, RZ, R19, 0x20, RZ, 0xc0, !PT ;  /* 0x0000002013ff7812 */ /* 0x000fe2000782c0ff */
[----:B------:R-:W2:Y:S04]  /*50410*/  LDL.LU R174, [R1+0x768] ;  /* 0x0007680001ae7983 */ /* 0x000ea80000300800 */
[----:B----4-:R-:W4:Y:S04]  /*50420*/  LDL.LU.64 R12, [R1+0x16f8] ;  /* 0x0016f800010c7983 */ /* 0x010f280000300a00 */
[----:B------:R-:W4:Y:S04]  /*50430*/  LDL.LU R175, [R1+0x77c] ;  /* 0x00077c0001af7983 */ /* 0x000f280000300800 */
[----:B------:R1:W-:Y:S01]  /*50440*/  @P6 STG.E desc[UR4][R178.64], R173 ;  /* 0x000000adb2006986 */ /* 0x0003e2000c101904 */
[----:B------:R-:W-:-:S03]  /*50450*/  LOP3.LUT P6, RZ, R2, 0x20000000, RZ, 0xc0, !PT ;  /* 0x2000000002ff7812 */ /* 0x000fc600078cc0ff */
[----:B-1----:R-:W4:Y:S04]  /*50460*/  LDL.LU.64 R178, [R1+0x16f0] ;  /* 0x0016f00001b27983 */ /* 0x002f280000300a00 */
[----:B------:R-:W4:Y:S06]  /*50470*/  LDL.LU R173, [R1+0x76c] ;  /* 0x00076c0001ad7983 */ /* 0x000f2c0000300800 */
[----:B------:R1:W-:Y:S01]  /*50480*/  @P6 STG.E desc[UR4][R176.64], R172 ;  /* 0x000000acb0006986 */ /* 0x0003e2000c101904 */
[----:B------:R-:W-:-:S03]  /*50490*/  LOP3.LUT P6, RZ, R2, 0x10000000, RZ, 0xc0, !PT ;  /* 0x1000000002ff7812 */ /* 0x000fc600078cc0ff */
[----:B------:R1:W-:Y:S01]  /*504a0*/  @P1 STG.E desc[UR4][R182.64], R187 ;  /* 0x000000bbb6001986 */ /* 0x0003e2000c101904 */
[----:B------:R-:W-:Y:S02]  /*504b0*/  LOP3.LUT P1, RZ, R23, 0x40, RZ, 0xc0, !PT ;  /* 0x0000004017ff7812 */ /* 0x000fe4000782c0ff */
[----:B------:R-:W-:Y:S01]  /*504c0*/  LOP3.LUT R2, R2, 0xffffffef, RZ, 0xc0, !PT ;  /* 0xffffffef02027812 */ /* 0x000fe200078ec0ff */
[----:B-1----:R-:W4:Y:S04]  /*504d0*/  LDL.LU.64 R176, [R1+0x16e8] ;  /* 0x0016e80001b07983 */ /* 0x002f280000300a00 */
        /* <DEDUP_REMOVED lines=35> */
[C---:B------:R-:W-:Y:S02]  /*50710*/  LOP3.LUT P1, RZ, R23.reuse, 0x20000, RZ, 0xc0, !PT ;  /* 0x0002000017ff7812 */ /* 0x040fe4000782c0ff */
[----:B------:R-:W-:Y:S01]  /*50720*/  LOP3.LUT R2, R2, 0xffff7fff, RZ, 0xc0, !PT ;  /* 0xffff7fff02027812 */ /* 0x000fe200078ec0ff */
[----:B------:R1:W-:Y:S10]  /*50730*/  @P0 STG.E desc[UR4][R180.64], R186 ;  /* 0x000000bab4000986 */ /* 0x0003f4000c101904 */
[----:B------:R-:W-:Y:S01]  /*50740*/  @P1 LOP3.LUT R2, R2, 0x8000, RZ, 0xfc, !PT ;  /* 0x0000800002021812 */ /* 0x000fe200078efcff */
[----:B-1----:R-:W4:Y:S01]  /*50750*/  LDL.LU.64 R180, [R1+0x16d8] ;  /* 0x0016d80001b47983 */ /* 0x002f220000300a00 */
[----:B------:R-:W-:-:S03]  /*50760*/  LOP3.LUT P1, RZ, R23, 0x40000, RZ, 0xc0, !PT ;  /* 0x0004000017ff7812 */ /* 0x000fc6000782c0ff */
[----:B------:R-:W4:Y:S01]  /*50770*/  LDL.LU R186, [R1+0x754] ;  /* 0x0007540001ba7983 */ /* 0x000f220000300800 */
[----:B------:R-:W-:-:S03]  /*50780*/  LOP3.LUT R2, R2, 0xfffeffff, RZ, 0xc0, !PT ;  /* 0xfffeffff02027812 */ /* 0x000fc600078ec0ff */
[----:B------:R1:W-:Y:S06]  /*50790*/  @P6 STG.E desc[UR4][R184.64], R191 ;  /* 0x000000bfb8006986 */ /* 0x0003ec000c101904 */
[----:B------:R-:W-:Y:S02]  /*507a0*/  @P1 LOP3.LUT R2, R2, 0x10000, RZ, 0xfc, !PT ;  /* 0x0001000002021812 */ /* 0x000fe400078efcff */
[----:B------:R-:W-:Y:S01]  /*507b0*/  LOP3.LUT P1, RZ, R23, 0x80000, RZ, 0xc0, !PT ;  /* 0x0008000017ff7812 */ /* 0x000fe2000782c0ff */
[----:B-1----:R-:W4:Y:S04]  /*507c0*/  LDL.LU.64 R184, [R1+0x16d0] ;  /* 0x0016d00001b87983 */ /* 0x002f280000300a00 */
[----:B------:R-:W4:Y:S01]  /*507d0*/  LDL.LU R191, [R1+0x744] ;  /* 0x0007440001bf7983 */ /* 0x000f220000300800 */
[----:B------:R-:W-:-:S03]  /*507e0*/  LOP3.LUT R2, R2, 0xfffdffff, RZ, 0xc0, !PT ;  /* 0xfffdffff02027812 */ /* 0x000fc600078ec0ff */
[----:B------:R1:W-:Y:S04]  /*507f0*/  @P5 STG.E desc[UR4][R194.64], R192 ;  /* 0x000000c0c2005986 */ /* 0x0003e8000c101904 */
        /* <DEDUP_REMOVED lines=10> */
[----:B------:R-:W-:-:S02]  /*508a0*/  LOP3.LUT R2, R2, 0xfff7ffff, RZ, 0xc0, !PT ;  /* 0xfff7ffff02027812 */ /* 0x000fc400078ec0ff */
[C---:B------:R-:W-:Y:S01]  /*508b0*/  LOP3.LUT P2, RZ, R23.reuse, 0x80000000, RZ, 0xc0, !PT ;  /* 0x8000000017ff7812 */ /* 0x040fe2000784c0ff */
[----:B------:R1:W-:Y:S04]  /*508c0*/  @P3 STG.E desc[UR4][R198.64], R252 ;  /* 0x000000fcc6003986 */ /* 0x0003e8000c101904 */
[----:B------:R-:W-:Y:S02]  /*508d0*/  @P1 LOP3.LUT R2, R2, 0x80000, RZ, 0xfc, !PT ;  /* 0x0008000002021812 */ /* 0x000fe400078efcff */
[----:B------:R-:W-:Y:S01]  /*508e0*/  LOP3.LUT P1, RZ, R23, 0x400000, RZ, 0xc0, !PT ;  /* 0x0040000017ff7812 */ /* 0x000fe2000782c0ff */
[----:B-1----:R-:W4:Y:S04]  /*508f0*/  LDL.LU.64 R198, [R1+0x16b8] ;  /* 0x0016b80001c67983 */ /* 0x002f280000300a00 */
[----:B------:R-:W4:Y:S01]  /*50900*/  LDL.LU R252, [R1+0x75c] ;  /* 0x00075c0001fc7983 */ /* 0x000f220000300800 */
[----:B------:R-:W-:-:S03]  /*50910*/  LOP3.LUT R2, R2, 0xffefffff, RZ, 0xc0, !PT ;  /* 0xffefffff02027812 */ /* 0x000fc600078ec0ff */
[----:B---3--:R1:W-:Y:S04]  /*50920*/  @P2 STG.E desc[UR4][R202.64], R27 ;  /* 0x0000001bca002986 */ /* 0x0083e8000c101904 */
[----:B------:R-:W-:Y:S02]  /*50930*/  @P1 LOP3.LUT R2, R2, 0x100000, RZ, 0xfc, !PT ;  /* 0x0010000002021812 */ /* 0x000fe400078efcff */
[----:B------:R-:W-:Y:S01]  /*50940*/  LOP3.LUT P1, RZ, R23, 0x800000, RZ, 0xc0, !PT ;  /* 0x0080000017ff7812 */ /* 0x000fe2000782c0ff */
[----:B-1----:R-:W3:Y:S04]  /*50950*/  LDL.LU.64 R202, [R1+0x16b0] ;  /* 0x0016b00001ca7983 */ /* 0x002ee80000300a00 */
[----:B------:R-:W3:Y:S01]  /*50960*/  LDL.LU R27, [R1+0x74c] ;  /* 0x00074c00011b7983 */ /* 0x000ee20000300800 */
[----:B------:R-:W-:-:S03]  /*50970*/  LOP3.LUT R2, R2, 0xffdfffff, RZ, 0xc0, !PT ;  /* 0xffdfffff02027812 */ /* 0x000fc600078ec0ff */
[----:B------:R-:W3:Y:S04]  /*50980*/  LDL.LU.64 R168, [R1+0x16a8] ;  /* 0x0016a80001a87983 */ /* 0x000ee80000300a00 */
[----:B------:R-:W-:Y:S02]  /*50990*/  @P1 LOP3.LUT R2, R2, 0x200000, RZ, 0xfc, !PT ;  /* 0x0020000002021812 */ /* 0x000fe400078efcff */
[----:B------:R-:W-:Y:S01]  /*509a0*/  LOP3.LUT P1, RZ, R23, 0x1000000, RZ, 0xc0, !PT ;  /* 0x0100000017ff7812 */ /* 0x000fe2000782c0ff */
[----:B------:R-:W3:Y:S01]  /*509b0*/  LDL.LU R38, [R1+0x730] ;  /* 0x0007300001267983 */ /* 0x000ee20000300800 */
[----:B------:R-:W-:-:S03]  /*509c0*/  LOP3.LUT R2, R2, 0xffbfffff, RZ, 0xc0, !PT ;  /* 0xffbfffff02027812 */ /* 0x000fc600078ec0ff */
[----:B------:R-:W3:Y:S04]  /*509d0*/  LDL.LU.64 R170, [R1+0x16a0] ;  /* 0x0016a00001aa7983 */ /* 0x000ee80000300a00 */
[----:B------:R-:W3:Y:S04]  /*509e0*/  LDL.LU R39, [R1+0x720] ;  /* 0x0007200001277983 */ /* 0x000ee80000300800 */
[----:B------:R-:W-:Y:S01]  /*509f0*/  @P1 LOP3.LUT R2, R2, 0x400000, RZ, 0xfc, !PT ;  /* 0x0040000002021812 */ /* 0x000fe200078efcff */
[----:B------:R-:W3:Y:S01]  /*50a00*/  LDL.LU.64 R42, [R1+0x1698] ;  /* 0x00169800012a7983 */ /* 0x000ee20000300a00 */
[----:B------:R-:W-:-:S02]  /*50a10*/  LOP3.LUT P1, RZ, R23, 0x2000000, RZ, 0xc0, !PT ;  /* 0x0200000017ff7812 */ /* 0x000fc4000782c0ff */
[----:B------:R-:W-:Y:S01]  /*50a20*/  LOP3.LUT R2, R2, 0xff7fffff, RZ, 0xc0, !PT ;  /* 0xff7fffff02027812 */ /* 0x000fe200078ec0ff */
[----:B------:R-:W3:Y:S04]  /*50a30*/  LDL.LU R40, [R1+0x734] ;  /* 0x0007340001287983 */ /* 0x000ee80000300800 */
[----:B------:R-:W3:Y:S04]  /*50a40*/  LDL.LU.64 R36, [R1+0x1690] ;  /* 0x0016900001247983 */ /* 0x000ee80000300a00 */
[----:B------:R-:W3:Y:S02]  /*50a50*/  LDL.LU R41, [R1+0x724] ;  /* 0x0007240001297983 */ /* 0x000ee40000300800 */
[----:B------:R-:W-:-:S02]  /*50a60*/  @P1 LOP3.LUT R2, R2, 0x800000, RZ, 0xfc, !PT ;  /* 0x0080000002021812 */ /* 0x000fc400078efcff */
[----:B------:R-:W-:Y:S01]  /*50a70*/  LOP3.LUT P1, RZ, R23, 0x4000000, RZ, 0xc0, !PT ;  /* 0x0400000017ff7812 */ /* 0x000fe2000782c0ff */
[----:B------:R-:W3:Y:S01]  /*50a80*/  LDL.LU.64 R30, [R1+0x1688] ;  /* 0x00168800011e7983 */ /* 0x000ee20000300a00 */
[----:B------:R-:W-:-:S03]  /*50a90*/  LOP3.LUT R2, R2, 0xfeffffff, RZ, 0xc0, !PT ;  /* 0xfeffffff02027812 */ /* 0x000fc600078ec0ff */
[----:B------:R-:W3:Y:S04]  /*50aa0*/  LDL.LU R28, [R1+0x738] ;  /* 0x00073800011c7983 */ /* 0x000ee80000300800 */
[----:B------:R-:W3:Y:S04]  /*50ab0*/  LDL.LU.64 R34, [R1+0x1680] ;  /* 0x0016800001227983 */ /* 0x000ee80000300a00 */
[----:B------:R-:W-:Y:S01]  /*50ac0*/  @P1 LOP3.LUT R2, R2, 0x1000000, RZ, 0xfc, !PT ;  /* 0x0100000002021812 */ /* 0x000fe200078efcff */
[----:B------:R-:W3:Y:S01]  /*50ad0*/  LDL.LU R29, [R1+0x728] ;  /* 0x00072800011d7983 */ /* 0x000ee20000300800 */
[----:B------:R-:W-:-:S02]  /*50ae0*/  LOP3.LUT P1, RZ, R23, 0x8000000, RZ, 0xc0, !PT ;  /* 0x0800000017ff7812 */ /* 0x000fc4000782c0ff */
[----:B------:R-:W-:Y:S01]  /*50af0*/  LOP3.LUT R2, R2, 0xfdffffff, RZ, 0xc0, !PT ;  /* 0xfdffffff02027812 */ /* 0x000fe200078ec0ff */
[----:B------:R-:W3:Y:S04]  /*50b00*/  LDL.LU.64 R32, [R1+0x1678] ;  /* 0x0016780001207983 */ /* 0x000ee80000300a00 */
[----:B------:R-:W3:Y:S06]  /*50b10*/  LDL.LU R14, [R1+0x73c] ;  /* 0x00073c00010e7983 */ /* 0x000eec0000300800 */
[----:B------:R-:W-:-:S02]  /*50b20*/  @P1 LOP3.LUT R2, R2, 0x2000000, RZ, 0xfc, !PT ;  /* 0x0200000002021812 */ /* 0x000fc400078efcff */
[----:B------:R-:W-:Y:S02]  /*50b30*/  LOP3.LUT P1, RZ, R23, 0x10000000, RZ, 0xc0, !PT ;  /* 0x1000000017ff7812 */ /* 0x000fe4000782c0ff */
[----:B------:R-:W-:-:S11]  /*50b40*/  LOP3.LUT R2, R2, 0xfbffffff, RZ, 0xc0, !PT ;  /* 0xfbffffff02027812 */ /* 0x000fd600078ec0ff */
[----:B------:R-:W-:Y:S02]  /*50b50*/  @P1 LOP3.LUT R2, R2, 0x4000000, RZ, 0xfc, !PT ;  /* 0x0400000002021812 */ /* 0x000fe400078efcff */
[----:B------:R-:W-:Y:S02]  /*50b60*/  LOP3.LUT P1, RZ, R23, 0x20000000, RZ, 0xc0, !PT ;  /* 0x2000000017ff7812 */ /* 0x000fe4000782c0ff */
[----:B------:R-:W-:-:S11]  /*50b70*/  LOP3.LUT R2, R2, 0xf7ffffff, RZ, 0xc0, !PT ;  /* 0xf7ffffff02027812 */ /* 0x000fd600078ec0ff */
[----:B------:R-:W-:Y:S02]  /*50b80*/  @P1 LOP3.LUT R2, R2, 0x8000000, RZ, 0xfc, !PT ;  /* 0x0800000002021812 */ /* 0x000fe400078efcff */
[----:B------:R-:W-:-:S13]  /*50b90*/  LOP3.LUT P1, RZ, R23, 0x40000000, RZ, 0xc0, !PT ;  /* 0x4000000017ff7812 */ /* 0x000fda000782c0ff */
[----:B--2---:R1:W-:Y:S01]  /*50ba0*/  @P1 STG.E desc[UR4][R10.64], R15 ;  /* 0x0000000f0a001986 */ /* 0x0043e2000c101904 */
[----:B------:R-:W-:-:S03]  /*50bb0*/  LOP3.LUT P1, RZ, R2, 0x8000000, RZ, 0xc0, !PT ;  /* 0x0800000002ff7812 */ /* 0x000fc6000782c0ff */
[----:B-1----:R-:W2:Y:S04]  /*50bc0*/  LDL.LU.64 R10, [R1+0x1670] ;  /* 0x00167000010a7983 */ /* 0x002ea80000300a00 */
[----:B------:R-:W2:Y:S06]  /*50bd0*/  LDL.LU R15, [R1+0x72c] ;  /* 0x00072c00010f7983 */ /* 0x000eac0000300800 */
[----:B------:R1:W-:Y:S01]  /*50be0*/  @P1 STG.E desc[UR4][R8.64], R174 ;  /* 0x000000ae08001986 */ /* 0x0003e2000c101904 */
[----:B------:R-:W-:-:S03]  /*50bf0*/  LOP3.LUT P1, RZ, R2, 0x4000000, RZ, 0xc0, !PT ;  /* 0x0400000002ff7812 */ /* 0x000fc6000782c0ff */
[----:B-1----:R-:W2:Y:S04]  /*50c00*/  LDL.LU.64 R8, [R1+0x1668] ;  /* 0x0016680001087983 */ /* 0x002ea80000300a00 */
[----:B------:R-:W2:Y:S06]  /*50c10*/  LDL.LU R174, [R1+0x710] ;  /* 0x0007100001ae7983 */ /* 0x000eac0000300800 */
[----:B----4-:R1:W-:Y:S01]  /*50c20*/  @P1 STG.E desc[UR4][R12.64], R175 ;  /* 0x000000af0c001986 */ /* 0x0103e2000c101904 */
[----:B------:R-:W-:-:S03]  /*50c30*/  LOP3.LUT P1, RZ, R2, 0x2000000, RZ, 0xc0, !PT ;  /* 0x0200000002ff7812 */ /* 0x000fc6000782c0ff */
[----:B-1----:R-:W4:Y:S04]  /*50c40*/  LDL.LU.64 R12, [R1+0x1660] ;  /* 0x00166000010c7983 */ /* 0x002f280000300a00 */
[----:B------:R-:W4:Y:S06]  /*50c50*/  LDL.LU R175, [R1+0x700] ;  /* 0x0007000001af7983 */ /* 0x000f2c0000300800 */
[----:B------:R1:W-:Y:S01]  /*50c60*/  @P1 STG.E desc[UR4][R178.64], R173 ;  /* 0x000000adb2001986 */ /* 0x0003e2000c101904 */
[----:B------:R-:W-:-:S03]  /*50c70*/  LOP3.LUT P1, RZ, R2, 0x1000000, RZ, 0xc0, !PT ;  /* 0x0100000002ff7812 */ /* 0x000fc6000782c0ff */
[----:B-1----:R-:W4:Y:S04]  /*50c80*/  LDL.LU.64 R178, [R1+0x1658] ;  /* 0x0016580001b27983 */ /* 0x002f280000300a00 */
[----:B------:R-:W4:Y:S06]  /*50c90*/  LDL.LU R173, [R1+0x714] ;  /* 0x0007140001ad7983 */ /* 0x000f2c0000300800 */
[----:B------:R1:W-:Y:S01]  /*50ca0*/  @P1 STG.E desc[UR4][R176.64], R172 ;  /* 0x000000acb0001986 */ /* 0x0003e2000c101904 */
[----:B------:R-:W-:-:S03]  /*50cb0*/  LOP3.LUT P1, RZ, R2, 0x800000, RZ, 0xc0, !PT ;  /* 0x0080000002ff7812 */ /* 0x000fc6000782c0ff */
[----:B-1----:R-:W4:Y:S04]  /*50cc0*/  LDL.LU.64 R176, [R1+0x1650] ;  /* 0x0016500001b07983 */ /* 0x002f280000300a00 */
[----:B------:R-:W4:Y:S06]  /*50cd0*/  LDL.LU R172, [R1+0x704] ;  /* 0x0007040001ac7983 */ /* 0x000f2c0000300800 */
[----:B------:R1:W-:Y:S04]  /*50ce0*/  @P1 STG.E desc[UR4][R182.64], R187 ;  /* 0x000000bbb6001986 */ /* 0x0003e8000c101904 */
[----:B-1----:R-:W4:Y:S04]  /*50cf0*/  LDL.LU.64 R182, [R1+0x1648] ;  /* 0x0016480001b67983 */ /* 0x002f280000300a00 */
[----:B------:R-:W4:Y:S01]  /*50d00*/  LDL.LU R187, [R1+0x718] ;  /* 0x0007180001bb7983 */ /* 0x000f220000300800 */
[----:B------:R-:W-:-:S13]  /*50d10*/  LOP3.LUT P1, RZ, R2, 0x400000, RZ, 0xc0, !PT ;  /* 0x0040000002ff7812 */ /* 0x000fda000782c0ff */
[----:B------:R1:W-:Y:S01]  /*50d20*/  @P1 STG.E desc[UR4][R180.64], R186 ;  /* 0x000000bab4001986 */ /* 0x0003e2000c101904 */
[----:B------:R-:W-:-:S03]  /*50d30*/  LOP3.LUT P1, RZ, R2, 0x200000, RZ, 0xc0, !PT ;  /* 0x0020000002ff7812 */ /* 0x000fc6000782c0ff */
[----:B-1----:R-:W4:Y:S10]  /*50d40*/  LDL.LU.64 R180, [R1+0x1640] ;  /* 0x0016400001b47983 */ /* 0x002f340000300a00 */
        /* <DEDUP_REMOVED lines=16> */
[----:B---3--:R1:W-:Y:S01]  /*50e50*/  @P1 STG.E desc[UR4][R202.64], R27 ;  /* 0x0000001bca001986 */ /* 0x0083e2000c101904 */
[----:B------:R-:W-:-:S03]  /*50e60*/  LOP3.LUT P1, RZ, R2, 0x10000, RZ, 0xc0, !PT ;  /* 0x0001000002ff7812 */ /* 0x000fc6000782c0ff */
[----:B------:R-:W3:Y:S04]  /*50e70*/  LDL.LU R252, [R1+0x6e0] ;  /* 0x0006e00001fc7983 */ /* 0x000ee80000300800 */
[----:B-1----:R-:W3:Y:S06]  /*50e80*/  LDL.LU.64 R202, [R1+0x1618] ;  /* 0x0016180001ca7983 */ /* 0x002eec0000300a00 */
[----:B------:R-:W-:Y:S01]  /*50e90*/  @P1 STG.E desc[UR4][R168.64], R38 ;  /* 0x00000026a8001986 */ /* 0x000fe2000c101904 */
[----:B------:R-:W-:-:S03]  /*50ea0*/  LOP3.LUT P1, RZ, R2, 0x8000, RZ, 0xc0, !PT ;  /* 0x0000800002ff7812 */ /* 0x000fc6000782c0ff */
[----:B------:R-:W3:Y:S10]  /*50eb0*/  LDL.LU R27, [R1+0x6f4] ;  /* 0x0006f400011b7983 */ /* 0x000ef40000300800 */
        /* <DEDUP_REMOVED lines=12> */
[----:B--2---:R1:W-:Y:S01]  /*50f80*/  @P1 STG.E desc[UR4][R10.64], R15 ;  /* 0x0000000f0a001986 */ /* 0x0043e2000c101904 */
[----:B------:R-:W-:Y:S02]  /*50f90*/  LOP3.LUT P1, RZ, R2, 0x100, RZ, 0xc0, !PT ;  /* 0x0000010002ff7812 */ /* 0x000fe4000782c0ff */
[----:B------:R-:W-:Y:S01]  /*50fa0*/  LOP3.LUT R4, R4, 0xffffefff, RZ, 0xc0, !PT ;  /* 0xffffefff04047812 */ /* 0x000fe200078ec0ff */
[----:B-1----:R-:W2:Y:S10]  /*50fb0*/  LDL.LU.64 R10, [R1+0x1610] ;  /* 0x00161000010a7983 */ /* 0x002eb40000300a00 */
[----:B------:R1:W-:Y:S01]  /*50fc0*/  @P1 STG.E desc[UR4][R8.64], R174 ;  /* 0x000000ae08001986 */ /* 0x0003e2000c101904 */
[----:B------:R-:W-:-:S03]  /*50fd0*/  LOP3.LUT P1, RZ, R2, 0x80, RZ, 0xc0, !PT ;  /* 0x0000008002ff7812 */ /* 0x000fc6000782c0ff */
[----:B------:R-:W2:Y:S04]  /*50fe0*/  LDL.LU R15, [R1+0x6e4] ;  /* 0x0006e400010f7983 */ /* 0x000ea80000300800 */
[----:B-1----:R-:W2:Y:S06]  /*50ff0*/  LDL.LU.64 R8, [R1+0x1608] ;  /* 0x0016080001087983 */ /* 0x002eac0000300a00 */
[----:B----4-:R1:W-:Y:S01]  /*51000*/  @P1 STG.E desc[UR4][R12.64], R175 ;  /* 0x000000af0c001986 */ /* 0x0103e2000c101904 */
[----:B------:R-:W-:-:S03]  /*51010*/  LOP3.LUT P1, RZ, R2, 0x40, RZ, 0xc0, !PT ;  /* 0x0000004002ff7812 */ /* 0x000fc6000782c0ff */
[----:B------:R-:W4:Y:S04]  /*51020*/  LDL.LU R174, [R1+0x6f8] ;  /* 0x0006f80001ae7983 */ /* 0x000f280000300800 */
[----:B-1----:R-:W4:Y:S04]  /*51030*/  LDL.LU.64 R12, [R1+0x1600] ;  /* 0x00160000010c7983 */ /* 0x002f280000300a00 */
[----:B------:R-:W4:Y:S04]  /*51040*/  LDL.LU R175, [R1+0x6e8] ;  /* 0x0006e80001af7983 */ /* 0x000f280000300800 */
        /* <DEDUP_REMOVED lines=9> */
[----:B------:R-:W-:-:S02]  /*510e0*/  LOP3.LUT P1, RZ, R18, 0x80, RZ, 0xc0, !PT ;  /* 0x0000008012ff7812 */ /* 0x000fc4000782c0ff */
[----:B------:R-:W-:Y:S01]  /*510f0*/  LOP3.LUT P0, RZ, R23, 0x20, RZ, 0xc0, !PT ;  /* 0x0000002017ff7812 */ /* 0x000fe2000780c0ff */
[----:B-1----:R-:W4:Y:S10]  /*51100*/  LDL.LU.64 R182, [R1+0x15e8] ;  /* 0x0015e80001b67983 */ /* 0x002f340000300a00 */
        /* <DEDUP_REMOVED lines=24> */
[----:B------:R-:W-:Y:S01]  /*51290*/  LOP3.LUT R4, R4, 0xffefffff, RZ, 0xc0, !PT ;  /* 0xffefffff04047812 */ /* 0x000fe200078ec0ff */
[----:B------:R1:W-:Y:S01]  /*512a0*/  @P0 STG.E desc[UR4][R180.64], R186 ;  /* 0x000000bab4000986 */ /* 0x0003e2000c101904 */
[----:B------:R-:W-:-:S09]  /*512b0*/  LOP3.LUT P6, RZ, R23, 0x10, RZ, 0xc0, !PT ;  /* 0x0000001017ff7812 */ /* 0x000fd200078cc0ff */
[----:B------:R-:W-:Y:S02]  /*512c0*/  @P1 LOP3.LUT R4, R4, 0x100000, RZ, 0xfc, !PT ;  /* 0x0010000004041812 */ /* 0x000fe400078efcff */
[----:B------:R-:W-:Y:S01]  /*512d0*/  LOP3.LUT P1, RZ, R18, 0x10000, RZ, 0xc0, !PT ;  /* 0x0001000012ff7812 */ /* 0x000fe2000782c0ff */
[----:B-1----:R-:W4:Y:S01]  /*512e0*/  LDL.LU.64 R180, [R1+0x15e0] ;  /* 0x0015e00001b47983 */ /* 0x002f220000300a00 */
[----:B------:R-:W-:-:S03]  /*512f0*/  LOP3.LUT R4, R4, 0xffdfffff, RZ, 0xc0, !PT ;  /* 0xffdfffff04047812 */ /* 0x000fc600078ec0ff */
[----:B------:R-:W4:Y:S01]  /*51300*/  LDL.LU R186, [R1+0x6c0] ;  /* 0x0006c00001ba7983 */ /* 0x000f220000300800 */
[----:B------:R-:W-:-:S07]  /*51310*/  LOP3.LUT P5, RZ, R23, 0x8, RZ, 0xc0, !PT ;  /* 0x0000000817ff7812 */ /* 0x000fce00078ac0ff */
[----:B------:R-:W-:Y:S02]  /*51320*/  @P1 LOP3.LUT R4, R4, 0x200000, RZ, 0xfc, !PT ;  /* 0x0020000004041812 */ /* 0x000fe400078efcff */
[----:B------:R-:W-:Y:S01]  /*51330*/  LOP3.LUT P1, RZ, R18, 0x20000, RZ, 0xc0, !PT ;  /* 0x0002000012ff7812 */ /* 0x000fe2000782c0ff */
[----:B------:R1:W-:Y:S01]  /*51340*/  @P6 STG.E desc[UR4][R184.64], R191 ;  /* 0x000000bfb8006986 */ /* 0x0003e2000c101904 */
[----:B------:R-:W-:-:S03]  /*51350*/  LOP3.LUT R4, R4, 0xffbfffff, RZ, 0xc0, !PT ;  /* 0xffbfffff04047812 */ /* 0x000fc600078ec0ff */
[----:B-1----:R-:W4:Y:S04]  /*51360*/  LDL.LU.64 R184, [R1+0x15d8] ;  /* 0x0015d80001b87983 */ /* 0x002f280000300a00 */
[----:B------:R-:W4:Y:S04]  /*51370*/  LDL.LU R191, [R1+0x6d4] ;  /* 0x0006d40001bf7983 */ /* 0x000f280000300800 */
[----:B------:R-:W-:Y:S02]  /*51380*/  @P1 LOP3.LUT R4, R4, 0x400000, RZ, 0xfc, !PT ;  /* 0x0040000004041812 */ /* 0x000fe400078efcff */
[----:B------:R-:W-:Y:S01]  /*51390*/  LOP3.LUT P1, RZ, R18, 0x40000, RZ, 0xc0, !PT ;  /* 0x0004000012ff7812 */ /* 0x000fe2000782c0ff */
[----:B------:R1:W-:Y:S01]  /*513a0*/  @P5 STG.E desc[UR4][R194.64], R192 ;  /* 0x000000c0c2005986 */ /* 0x0003e2000c101904 */
[----:B------:R-:W-:-:S02]  /*513b0*/  LOP3.LUT P4, RZ, R23, 0x4, RZ, 0xc0, !PT ;  /* 0x0000000417ff7812 */ /* 0x000fc4000788c0ff */
[----:B------:R-:W-:Y:S01]  /*513c0*/  LOP3.LUT R4, R4, 0xff7fffff, RZ, 0xc0, !PT ;  /* 0xff7fffff04047812 */ /* 0x000fe200078ec0ff */
        /* <DEDUP_REMOVED lines=11> */
[----:B---3--:R1:W-:Y:S01]  /*51480*/  @P3 STG.E desc[UR4][R198.64], R252 ;  /* 0x000000fcc6003986 */ /* 0x0083e2000c101904 */
[----:B------:R-:W-:-:S02]  /*51490*/  LOP3.LUT P2, RZ, R23, 0x1, RZ, 0xc0, !PT ;  /* 0x0000000117ff7812 */ /* 0x000fc4000784c0ff */
[----:B------:R-:W-:Y:S01]  /*514a0*/  LOP3.LUT R4, R4, 0xfdffffff, RZ, 0xc0, !PT ;  /* 0xfdffffff04047812 */ /* 0x000fe200078ec0ff */
[----:B-1----:R-:W3:Y:S04]  /*514b0*/  LDL.LU.64 R198, [R1+0x15c0] ;  /* 0x0015c00001c67983 */ /* 0x002ee80000300a00 */
[----:B------:R-:W3:Y:S04]  /*514c0*/  LDL.LU R252, [R1+0x6c8] ;  /* 0x0006c80001fc7983 */ /* 0x000ee80000300800 */
[----:B------:R-:W-:Y:S02]  /*514d0*/  @P1 LOP3.LUT R4, R4, 0x2000000, RZ, 0xfc, !PT ;  /* 0x0200000004041812 */ /* 0x000fe400078efcff */
[----:B------:R-:W-:Y:S01]  /*514e0*/  LOP3.LUT P1, RZ, R18, 0x200000, RZ, 0xc0, !PT ;  /* 0x0020000012ff7812 */ /* 0x000fe2000782c0ff */
[----:B------:R1:W-:Y:S01]  /*514f0*/  @P2 STG.E desc[UR4][R202.64], R27 ;  /* 0x0000001bca002986 */ /* 0x0003e2000c101904 */
[----:B------:R-:W-:-:S03]  /*51500*/  LOP3.LUT R4, R4, 0xfbffffff, RZ, 0xc0, !PT ;  /* 0xfbffffff04047812 */ /* 0x000fc600078ec0ff */
[----:B-1----:R-:W3:Y:S04]  /*51510*/  LDL.LU.64 R202, [R1+0x15b8] ;  /* 0x0015b80001ca7983 */ /* 0x002ee80000300a00 */
[----:B------:R-:W3:Y:S04]  /*51520*/  LDL.LU R27, [R1+0x6dc] ;  /* 0x0006dc00011b7983 */ /* 0x000ee80000300800 */
[----:B------:R-:W-:Y:S02]  /*51530*/  @P1 LOP3.LUT R4, R4, 0x4000000, RZ, 0xfc, !PT ;  /* 0x0400000004041812 */ /* 0x000fe400078efcff */
[----:B------:R-:W-:-:S02]  /*51540*/  LOP3.LUT P1, RZ, R18, 0x400000, RZ, 0xc0, !PT ;  /* 0x0040000012ff7812 */ /* 0x000fc4000782c0ff */
        /* <DEDUP_REMOVED lines=26> */
[----:B------:R-:W-:-:S13]  /*516f0*/  LOP3.LUT P1, RZ, R18, 0x80000000, RZ, 0xc0, !PT ;  /* 0x8000000012ff7812 */ /* 0x000fda000782c0ff */
[----:B--2---:R-:W-:Y:S01]  /*51700*/  @P1 STG.E desc[UR4][R10.64], R15 ;  /* 0x0000000f0a001986 */ /* 0x004fe2000c101904 */
[----:B------:R-:W-:-:S13]  /*51710*/  LOP3.LUT P1, RZ, R2, 0x8, RZ, 0xc0, !PT ;  /* 0x0000000802ff7812 */ /* 0x000fda000782c0ff */
[----:B----4-:R-:W-:Y:S01]  /*51720*/  @P1 STG.E desc[UR4][R8.64], R174 ;  /* 0x000000ae08001986 */ /* 0x010fe2000c101904 */
        /* <DEDUP_REMOVED lines=17> */
[----:B---3--:R-:W-:Y:S01]  /*51840*/  @P1 STG.E desc[UR4][R198.64], R252 ;  /* 0x000000fcc6001986 */ /* 0x008fe2000c101904 */
[----:B------:R-:W-:-:S13]  /*51850*/  LOP3.LUT P1, RZ, R4, 0x2000000, RZ, 0xc0, !PT ;  /* 0x0200000004ff7812 */ /* 0x000fda000782c0ff */
[----:B------:R1:W-:Y:S04]  /*51860*/  @P1 STG.E desc[UR4][R202.64], R27 ;  /* 0x0000001bca001986 */ /* 0x0003e8000c101904 */
[----:B-1----:R-:W2:Y:S04]  /*51870*/  LDL.LU.64 R202, [R1+0x15b0] ;  /* 0x0015b00001ca7983 */ /* 0x002ea80000300a00 */
[----:B------:R-:W2:Y:S04]  /*51880*/  LDL.LU R170, [R1+0x6cc] ;  /* 0x0006cc0001aa7983 */ /* 0x000ea80000300800 */
[----:B------:R-:W3:Y:S04]  /*51890*/  LDL.LU.64 R168, [R1+0x15a8] ;  /* 0x0015a80001a87983 */ /* 0x000ee80000300a00 */
[----:B------:R-:W3:Y:S04]  /*518a0*/  LDL.LU R171, [R1+0x6b0] ;  /* 0x0006b00001ab7983 */ /* 0x000ee80000300800 */
[----:B------:R-:W4:Y:S04]  /*518b0*/  LDL.LU.64 R38, [R1+0x15a0] ;  /* 0x0015a00001267983 */ /* 0x000f280000300a00 */
[----:B------:R-:W4:Y:S04]  /*518c0*/  LDL.LU R36, [R1+0x6a0] ;  /* 0x0006a00001247983 */ /* 0x000f280000300800 */
        /* <DEDUP_REMOVED lines=33> */
[----:B--2---:R1:W-:Y:S01]  /*51ae0*/  @P1 STG.E desc[UR4][R202.64], R170 ;  /* 0x000000aaca001986 */ /* 0x0043e2000c101904 */
[----:B------:R-:W-:-:S02]  /*51af0*/  LOP3.LUT P1, RZ, R4, 0x800000, RZ, 0xc0, !PT ;  /* 0x0080000004ff7812 */ /* 0x000fc4000782c0ff */
[----:B------:R-:W-:Y:S01]  /*51b00*/  LOP3.LUT R23, R23, 0xffefffff, RZ, 0xc0, !PT ;  /* 0xffefffff17177812 */ /* 0x000fe200078ec0ff */
[----:B-1----:R-:W2:Y:S10]  /*51b10*/  LDL.LU.64 R202, [R1+0x1928] ;  /* 0x0019280001ca7983 */ /* 0x002eb40000300a00 */
[----:B---3--:R-:W-:Y:S01]  /*51b20*/  @P1 STG.E desc[UR4][R168.64], R171 ;  /* 0x000000aba8001986 */ /* 0x008fe2000c101904 */
        /* <DEDUP_REMOVED lines=12> */
[----:B------:R-:W-:-:S03]  /*51bf0*/  LOP3.LUT P1, RZ, R4, 0x10000, RZ, 0xc0, !PT ;  /* 0x0001000004ff7812 */ /* 0x000fc6000782c0ff */
[----:B-1----:R-:W3:Y:S10]  /*51c00*/  LDL.LU.64 R32, [R1+0x1520] ;  /* 0x0015200001207983 */ /* 0x002ef40000300a00 */
[----:B------:R1:W-:Y:S01]  /*51c10*/  @P1 STG.E desc[UR4][R14.64], R12 ;  /* 0x0000000c0e001986 */ /* 0x0003e2000c101904 */
[----:B------:R-:W-:-:S03]  /*51c20*/  LOP3.LUT P1, RZ, R4, 0x8000, RZ, 0xc0, !PT ;  /* 0x0000800004ff7812 */ /* 0x000fc6000782c0ff */
[----:B------:R-:W3:Y:S04]  /*51c30*/  LDL.LU R11, [R1+0x674] ;  /* 0x00067400010b7983 */ /* 0x000ee80000300800 */
[----:B-1----:R-:W4:Y:S06]  /*51c40*/  LDL.LU.64 R14, [R1+0x1510] ;  /* 0x00151000010e7983 */ /* 0x002f2c0000300a00 */
[----:B------:R1:W-:Y:S01]  /*51c50*/  @P1 STG.E desc[UR4][R8.64], R13 ;  /* 0x0000000d08001986 */ /* 0x0003e2000c101904 */
[----:B------:R-:W-:-:S03]  /*51c60*/  LOP3.LUT P1, RZ, R4, 0x4000, RZ, 0xc0, !PT ;  /* 0x0000400004ff7812 */ /* 0x000fc6000782c0ff */
[----:B------:R-:W4:Y:S04]  /*51c70*/  LDL.LU R12, [R1+0x664] ;  /* 0x00066400010c7983 */ /* 0x000f280000300800 */
[----:B-1----:R-:W2:Y:S06]  /*51c80*/  LDL.LU.64 R8, [R1+0x1508] ;  /* 0x0015080001087983 */ /* 0x002eac0000300a00 */
[----:B------:R1:W-:Y:S01]  /*51c90*/  @P1 STG.E desc[UR4][R174.64], R173 ;  /* 0x000000adae001986 */ /* 0x0003e2000c101904 */
[----:B------:R-:W-:-:S03]  /*51ca0*/  LOP3.LUT P1, RZ, R4, 0x2000, RZ, 0xc0, !PT ;  /* 0x0000200004ff7812 */ /* 0x000fc6000782c0ff */
[----:B------:R-:W2:Y:S04]  /*51cb0*/  LDL.LU R13, [R1+0x678] ;  /* 0x00067800010d7983 */ /* 0x000ea80000300800 */
[----:B-1----:R-:W2:Y:S06]  /*51cc0*/  LDL.LU.64 R174, [R1+0x1500] ;  /* 0x0015000001ae7983 */ /* 0x002eac0000300a00 */
[----:B------:R1:W-:Y:S01]  /*51cd0*/  @P1 STG.E desc[UR4][R178.64], R172 ;  /* 0x000000acb2001986 */ /* 0x0003e2000c101904 */
[----:B------:R-:W-:-:S03]  /*51ce0*/  LOP3.LUT P1, RZ, R4, 0x1000, RZ, 0xc0, !PT ;  /* 0x0000100004ff7812 */ /* 0x000fc6000782c0ff */
[----:B------:R-:W2:Y:S04]  /*51cf0*/  LDL.LU R173, [R1+0x668] ;  /* 0x0006680001ad7983 */ /* 0x000ea80000300800 */
[----:B-1----:R-:W2:Y:S06]  /*51d00*/  LDL.LU.64 R178, [R1+0x14f8] ;  /* 0x0014f80001b27983 */ /* 0x002eac0000300a00 */
[----:B------:R1:W-:Y:S01]  /*51d10*/  @P1 STG.E desc[UR4][R176.64], R187 ;  /* 0x000000bbb0001986 */ /* 0x0003e2000c101904 */
[----:B------:R-:W-:-:S03]  /*51d20*/  LOP3.LUT P1, RZ, R16, 0x100, RZ, 0xc0, !PT ;  /* 0x0000010010ff7812 */ /* 0x000fc6000782c0ff */
[----:B------:R-:W2:Y:S01]  /*51d30*/  LDL.LU R172, [R1+0x67c] ;  /* 0x00067c0001ac7983 */ /* 0x000ea20000300800 */
[----:B------:R-:W-:-:S03]  /*51d40*/  LOP3.LUT P0, RZ, R18, 0x40, RZ, 0xc0, !PT ;  /* 0x0000004012ff7812 */ /* 0x000fc6000780c0ff */
[----:B-1----:R-:W2:Y:S06]  /*51d50*/  LDL.LU.64 R176, [R1+0x14f0] ;  /* 0x0014f00001b07983 */ /* 0x002eac0000300a00 */
[----:B------:R-:W-:Y:S02]  /*51d60*/  @P1 LOP3.LUT R23, R23, 0x100000, RZ, 0xfc, !PT ;  /* 0x0010000017171812 */ /* 0x000fe400078efcff */
[----:B------:R-:W-:Y:S01]  /*51d70*/  LOP3.LUT P1, RZ, R16, 0x200, RZ, 0xc0, !PT ;  /* 0x0000020010ff7812 */ /* 0x000fe2000782c0ff */
[----:B------:R-:W2:Y:S01]  /*51d80*/  LDL.LU R187, [R1+0x66c] ;  /* 0x00066c0001bb7983 */ /* 0x000ea20000300800 */
        /* <DEDUP_REMOVED lines=26> */
[----:B-1----:R-:W2:Y:S01]  /*51f30*/  LDL.LU.64 R182, [R1+0x14e8] ;  /* 0x0014e80001b67983 */ /* 0x002ea20000300a00 */
[----:B------:R-:W-:-:S03]  /*51f40*/  LOP3.LUT R23, R23, 0xdfffffff, RZ, 0xc0, !PT ;  /* 0xdfffffff17177812 */ /* 0x000fc600078ec0ff */
[----:B------:R-:W2:Y:S01]  /*51f50*/  LDL.LU R186, [R1+0x650] ;  /* 0x0006500001ba7983 */ /* 0x000ea20000300800 */
[----:B------:R-:W-:-:S07]  /*51f60*/  LOP3.LUT P5, RZ, R18, 0x10, RZ, 0xc0, !PT ;  /* 0x0000001012ff7812 */ /* 0x000fce00078ac0ff */
[----:B------:R-:W-:Y:S02]  /*51f70*/  @P1 LOP3.LUT R23, R23, 0x20000000, RZ, 0xfc, !PT ;  /* 0x2000000017171812 */ /* 0x000fe400078efcff */
[----:B------:R-:W-:Y:S01]  /*51f80*/  LOP3.LUT P1, RZ, R16, 0x40000, RZ, 0xc0, !PT ;  /* 0x0004000010ff7812 */ /* 0x000fe2000782c0ff */
[----:B------:R1:W-:Y:S01]  /*51f90*/  @P6 STG.E desc[UR4][R180.64], R191 ;  /* 0x000000bfb4006986 */ /* 0x0003e2000c101904 */
[----:B------:R-:W-:-:S03]  /*51fa0*/  LOP3.LUT R23, R23, 0xbfffffff, RZ, 0xc0, !PT ;  /* 0xbfffffff17177812 */ /* 0x000fc600078ec0ff */
[----:B-1----:R-:W2:Y:S04]  /*51fb0*/  LDL.LU.64 R180, [R1+0x14e0] ;  /* 0x0014e00001b47983 */ /* 0x002ea80000300a00 */
[----:B------:R-:W2:Y:S04]  /*51fc0*/  LDL.LU R191, [R1+0x640] ;  /* 0x0006400001bf7983 */ /* 0x000ea80000300800 */
[----:B------:R-:W-:Y:S02]  /*51fd0*/  @P1 LOP3.LUT R23, R23, 0x40000000, RZ, 0xfc, !PT ;  /* 0x4000000017171812 */ /* 0x000fe400078efcff */
[----:B------:R-:W-:Y:S01]  /*51fe0*/  LOP3.LUT P1, RZ, R16, 0x80000, RZ, 0xc0, !PT ;  /* 0x0008000010ff7812 */ /* 0x000fe2000782c0ff */
[----:B------:R1:W-:Y:S01]  /*51ff0*/  @P5 STG.E desc[UR4][R184.64], R188 ;  /* 0x000000bcb8005986 */ /* 0x0003e2000c101904 */
[----:B------:R-:W-:-:S02]  /*52000*/  LOP3.LUT P4, RZ, R18, 0x8, RZ, 0xc0, !PT ;  /* 0x0000000812ff7812 */ /* 0x000fc4000788c0ff */
[----:B------:R-:W-:Y:S01]  /*52010*/  LOP3.LUT R23, R23, 0x7fffffff, RZ, 0xc0, !PT ;  /* 0x7fffffff17177812 */ /* 0x000fe200078ec0ff */
        /* <DEDUP_REMOVED lines=24> */
[----:B------:R-:W2:Y:S01]  /*521a0*/  LDL.LU R170, [R1+0x65c] ;  /* 0x00065c0001aa7983 */ /* 0x000ea20000300800 */
[----:B------:R-:W-:-:S03]  /*521b0*/  LOP3.LUT R4, R4, 0xfffffff7, RZ, 0xc0, !PT ;  /* 0xfffffff704047812 */ /* 0x000fc600078ec0ff */
[----:B------:R-:W2:Y:S04]  /*521c0*/  LDL.LU.64 R168, [R1+0x14b0] ;  /* 0x0014b00001a87983 */ /* 0x000ea80000300a00 */
[----:B------:R-:W2:Y:S04]  /*521d0*/  LDL.LU R171, [R1+0x64c] ;  /* 0x00064c0001ab7983 */ /* 0x000ea80000300800 */
[----:B------:R-:W-:Y:S01]  /*521e0*/  @P1 LOP3.LUT R4, R4, 0x8, RZ, 0xfc, !PT ;  /* 0x0000000804041812 */ /* 0x000fe200078efcff */
[----:B------:R-:W2:Y:S01]  /*521f0*/  LDL.LU.64 R38, [R1+0x14a8] ;  /* 0x0014a80001267983 */ /* 0x000ea20000300a00 */
[----:B------:R-:W-:-:S02]  /*52200*/  LOP3.LUT P1, RZ, R16, 0x1000000, RZ, 0xc0, !PT ;  /* 0x0100000010ff7812 */ /* 0x000fc4000782c0ff */
[----:B------:R-:W-:Y:S01]  /*52210*/  LOP3.LUT R4, R4, 0xffffffef, RZ, 0xc0, !PT ;  /* 0xffffffef04047812 */ /* 0x000fe200078ec0ff */
[----:B------:R-:W2:Y:S04]  /*52220*/  LDL.LU R36, [R1+0x630] ;  /* 0x0006300001247983 */ /* 0x000ea80000300800 */
[----:B------:R-:W2:Y:S04]  /*52230*/  LDL.LU.64 R42, [R1+0x14a0] ;  /* 0x0014a000012a7983 */ /* 0x000ea80000300a00 */
[----:B------:R-:W2:Y:S02]  /*52240*/  LDL.LU R37, [R1+0x620] ;  /* 0x0006200001257983 */ /* 0x000ea40000300800 */
[----:B------:R-:W-:-:S02]  /*52250*/  @P1 LOP3.LUT R4, R4, 0x10, RZ, 0xfc, !PT ;  /* 0x0000001004041812 */ /* 0x000fc400078efcff */
        /* <DEDUP_REMOVED lines=10> */
[----:B------:R-:W2:Y:S06]  /*52300*/  LDL.LU R10, [R1+0x638] ;  /* 0x00063800010a7983 */ /* 0x000eac0000300800 */
[----:B------:R-:W-:-:S02]  /*52310*/  @P1 LOP3.LUT R4, R4, 0x40, RZ, 0xfc, !PT ;  /* 0x0000004004041812 */ /* 0x000fc400078efcff */
        /* <DEDUP_REMOVED lines=16> */
[----:B---3--:R1:W-:Y:S01]  /*52420*/  @P1 STG.E desc[UR4][R32.64], R11 ;  /* 0x0000000b20001986 */ /* 0x0083e2000c101904 */
[----:B------:R-:W-:-:S03]  /*52430*/  LOP3.LUT P1, RZ, R4, 0x800, RZ, 0xc0, !PT ;  /* 0x0000080004ff7812 */ /* 0x000fc6000782c0ff */
[----:B-1----:R-:W3:Y:S10]  /*52440*/  LDL.LU.64 R32, [R1+0x1480] ;  /* 0x0014800001207983 */ /* 0x002ef40000300a00 */
[----:B----4-:R1:W-:Y:S01]  /*52450*/  @P1 STG.E desc[UR4][R14.64], R12 ;  /* 0x0000000c0e001986 */ /* 0x0103e2000c101904 */
[----:B------:R-:W-:-:S03]  /*52460*/  LOP3.LUT P1, RZ, R4, 0x400, RZ, 0xc0, !PT ;  /* 0x0000040004ff7812 */ /* 0x000fc6000782c0ff */
[----:B------:R-:W3:Y:S04]  /*52470*/  LDL.LU R11, [R1+0x628] ;  /* 0x00062800010b7983 */ /* 0x000ee80000300800 */
[----:B-1----:R-:W4:Y:S06]  /*52480*/  LDL.LU.64 R14, [R1+0x1478] ;  /* 0x00147800010e7983 */ /* 0x002f2c0000300a00 */
[----:B--2---:R1:W-:Y:S01]  /*52490*/  @P1 STG.E desc[UR4][R8.64], R13 ;  /* 0x0000000d08001986 */ /* 0x0043e2000c101904 */
        /* <DEDUP_REMOVED lines=38> */
[----:B-1----:R-:W2:Y:S04]  /*52700*/  LDL.LU.64 R198, [R1+0x1428] ;  /* 0x0014280001c67983 */ /* 0x002ea80000300a00 */
[----:B------:R-:W2:Y:S04]  /*52710*/  LDL.LU R27, [R1+0x4f0] ;  /* 0x0004f000011b7983 */ /* 0x000ea80000300800 */
[----:B------:R-:W3:Y:S01]  /*52720*/  LDL.LU.64 R4, [R1+0x14b8] ;  /* 0x0014b80001047983 */ /* 0x000ee20000300a00 */
[----:B------:R-:W-:-:S03]  /*52730*/  LOP3.LUT R18, R18, 0xefffffff, RZ, 0xc0, !PT ;  /* 0xefffffff12127812 */ /* 0x000fc600078ec0ff */
[----:B---3--:R-:W-:Y:S01]  /*52740*/  @P1 STG.E desc[UR4][R4.64], R170 ;  /* 0x000000aa04001986 */ /* 0x008fe2000c101904 */
        /* <DEDUP_REMOVED lines=31> */
[----:B------:R-:W-:-:S03]  /*52940*/  LOP3.LUT R23, R23, 0xfffffffe, RZ, 0xc0, !PT ;  /* 0xfffffffe17177812 */ /* 0x000fc600078ec0ff */
[----:B-1----:R-:W2:Y:S06]  /*52950*/  LDL.LU.64 R178, [R1+0x1400] ;  /* 0x0014000001b27983 */ /* 0x002eac0000300a00 */
[----:B------:R1:W-:Y:S01]  /*52960*/  @P1 STG.E desc[UR4][R176.64], R187 ;  /* 0x000000bbb0001986 */ /* 0x0003e2000c101904 */
[----:B------:R-:W-:-:S03]  /*52970*/  LOP3.LUT P1, RZ, R7, 0x200, RZ, 0xc0, !PT ;  /* 0x0000020007ff7812 */ /* 0x000fc6000782c0ff */
[----:B------:R-:W2:Y:S04]  /*52980*/  LDL.LU R172, [R1+0x4e8] ;  /* 0x0004e80001ac7983 */ /* 0x000ea80000300800 */
[----:B-1----:R-:W2:Y:S06]  /*52990*/  LDL.LU.64 R176, [R1+0x13f8] ;  /* 0x0013f80001b07983 */ /* 0x002eac0000300a00 */
[----:B------:R-:W-:-:S02]  /*529a0*/  @P1 LOP3.LUT R18, R18, 0x10000000, RZ, 0xfc, !PT ;  /* 0x1000000012121812 */ /* 0x000fc400078efcff */
        /* <DEDUP_REMOVED lines=33> */
[----:B------:R1:W-:Y:S01]  /*52bc0*/  @P0 STG.E desc[UR4][R182.64], R186 ;  /* 0x000000bab6000986 */ /* 0x0003e2000c101904 */
[----:B------:R-:W-:-:S09]  /*52bd0*/  LOP3.LUT P6, RZ, R16, 0x40, RZ, 0xc0, !PT ;  /* 0x0000004010ff7812 */ /* 0x000fd200078cc0ff */
[----:B------:R-:W-:Y:S01]  /*52be0*/  @P1 LOP3.LUT R23, R23, 0x80, RZ, 0xfc, !PT ;  /* 0x0000008017171812 */ /* 0x000fe200078efcff */
[----:B-1----:R-:W2:Y:S01]  /*52bf0*/  LDL.LU.64 R182, [R1+0x13f0] ;  /* 0x0013f00001b67983 */ /* 0x002ea20000300a00 */
[----:B------:R-:W-:-:S03]  /*52c00*/  LOP3.LUT P1, RZ, R7, 0x200000, RZ, 0xc0, !PT ;  /* 0x0020000007ff7812 */ /* 0x000fc6000782c0ff */
[----:B------:R-:W2:Y:S01]  /*52c10*/  LDL.LU R186, [R1+0x4ec] ;  /* 0x0004ec0001ba7983 */ /* 0x000ea20000300800 */
[----:B------:R-:W-:Y:S02]  /*52c20*/  LOP3.LUT R23, R23, 0xfffffeff, RZ, 0xc0, !PT ;  /* 0xfffffeff17177812 */ /* 0x000fe400078ec0ff */
[----:B------:R-:W-:Y:S01]  /*52c30*/  LOP3.LUT P5, RZ, R16, 0x20, RZ, 0xc0, !PT ;  /* 0x0000002010ff7812 */ /* 0x000fe200078ac0ff */
[----:B------:R1:W-:Y:S06]  /*52c40*/  @P6 STG.E desc[UR4][R180.64], R191 ;  /* 0x000000bfb4006986 */ /* 0x0003ec000c101904 */
[----:B------:R-:W-:-:S02]  /*52c50*/  @P1 LOP3.LUT R23, R23, 0x100, RZ, 0xfc, !PT ;  /* 0x0000010017171812 */ /* 0x000fc400078efcff */
[----:B------:R-:W-:Y:S01]  /*52c60*/  LOP3.LUT P1, RZ, R7, 0x400000, RZ, 0xc0, !PT ;  /* 0x0040000007ff7812 */ /* 0x000fe2000782c0ff */
[----:B-1----:R-:W2:Y:S04]  /*52c70*/  LDL.LU.64 R180, [R1+0x13e8] ;  /* 0x0013e80001b47983 */ /* 0x002ea80000300a00 */
[----:B------:R-:W2:Y:S01]  /*52c80*/  LDL.LU R191, [R1+0x4d0] ;  /* 0x0004d00001bf7983 */ /* 0x000ea20000300800 */
[----:B------:R-:W-:Y:S02]  /*52c90*/  LOP3.LUT R23, R23, 0xfffffdff, RZ, 0xc0, !PT ;  /* 0xfffffdff17177812 */ /* 0x000fe400078ec0ff */
[----:B------:R-:W-:Y:S01]  /*52ca0*/  LOP3.LUT P4, RZ, R16, 0x10, RZ, 0xc0, !PT ;  /* 0x0000001010ff7812 */ /* 0x000fe2000788c0ff */
[----:B------:R1:W-:Y:S04]  /*52cb0*/  @P5 STG.E desc[UR4][R184.64], R188 ;  /* 0x000000bcb8005986 */ /* 0x0003e8000c101904 */
        /* <DEDUP_REMOVED lines=18> */
[----:B------:R-:W-:-:S03]  /*52de0*/  LOP3.LUT R23, R23, 0xffffefff, RZ, 0xc0, !PT ;  /* 0xffffefff17177812 */ /* 0x000fc600078ec0ff */
[----:B------:R1:W-:Y:S04]  /*52df0*/  @P2 STG.E desc[UR4][R198.64], R27 ;  /* 0x0000001bc6002986 */ /* 0x0003e8000c101904 */
[----:B------:R-:W-:Y:S02]  /*52e00*/  @P1 LOP3.LUT R23, R23, 0x1000, RZ, 0xfc, !PT ;  /* 0x0000100017171812 */ /* 0x000fe400078efcff */
[----:B------:R-:W-:Y:S01]  /*52e10*/  LOP3.LUT P1, RZ, R7, 0x4000000, RZ, 0xc0, !PT ;  /* 0x0400000007ff7812 */ /* 0x000fe2000782c0ff */
[----:B-1----:R-:W2:Y:S04]  /*52e20*/  LDL.LU.64 R198, [R1+0x13c8] ;  /* 0x0013c80001c67983 */ /* 0x002ea80000300a00 */
[----:B------:R-:W2:Y:S01]  /*52e30*/  LDL.LU R27, [R1+0x4d8] ;  /* 0x0004d800011b7983 */ /* 0x000ea20000300800 */
[----:B------:R-:W-:-:S03]  /*52e40*/  LOP3.LUT R23, R23, 0xffffdfff, RZ, 0xc0, !PT ;  /* 0xffffdfff17177812 */ /* 0x000fc600078ec0ff */
[----:B------:R-:W2:Y:S04]  /*52e50*/  LDL.LU.64 R4, [R1+0x13c0] ;  /* 0x0013c00001047983 */ /* 0x000ea80000300a00 */
        /* <DEDUP_REMOVED lines=35> */
[----:B-1----:R-:W3:Y:S04]  /*53090*/  LDL.LU.64 R32, [R1+0x1388] ;  /* 0x0013880001207983 */ /* 0x002ee80000300a00 */
[----:B------:R-:W3:Y:S06]  /*530a0*/  LDL.LU R11, [R1+0x4b8] ;  /* 0x0004b800010b7983 */ /* 0x000eec0000300800 */
[----:B----4-:R1:W-:Y:S01]  /*530b0*/  @P1 STG.E desc[UR4][R14.64], R12 ;  /* 0x0000000c0e001986 */ /* 0x0103e2000c101904 */
[----:B------:R-:W-:-:S03]  /*530c0*/  LOP3.LUT P1, RZ, R23, 0x40000, RZ, 0xc0, !PT ;  /* 0x0004000017ff7812 */ /* 0x000fc6000782c0ff */
[----:B-1----:R-:W4:Y:S04]  /*530d0*/  LDL.LU.64 R14, [R1+0x1380] ;  /* 0x00138000010e7983 */ /* 0x002f280000300a00 */
[----:B------:R-:W4:Y:S06]  /*530e0*/  LDL.LU R12, [R1+0x4a8] ;  /* 0x0004a800010c7983 */ /* 0x000f2c0000300800 */
        /* <DEDUP_REMOVED lines=8> */
[----:B------:R1:W-:Y:S01]  /*53170*/  @P1 STG.E desc[UR4][R178.64], R172 ;  /* 0x000000acb2001986 */ /* 0x0003e2000c101904 */
[----:B------:R-:W-:-:S03]  /*53180*/  LOP3.LUT P1, RZ, R23, 0x8000, RZ, 0xc0, !PT ;  /* 0x0000800017ff7812 */ /* 0x000fc6000782c0ff */
[----:B-1----:R-:W2:Y:S04]  /*53190*/  LDL.LU.64 R178, [R1+0x1368] ;  /* 0x0013680001b27983 */ /* 0x002ea80000300a00 */
[----:B------:R-:W2:Y:S06]  /*531a0*/  LDL.LU R172, [R1+0x490] ;  /* 0x0004900001ac7983 */ /* 0x000eac0000300800 */
[----:B------:R1:W-:Y:S04]  /*531b0*/  @P1 STG.E desc[UR4][R176.64], R187 ;  /* 0x000000bbb0001986 */ /* 0x0003e8000c101904 */
[----:B-1----:R-:W2:Y:S04]  /*531c0*/  LDL.LU.64 R176, [R1+0x1360] ;  /* 0x0013600001b07983 */ /* 0x002ea80000300a00 */
[----:B------:R-:W2:Y:S01]  /*531d0*/  LDL.LU R187, [R1+0x480] ;  /* 0x0004800001bb7983 */ /* 0x000ea20000300800 */
[----:B------:R-:W-:-:S13]  /*531e0*/  LOP3.LUT P1, RZ, R23, 0x4000, RZ, 0xc0, !PT ;  /* 0x0000400017ff7812 */ /* 0x000fda000782c0ff */
[----:B------:R1:W-:Y:S01]  /*531f0*/  @P1 STG.E desc[UR4][R182.64], R186 ;  /* 0x000000bab6001986 */ /* 0x0003e2000c101904 */
[----:B------:R-:W-:-:S03]  /*53200*/  LOP3.LUT P1, RZ, R23, 0x2000, RZ, 0xc0, !PT ;  /* 0x0000200017ff7812 */ /* 0x000fc6000782c0ff */
[----:B-1----:R-:W2:Y:S10]  /*53210*/  LDL.LU.64 R182, [R1+0x1358] ;  /* 0x0013580001b67983 */ /* 0x002eb40000300a00 */
        /* <DEDUP_REMOVED lines=20> */
[----:B------:R-:W-:Y:S01]  /*53360*/  @P1 STG.E desc[UR4][R4.64], R170 ;  /* 0x000000aa04001986 */ /* 0x000fe2000c101904 */
[----:B------:R-:W-:-:S03]  /*53370*/  LOP3.LUT P1, RZ, R23, 0x80, RZ, 0xc0, !PT ;  /* 0x0000008017ff7812 */ /* 0x000fc6000782c0ff */
[----:B------:R-:W2:Y:S10]  /*53380*/  LDL.LU R27, [R1+0x48c] ;  /* 0x00048c00011b7983 */ /* 0x000eb40000300800 */
        /* <DEDUP_REMOVED lines=22> */
[----:B-1----:R-:W2:Y:S04]  /*534f0*/  LDL.LU.64 R8, [R1+0x1318] ;  /* 0x0013180001087983 */ /* 0x002ea80000300a00 */
[----:B------:R-:W2:Y:S04]  /*53500*/  LDL.LU R13, [R1+0x474] ;  /* 0x00047400010d7983 */ /* 0x000ea80000300800 */
[----:B------:R1:W-:Y:S01]  /*53510*/  @P1 STG.E desc[UR4][R174.64], R173 ;  /* 0x000000adae001986 */ /* 0x0003e2000c101904 */
[----:B------:R-:W-:-:S03]  /*53520*/  LOP3.LUT P1, RZ, R18, 0x20000000, RZ, 0xc0, !PT ;  /* 0x2000000012ff7812 */ /* 0x000fc6000782c0ff */
[----:B-1----:R-:W2:Y:S04]  /*53530*/  LDL.LU.64 R174, [R1+0x1310] ;  /* 0x0013100001ae7983 */ /* 0x002ea80000300a00 */
[----:B------:R-:W2:Y:S06]  /*53540*/  LDL.LU R173, [R1+0x464] ;  /* 0x0004640001ad7983 */ /* 0x000eac0000300800 */
[----:B------:R1:W-:Y:S01]  /*53550*/  @P1 STG.E desc[UR4][R178.64], R172 ;  /* 0x000000acb2001986 */ /* 0x0003e2000c101904 */
[----:B------:R-:W-:-:S02]  /*53560*/  LOP3.LUT P1, RZ, R18, 0x10000000, RZ, 0xc0, !PT ;  /* 0x1000000012ff7812 */ /* 0x000fc4000782c0ff */
[----:B------:R-:W-:Y:S01]  /*53570*/  LOP3.LUT R18, R18, 0xffffffef, RZ, 0xc0, !PT ;  /* 0xffffffef12127812 */ /* 0x000fe200078ec0ff */
[----:B-1----:R-:W2:Y:S04]  /*53580*/  LDL.LU.64 R178, [R1+0x1308] ;  /* 0x0013080001b27983 */ /* 0x002ea80000300a00 */
[----:B------:R-:W2:Y:S06]  /*53590*/  LDL.LU R172, [R1+0x478] ;  /* 0x0004780001ac7983 */ /* 0x000eac0000300800 */
[----:B------:R1:W-:Y:S01]  /*535a0*/  @P1 STG.E desc[UR4][R176.64], R187 ;  /* 0x000000bbb0001986 */ /* 0x0003e2000c101904 */
[----:B------:R-:W-:-:S03]  /*535b0*/  LOP3.LUT P1, RZ, R24, 0x400, RZ, 0xc0, !PT ;  /* 0x0000040018ff7812 */ /* 0x000fc6000782c0ff */
[----:B-1----:R-:W2:Y:S10]  /*535c0*/  LDL.LU.64 R176, [R1+0x1300] ;  /* 0x0013000001b07983 */ /* 0x002eb40000300a00 */
        /* <DEDUP_REMOVED lines=173> */
[C---:B------:R-:W-:Y:S02]  /*540a0*/  LOP3.LUT P1, RZ, R18.reuse, 0x100, RZ, 0xc0, !PT ;  /* 0x0000010012ff7812 */ /* 0x040fe4000782c0ff */
[----:B------:R-:W-:Y:S01]  /*540b0*/  LOP3.LUT R7, R7, 0xffffefff, RZ, 0xc0, !PT ;  /* 0xffffefff07077812 */ /* 0x000fe200078ec0ff */
        /* <DEDUP_REMOVED lines=19> */
[----:B------:R-:W-:-:S02]  /*541f0*/  LOP3.LUT P1, RZ, R20, 0x800, RZ, 0xc0, !PT ;  /* 0x0000080014ff7812 */ /* 0x000fc4000782c0ff */
[----:B------:R-:W-:Y:S01]  /*54200*/  LOP3.LUT P0, RZ, R24, 0x200, RZ, 0xc0, !PT ;  /* 0x0000020018ff7812 */ /* 0x000fe2000780c0ff */
        /* <DEDUP_REMOVED lines=96> */
[----:B---3--:R-:W-:Y:S01]  /*54810*/  @P1 STG.E desc[UR4][R32.64], R11 ;  /* 0x0000000b20001986 */ /* 0x008fe2000c101904 */
[----:B------:R-:W-:-:S13]  /*54820*/  LOP3.LUT P1, RZ, R18, 0x8, RZ, 0xc0, !PT ;  /* 0x0000000812ff7812 */ /* 0x000fda000782c0ff */
[----:B----4-:R-:W-:Y:S01]  /*54830*/  @P1 STG.E desc[UR4][R14.64], R12 ;  /* 0x0000000c0e001986 */ /* 0x010fe2000c101904 */
[----:B------:R-:W-:-:S13]  /*54840*/  LOP3.LUT P1, RZ, R18, 0x4, RZ, 0xc0, !PT ;  /* 0x0000000412ff7812 */ /* 0x000fda000782c0ff */
[----:B--2---:R-:W-:Y:S01]  /*54850*/  @P1 STG.E desc[UR4][R8.64], R13 ;  /* 0x0000000d08001986 */ /* 0x004fe2000c101904 */
        /* <DEDUP_REMOVED lines=258> */
[----:B---3--:R1:W-:Y:S01]  /*55880*/  @P1 STG.E desc[UR4][R188.64], R26 ;  /* 0x0000001abc001986 */ /* 0x0083e2000c101904 */
[----:B------:R-:W-:-:S03]  /*55890*/  LOP3.LUT P1, RZ, R16, 0x40000000, RZ, 0xc0, !PT ;  /* 0x4000000010ff7812 */ /* 0x000fc6000782c0ff */
[----:B-1----:R-:W3:Y:S10]  /*558a0*/  LDL.LU.64 R188, [R1+0x1910] ;  /* 0x0019100001bc7983 */ /* 0x002ef40000300a00 */
        /* <DEDUP_REMOVED lines=12> */
[----:B-1----:R-:W4:Y:S10]  /*55970*/  LDL.LU.64 R30, [R1+0x1038] ;  /* 0x00103800011e7983 */ /* 0x002f340000300a00 */
[----:B------:R1:W-:Y:S01]  /*55980*/  @P1 STG.E desc[UR4][R28.64], R10 ;  /* 0x0000000a1c001986 */ /* 0x0003e2000c101904 */
[----:B------:R-:W-:-:S03]  /*55990*/  LOP3.LUT P1, RZ, R16, 0x800000, RZ, 0xc0, !PT ;  /* 0x0080000010ff7812 */ /* 0x000fc6000782c0ff */
[----:B------:R-:W4:Y:S04]  /*559a0*/  LDL.LU R35, [R1+0x88] ;  /* 0x0000880001237983 */ /* 0x000f280000300800 */
[----:B-1----:R-:W2:Y:S06]  /*559b0*/  LDL.LU.64 R28, [R1+0x1030] ;  /* 0x00103000011c7983 */ /* 0x002eac0000300a00 */
[----:B------:R1:W-:Y:S01]  /*559c0*/  @P1 STG.E desc[UR4][R32.64], R11 ;  /* 0x0000000b20001986 */ /* 0x0003e2000c101904 */
[----:B------:R-:W-:-:S03]  /*559d0*/  LOP3.LUT P1, RZ, R16, 0x400000, RZ, 0xc0, !PT ;  /* 0x0040000010ff7812 */ /* 0x000fc6000782c0ff */
[----:B------:R-:W2:Y:S04]  /*559e0*/  LDL.LU R10, [R1+0x9c] ;  /* 0x00009c00010a7983 */ /* 0x000ea80000300800 */
[----:B-1----:R-:W3:Y:S06]  /*559f0*/  LDL.LU.64 R32, [R1+0x1028] ;  /* 0x0010280001207983 */ /* 0x002eec0000300a00 */
[----:B------:R1:W-:Y:S01]  /*55a00*/  @P1 STG.E desc[UR4][R14.64], R12 ;  /* 0x0000000c0e001986 */ /* 0x0003e2000c101904 */
[----:B------:R-:W-:-:S03]  /*55a10*/  LOP3.LUT P1, RZ, R16, 0x200000, RZ, 0xc0, !PT ;  /* 0x0020000010ff7812 */ /* 0x000fc6000782c0ff */
[----:B------:R-:W3:Y:S04]  /*55a20*/  LDL.LU R11, [R1+0x8c] ;  /* 0x00008c00010b7983 */ /* 0x000ee80000300800 */
[----:B-1----:R-:W3:Y:S06]  /*55a30*/  LDL.LU.64 R14, [R1+0x1020] ;  /* 0x00102000010e7983 */ /* 0x002eec0000300a00 */
[----:B------:R1:W-:Y:S01]  /*55a40*/  @P1 STG.E desc[UR4][R8.64], R13 ;  /* 0x0000000d08001986 */ /* 0x0003e2000c101904 */
[----:B------:R-:W-:-:S03]  /*55a50*/  LOP3.LUT P1, RZ, R16, 0x100000, RZ, 0xc0, !PT ;  /* 0x0010000010ff7812 */ /* 0x000fc6000782c0ff */
[----:B------:R-:W3:Y:S01]  /*55a60*/  LDL.LU R12, [R1+0x70] ;  /* 0x00007000010c7983 */ /* 0x000ee20000300800 */
[----:B------:R-:W-:-:S03]  /*55a70*/  LOP3.LUT R16, R16, 0xfffffffe, RZ, 0xc0, !PT ;  /* 0xfffffffe10107812 */ /* 0x000fc600078ec0ff */
[----:B-1----:R-:W3:Y:S06]  /*55a80*/  LDL.LU.64 R8, [R1+0x1018] ;  /* 0x0010180001087983 */ /* 0x002eec0000300a00 */
[----:B------:R1:W-:Y:S01]  /*55a90*/  @P1 STG.E desc[UR4][R174.64], R173 ;  /* 0x000000adae001986 */ /* 0x0003e2000c101904 */
[----:B------:R-:W-:-:S03]  /*55aa0*/  LOP3.LUT P1, RZ, R22, 0x2000, RZ, 0xc0, !PT ;  /* 0x0000200016ff7812 */ /* 0x000fc6000782c0ff */
[----:B------:R-:W3:Y:S01]  /*55ab0*/  LDL.LU R13, [R1+0x60] ;  /* 0x00006000010d7983 */ /* 0x000ee20000300800 */
[----:B------:R-:W-:-:S03]  /*55ac0*/  LOP3.LUT P0, RZ, R21, 0x800, RZ, 0xc0, !PT ;  /* 0x0000080015ff7812 */ /* 0x000fc6000780c0ff */
[----:B-1----:R-:W3:Y:S06]  /*55ad0*/  LDL.LU.64 R174, [R1+0x1010] ;  /* 0x0010100001ae7983 */ /* 0x002eec0000300a00 */
[----:B------:R-:W-:Y:S02]  /*55ae0*/  @P1 LOP3.LUT R20, R20, 0x10000000, RZ, 0xfc, !PT ;  /* 0x1000000014141812 */ /* 0x000fe400078efcff */
[----:B------:R-:W-:Y:S01]  /*55af0*/  LOP3.LUT P1, RZ, R22, 0x4000, RZ, 0xc0, !PT ;  /* 0x0000400016ff7812 */ /* 0x000fe2000782c0ff */
[----:B------:R-:W3:Y:S01]  /*55b00*/  LDL.LU R173, [R1+0x74] ;  /* 0x0000740001ad7983 */ /* 0x000ee20000300800 */
        /* <DEDUP_REMOVED lines=25> */
[----:B-1----:R-:W3:Y:S01]  /*55ca0*/  LDL.LU.64 R178, [R1+0x1008] ;  /* 0x0010080001b27983 */ /* 0x002ee20000300a00 */
[----:B------:R-:W-:-:S03]  /*55cb0*/  LOP3.LUT R16, R16, 0xffffffdf, RZ, 0xc0, !PT ;  /* 0xffffffdf10107812 */ /* 0x000fc600078ec0ff */
[----:B------:R-:W3:Y:S01]  /*55cc0*/  LDL.LU R172, [R1+0x64] ;  /* 0x0000640001ac7983 */ /* 0x000ee20000300800 */
[----:B------:R-:W-:-:S07]  /*55cd0*/  LOP3.LUT P5, RZ, R21, 0x200, RZ, 0xc0, !PT ;  /* 0x0000020015ff7812 */ /* 0x000fce00078ac0ff */
[----:B------:R-:W-:Y:S02]  /*55ce0*/  @P1 LOP3.LUT R16, R16, 0x20, RZ, 0xfc, !PT ;  /* 0x0000002010101812 */ /* 0x000fe400078efcff */
[----:B------:R-:W-:Y:S01]  /*55cf0*/  LOP3.LUT P1, RZ, R22, 0x800000, RZ, 0xc0, !PT ;  /* 0x0080000016ff7812 */ /* 0x000fe2000782c0ff */
[----:B------:R1:W-:Y:S01]  /*55d00*/  @P6 STG.E desc[UR4][R176.64], R187 ;  /* 0x000000bbb0006986 */ /* 0x0003e2000c101904 */
[----:B------:R-:W-:-:S03]  /*55d10*/  LOP3.LUT R16, R16, 0xffffffbf, RZ, 0xc0, !PT ;  /* 0xffffffbf10107812 */ /* 0x000fc600078ec0ff */
[----:B-1----:R-:W3:Y:S04]  /*55d20*/  LDL.LU.64 R176, [R1+0x1000] ;  /* 0x0010000001b07983 */ /* 0x002ee80000300a00 */
[----:B------:R-:W3:Y:S04]  /*55d30*/  LDL.LU R187, [R1+0x78] ;  /* 0x0000780001bb7983 */ /* 0x000ee80000300800 */
[----:B------:R-:W-:Y:S02]  /*55d40*/  @P1 LOP3.LUT R16, R16, 0x40, RZ, 0xfc, !PT ;  /* 0x0000004010101812 */ /* 0x000fe400078efcff */
[----:B------:R-:W-:Y:S01]  /*55d50*/  LOP3.LUT P1, RZ, R22, 0x1000000, RZ, 0xc0, !PT ;  /* 0x0100000016ff7812 */ /* 0x000fe2000782c0ff */
[----:B------:R1:W-:Y:S01]  /*55d60*/  @P5 STG.E desc[UR4][R182.64], R186 ;  /* 0x000000bab6005986 */ /* 0x0003e2000c101904 */
[----:B------:R-:W-:-:S02]  /*55d70*/  LOP3.LUT P4, RZ, R21, 0x100, RZ, 0xc0, !PT ;  /* 0x0000010015ff7812 */ /* 0x000fc4000788c0ff */
[----:B------:R-:W-:Y:S01]  /*55d80*/  LOP3.LUT R16, R16, 0xffffff7f, RZ, 0xc0, !PT ;  /* 0xffffff7f10107812 */ /* 0x000fe200078ec0ff */
        /* <DEDUP_REMOVED lines=51> */
[----:B----4-:R-:W-:Y:S01]  /*560c0*/  @P1 STG.E desc[UR4][R30.64], R35 ;  /* 0x000000231e001986 */ /* 0x010fe2000c101904 */
[----:B------:R-:W-:-:S13]  /*560d0*/  LOP3.LUT P1, RZ, R16, 0x80000, RZ, 0xc0, !PT ;  /* 0x0008000010ff7812 */ /* 0x000fda000782c0ff */
[----:B--2---:R-:W-:Y:S01]  /*560e0*/  @P1 STG.E desc[UR4][R28.64], R10 ;  /* 0x0000000a1c001986 */ /* 0x004fe2000c101904 */
[----:B------:R-:W-:-:S13]  /*560f0*/  LOP3.LUT P1, RZ, R16, 0x40000, RZ, 0xc0, !PT ;  /* 0x0004000010ff7812 */ /* 0x000fda000782c0ff */
        /* <DEDUP_REMOVED lines=53> */
[----:B------:R-:W4:Y:S04]  /*56450*/  LDL.LU R35, [R1] ;  /* 0x0000000001237983 */ /* 0x000f280000300800 */
[----:B------:R-:W4:Y:S04]  /*56460*/  LDL.LU.64 R28, [R1+0xf50] ;  /* 0x000f5000011c7983 */ /* 0x000f280000300a00 */
[----:B------:R-:W4:Y:S04]  /*56470*/  LDL.LU R252, [R1+0x14] ;  /* 0x0000140001fc7983 */ /* 0x000f280000300800 */
[----:B------:R-:W4:Y:S04]  /*56480*/  LDL.LU.64 R32, [R1+0xf48] ;  /* 0x000f480001207983 */ /* 0x000f280000300a00 */
[----:B------:R-:W4:Y:S04]  /*56490*/  LDL.LU R27, [R1+0x4] ;  /* 0x00000400011b7983 */ /* 0x000f280000300800 */
[----:B--2---:R1:W-:Y:S01]  /*564a0*/  @P1 STG.E desc[UR4][R194.64], R191 ;  /* 0x000000bfc2001986 */ /* 0x0043e2000c101904 */
[----:B------:R-:W-:-:S02]  /*564b0*/  LOP3.LUT P1, RZ, R16, 0x80, RZ, 0xc0, !PT ;  /* 0x0000008010ff7812 */ /* 0x000fc4000782c0ff */
[C---:B------:R-:W-:Y:S02]  /*564c0*/  LOP3.LUT P0, RZ, R22.reuse, 0x1000, RZ, 0xc0, !PT ;  /* 0x0000100016ff7812 */ /* 0x040fe4000780c0ff */
[C---:B------:R-:W-:Y:S02]  /*564d0*/  LOP3.LUT P6, RZ, R22.reuse, 0x800, RZ, 0xc0, !PT ;  /* 0x0000080016ff7812 */ /* 0x040fe400078cc0ff */
[C---:B------:R-:W-:Y:S02]  /*564e0*/  LOP3.LUT P5, RZ, R22.reuse, 0x400, RZ, 0xc0, !PT ;  /* 0x0000040016ff7812 */ /* 0x040fe400078ac0ff */
[C---:B------:R-:W-:Y:S02]  /*564f0*/  LOP3.LUT P4, RZ, R22.reuse, 0x200, RZ, 0xc0, !PT ;  /* 0x0000020016ff7812 */ /* 0x040fe4000788c0ff */
[----:B------:R-:W-:Y:S01]  /*56500*/  LOP3.LUT P3, RZ, R22, 0x100, RZ, 0xc0, !PT ;  /* 0x0000010016ff7812 */ /* 0x000fe2000786c0ff */
[----:B-1----:R-:W2:Y:S04]  /*56510*/  LDL.LU.64 R194, [R1+0x1908] ;  /* 0x0019080001c27983 */ /* 0x002ea80000300a00 */
[----:B---3--:R1:W-:Y:S01]  /*56520*/  @P1 STG.E desc[UR4][R184.64], R186 ;  /* 0x000000bab8001986 */ /* 0x0083e2000c101904 */
[----:B------:R-:W-:-:S02]  /*56530*/  LOP3.LUT P1, RZ, R16, 0x40, RZ, 0xc0, !PT ;  /* 0x0000004010ff7812 */ /* 0x000fc4000782c0ff */
[----:B------:R-:W-:Y:S01]  /*56540*/  LOP3.LUT P2, RZ, R22, 0x80, RZ, 0xc0, !PT ;  /* 0x0000008016ff7812 */ /* 0x000fe2000784c0ff */
[----:B------:R-:W3:Y:S04]  /*56550*/  LDL.LU R191, [R1+0x1900] ;  /* 0x0019000001bf7983 */ /* 0x000ee80000300800 */
[----:B-1----:R-:W3:Y:S06]  /*56560*/  LDL.LU.64 R184, [R1+0x18f8] ;  /* 0x0018f80001b87983 */ /* 0x002eec0000300a00 */
[----:B----4-:R1:W-:Y:S01]  /*56570*/  @P1 STG.E desc[UR4][R180.64], R187 ;  /* 0x000000bbb4001986 */ /* 0x0103e2000c101904 */
        /* <DEDUP_REMOVED lines=17> */
[----:B-1----:R-:W4:Y:S10]  /*56690*/  LDL.LU.64 R174, [R1+0x18b0] ;  /* 0x0018b00001ae7983 */ /* 0x002f340000300a00 */
        /* <DEDUP_REMOVED lines=12> */
[----:B------:R-:W-:Y:S01]  /*56760*/  @P1 STG.E desc[UR4][R4.64], R170 ;  /* 0x000000aa04001986 */ /* 0x000fe2000c101904 */
[----:B------:R-:W-:-:S02]  /*56770*/  LOP3.LUT P1, RZ, R20, 0x10000000, RZ, 0xc0, !PT ;  /* 0x1000000014ff7812 */ /* 0x000fc4000782c0ff */
[----:B------:R-:W-:-:S11]  /*56780*/  LOP3.LUT R20, R20, 0xffffffef, RZ, 0xc0, !PT ;  /* 0xffffffef14147812 */ /* 0x000fd600078ec0ff */
[----:B------:R-:W-:Y:S01]  /*56790*/  @P1 STG.E desc[UR4][R168.64], R171 ;  /* 0x000000aba8001986 */ /* 0x000fe2000c101904 */
        /* <DEDUP_REMOVED lines=64> */
[----:B------:R-:W-:Y:S10]  /*56ba0*/  @P0 STG.E desc[UR4][R38.64], R36 ;  /* 0x0000002426000986 */ /* 0x000ff4000c101904 */
[----:B------:R-:W-:-:S02]  /*56bb0*/  @P1 LOP3.LUT R20, R20, 0x2000000, RZ, 0xfc, !PT ;  /* 0x0200000014141812 */ /* 0x000fc400078efcff */
[----:B------:R-:W-:Y:S01]  /*56bc0*/  LOP3.LUT P1, RZ, R22, 0x10, RZ, 0xc0, !PT ;  /* 0x0000001016ff7812 */ /* 0x000fe2000782c0ff */
[----:B------:R-:W-:Y:S01]  /*56bd0*/  @P6 STG.E desc[UR4][R42.64], R37 ;  /* 0x000000252a006986 */ /* 0x000fe2000c101904 */
[----:B------:R-:W-:-:S03]  /*56be0*/  LOP3.LUT R20, R20, 0xfbffffff, RZ, 0xc0, !PT ;  /* 0xfbffffff14147812 */ /* 0x000fc600078ec0ff */
[----:B------:R-:W-:Y:S04]  /*56bf0*/  @P5 STG.E desc[UR4][R40.64], R34 ;  /* 0x0000002228005986 */ /* 0x000fe8000c101904 */
[----:B------:R-:W-:Y:S04]  /*56c00*/  @P4 STG.E desc[UR4][R30.64], R35 ;  /* 0x000000231e004986 */ /* 0x000fe8000c101904 */
[----:B------:R-:W-:Y:S01]  /*56c10*/  @P3 STG.E desc[UR4][R28.64], R252 ;  /* 0x000000fc1c003986 */ /* 0x000fe2000c101904 */
[----:B------:R-:W-:Y:S02]  /*56c20*/  @P1 LOP3.LUT R20, R20, 0x4000000, RZ, 0xfc, !PT ;  /* 0x0400000014141812 */ /* 0x000fe400078efcff */
[----:B------:R-:W-:Y:S01]  /*56c30*/  LOP3.LUT P1, RZ, R22, 0x20, RZ, 0xc0, !PT ;  /* 0x0000002016ff7812 */ /* 0x000fe2000782c0ff */
[----:B------:R1:W-:Y:S01]  /*56c40*/  @P2 STG.E desc[UR4][R32.64], R27 ;  /* 0x0000001b20002986 */ /* 0x0003e2000c101904 */
[----:B------:R-:W-:-:S03]  /*56c50*/  LOP3.LUT R20, R20, 0xf7ffffff, RZ, 0xc0, !PT ;  /* 0xf7ffffff14147812 */ /* 0x000fc600078ec0ff */
[----:B-1----:R-:W2:Y:S04]  /*56c60*/  LDL.LU.64 R32, [R1+0xf40] ;  /* 0x000f400001207983 */ /* 0x002ea80000300a00 */
[----:B------:R-:W2:Y:S04]  /*56c70*/  LDL.LU R2, [R1+0x18] ;  /* 0x0000180001027983 */ /* 0x000ea80000300800 */
[----:B------:R-:W3:Y:S04]  /*56c80*/  LDL.LU R42, [R1+0x8] ;  /* 0x00000800012a7983 */ /* 0x000ee80000300800 */
[----:B------:R-:W4:Y:S04]  /*56c90*/  LDL.LU.64 R4, [R1+0xf30] ;  /* 0x000f300001047983 */ /* 0x000f280000300a00 */
[----:B------:R-:W4:Y:S04]  /*56ca0*/  LDL.LU R43, [R1+0x1c] ;  /* 0x00001c00012b7983 */ /* 0x000f280000300800 */
[----:B------:R-:W4:Y:S04]  /*56cb0*/  LDL.LU.64 R34, [R1+0xf28] ;  /* 0x000f280001227983 */ /* 0x000f280000300a00 */
[----:B------:R-:W4:Y:S04]  /*56cc0*/  LDL.LU R252, [R1+0xc] ;  /* 0x00000c0001fc7983 */ /* 0x000f280000300800 */
[----:B------:R-:W4:Y:S04]  /*56cd0*/  LDL.LU.64 R28, [R1+0xf20] ;  /* 0x000f2000011c7983 */ /* 0x000f280000300a00 */
[----:B------:R-:W4:Y:S04]  /*56ce0*/  LDL.LU.64 R30, [R1+0xf18] ;  /* 0x000f1800011e7983 */ /* 0x000f280000300a00 */
[----:B------:R-:W4:Y:S01]  /*56cf0*/  LDL.LU.64 R40, [R1+0xf10] ;  /* 0x000f100001287983 */ /* 0x000f220000300a00 */
[----:B------:R-:W-:-:S03]  /*56d00*/  @P1 LOP3.LUT R20, R20, 0x8000000, RZ, 0xfc, !PT ;  /* 0x0800000014141812 */ /* 0x000fc600078efcff */
[----:B------:R-:W4:Y:S01]  /*56d10*/  LDL.LU.64 R36, [R1+0xf08] ;  /* 0x000f080001247983 */ /* 0x000f220000300a00 */
[----:B------:R-:W-:-:S03]  /*56d20*/  LOP3.LUT P1, RZ, R22, 0x40, RZ, 0xc0, !PT ;  /* 0x0000004016ff7812 */ /* 0x000fc6000782c0ff */
[----:B------:R-:W4:Y:S04]  /*56d30*/  LDL.LU.64 R38, [R1+0xf00] ;  /* 0x000f000001267983 */ /* 0x000f280000300a00 */
[----:B------:R-:W4:Y:S04]  /*56d40*/  LDL.LU.64 R26, [R1+0xef8] ;  /* 0x000ef800011a7983 */ /* 0x000f280000300a00 */
[----:B------:R-:W4:Y:S04]  /*56d50*/  LDL.LU.64 R168, [R1+0xef0] ;  /* 0x000ef00001a87983 */ /* 0x000f280000300a00 */
[----:B------:R-:W4:Y:S04]  /*56d60*/  LDL.LU.64 R170, [R1+0xee8] ;  /* 0x000ee80001aa7983 */ /* 0x000f280000300a00 */
[----:B------:R-:W3:Y:S04]  /*56d70*/  LDL.LU.64 R22, [R1+0xf38] ;  /* 0x000f380001167983 */ /* 0x000ee80000300a00 */
[----:B--2---:R1:W-:Y:S01]  /*56d80*/  @P1 STG.E desc[UR4][R32.64], R2 ;  /* 0x0000000220001986 */ /* 0x0043e2000c101904 */
[----:B------:R-:W-:-:S03]  /*56d90*/  LOP3.LUT P1, RZ, R20, 0x8000000, RZ, 0xc0, !PT ;  /* 0x0800000014ff7812 */ /* 0x000fc6000782c0ff */
[----:B-1----:R-:W2:Y:S10]  /*56da0*/  LDL.LU.64 R32, [R1+0x1888] ;  /* 0x0018880001207983 */ /* 0x002eb40000300a00 */
[----:B---3--:R-:W-:Y:S01]  /*56db0*/  @P1 STG.E desc[UR4][R22.64], R42 ;  /* 0x0000002a16001986 */ /* 0x008fe2000c101904 */
[----:B------:R-:W-:-:S13]  /*56dc0*/  LOP3.LUT P1, RZ, R20, 0x4000000, RZ, 0xc0, !PT ;  /* 0x0400000014ff7812 */ /* 0x000fda000782c0ff */
[----:B----4-:R-:W-:Y:S01]  /*56dd0*/  @P1 STG.E desc[UR4][R4.64], R43 ;  /* 0x0000002b04001986 */ /* 0x010fe2000c101904 */
[----:B------:R-:W-:-:S13]  /*56de0*/  LOP3.LUT P1, RZ, R20, 0x2000000, RZ, 0xc0, !PT ;  /* 0x0200000014ff7812 */ /* 0x000fda000782c0ff */
[----:B------:R-:W-:Y:S01]  /*56df0*/  @P1 STG.E desc[UR4][R34.64], R252 ;  /* 0x000000fc22001986 */ /* 0x000fe2000c101904 */
[----:B------:R-:W-:-:S13]  /*56e00*/  LOP3.LUT P1, RZ, R20, 0x1000000, RZ, 0xc0, !PT ;  /* 0x0100000014ff7812 */ /* 0x000fda000782c0ff */
[----:B------:R1:W-:Y:S04]  /*56e10*/  @P1 STG.E desc[UR4][R28.64], R248 ;  /* 0x000000f81c001986 */ /* 0x0003e8000c101904 */
[----:B-1----:R-:W3:Y:S01]  /*56e20*/  LDL.LU.64 R28, [R1+0xee0] ;  /* 0x000ee000011c7983 */ /* 0x002ee20000300a00 */
[----:B------:R-:W-:-:S03]  /*56e30*/  LOP3.LUT P1, RZ, R20, 0x800000, RZ, 0xc0, !PT ;  /* 0x0080000014ff7812 */ /* 0x000fc6000782c0ff */
[----:B------:R-:W4:Y:S10]  /*56e40*/  LDL.LU.64 R34, [R1+0xed8] ;  /* 0x000ed80001227983 */ /* 0x000f340000300a00 */
[----:B------:R1:W-:Y:S01]  /*56e50*/  @P1 STG.E desc[UR4][R30.64], R244 ;  /* 0x000000f41e001986 */ /* 0x0003e2000c101904 */
[----:B------:R-:W-:-:S03]  /*56e60*/  LOP3.LUT P1, RZ, R20, 0x400000, RZ, 0xc0, !PT ;  /* 0x0040000014ff7812 */ /* 0x000fc6000782c0ff */
[----:B-1----:R-:W2:Y:S10]  /*56e70*/  LDL.LU.64 R30, [R1+0xed0] ;  /* 0x000ed000011e7983 */ /* 0x002eb40000300a00 */
[----:B------:R1:W-:Y:S01]  /*56e80*/  @P1 STG.E desc[UR4][R40.64], R249 ;  /* 0x000000f928001986 */ /* 0x0003e2000c101904 */
[----:B------:R-:W-:-:S03]  /*56e90*/  LOP3.LUT P1, RZ, R20, 0x200000, RZ, 0xc0, !PT ;  /* 0x0020000014ff7812 */ /* 0x000fc6000782c0ff */
[----:B-1----:R-:W2:Y:S10]  /*56ea0*/  LDL.LU.64 R40, [R1+0xec8] ;  /* 0x000ec80001287983 */ /* 0x002eb40000300a00 */
[----:B------:R1:W-:Y:S04]  /*56eb0*/  @P1 STG.E desc[UR4][R36.64], R245 ;  /* 0x000000f524001986 */ /* 0x0003e8000c101904 */
[----:B-1----:R-:W2:Y:S01]  /*56ec0*/  LDL.LU.64 R36, [R1+0xec0] ;  /* 0x000ec00001247983 */ /* 0x002ea20000300a00 */
[----:B------:R-:W-:-:S03]  /*56ed0*/  LOP3.LUT P1, RZ, R20, 0x100000, RZ, 0xc0, !PT ;  /* 0x0010000014ff7812 */ /* 0x000fc6000782c0ff */
[----:B------:R-:W2:Y:S10]  /*56ee0*/  LDL.LU.64 R42, [R1+0xeb8] ;  /* 0x000eb800012a7983 */ /* 0x000eb40000300a00 */
[----:B------:R1:W-:Y:S04]  /*56ef0*/  @P1 STG.E desc[UR4][R38.64], R250 ;  /* 0x000000fa26001986 */ /* 0x0003e8000c101904 */
[----:B-1----:R-:W2:Y:S01]  /*56f00*/  LDL.LU.64 R38, [R1+0xeb0] ;  /* 0x000eb00001267983 */ /* 0x002ea20000300a00 */
[----:B------:R-:W-:-:S13]  /*56f10*/  LOP3.LUT P1, RZ, R20, 0x80000, RZ, 0xc0, !PT ;  /* 0x0008000014ff7812 */ /* 0x000fda000782c0ff */
[----:B------:R-:W-:Y:S01]  /*56f20*/  @P1 STG.E desc[UR4][R26.64], R246 ;  /* 0x000000f61a001986 */ /* 0x000fe2000c101904 */
[----:B------:R-:W-:-:S13]  /*56f30*/  LOP3.LUT P1, RZ, R20, 0x40000, RZ, 0xc0, !PT ;  /* 0x0004000014ff7812 */ /* 0x000fda000782c0ff */
[----:B------:R-:W-:Y:S01]  /*56f40*/  @P1 STG.E desc[UR4][R168.64], R251 ;  /* 0x000000fba8001986 */ /* 0x000fe2000c101904 */
[----:B------:R-:W-:-:S13]  /*56f50*/  LOP3.LUT P1, RZ, R20, 0x20000, RZ, 0xc0, !PT ;  /* 0x0002000014ff7812 */ /* 0x000fda000782c0ff */
[----:B------:R1:W-:Y:S01]  /*56f60*/  @P1 STG.E desc[UR4][R170.64], R247 ;  /* 0x000000f7aa001986 */ /* 0x0003e2000c101904 */
[----:B------:R-:W-:-:S03]  /*56f70*/  LOP3.LUT P1, RZ, R20, 0x10000, RZ, 0xc0, !PT ;  /* 0x0001000014ff7812 */ /* 0x000fc6000782c0ff */
        /* <DEDUP_REMOVED lines=9> */
[----:B---3--:R1:W-:Y:S01]  /*57010*/  @P1 STG.E desc[UR4][R28.64], R240 ;  /* 0x000000f01c001986 */ /* 0x0083e2000c101904 */
[----:B------:R-:W-:-:S03]  /*57020*/  LOP3.LUT P1, RZ, R20, 0x8000, RZ, 0xc0, !PT ;  /* 0x0000800014ff7812 */ /* 0x000fc6000782c0ff */
[----:B-1----:R-:W3:Y:S10]  /*57030*/  LDL.LU.64 R28, [R1+0x1880] ;  /* 0x00188000011c7983 */ /* 0x002ef40000300a00 */
[----:B----4-:R1:W-:Y:S01]  /*57040*/  @P1 STG.E desc[UR4][R34.64], R236 ;  /* 0x000000ec22001986 */ /* 0x0103e2000c101904 */
[----:B------:R-:W-:-:S03]  /*57050*/  LOP3.LUT P1, RZ, R20, 0x4000, RZ, 0xc0, !PT ;  /* 0x0000400014ff7812 */ /* 0x000fc6000782c0ff */
[----:B-1----:R-:W4:Y:S10]  /*57060*/  LDL.LU.64 R34, [R1+0x1878] ;  /* 0x0018780001227983 */ /* 0x002f340000300a00 */
[----:B--2---:R1:W-:Y:S01]  /*57070*/  @P1 STG.E desc[UR4][R30.64], R241 ;  /* 0x000000f11e001986 */ /* 0x0043e2000c101904 */
[----:B------:R-:W-:-:S03]  /*57080*/  LOP3.LUT P1, RZ, R20, 0x2000, RZ, 0xc0, !PT ;  /* 0x0000200014ff7812 */ /* 0x000fc6000782c0ff */
[----:B-1----:R-:W2:Y:S10]  /*57090*/  LDL.LU.64 R30, [R1+0x1870] ;  /* 0x00187000011e7983 */ /* 0x002eb40000300a00 */
[----:B------:R1:W-:Y:S01]  /*570a0*/  @P1 STG.E desc[UR4][R40.64], R237 ;  /* 0x000000ed28001986 */ /* 0x0003e2000c101904 */
[----:B------:R-:W-:-:S03]  /*570b0*/  LOP3.LUT P1, RZ, R20, 0x1000, RZ, 0xc0, !PT ;  /* 0x0000100014ff7812 */ /* 0x000fc6000782c0ff */
[----:B------:R-:W3:Y:S04]  /*570c0*/  LDL.LU.64 R240, [R1+0xe98] ;  /* 0x000e980001f07983 */ /* 0x000ee80000300a00 */
[----:B-1----:R-:W2:Y:S06]  /*570d0*/  LDL.LU.64 R40, [R1+0x1868] ;  /* 0x0018680001287983 */ /* 0x002eac0000300a00 */
[----:B------:R1:W-:Y:S01]  /*570e0*/  @P1 STG.E desc[UR4][R36.64], R242 ;  /* 0x000000f224001986 */ /* 0x0003e2000c101904 */
[----:B------:R-:W-:-:S03]  /*570f0*/  LOP3.LUT P1, RZ, R20, 0x800, RZ, 0xc0, !PT ;  /* 0x0000080014ff7812 */ /* 0x000fc6000782c0ff */
[----:B------:R-:W4:Y:S04]  /*57100*/  LDL.LU.64 R236, [R1+0xea0] ;  /* 0x000ea00001ec7983 */ /* 0x000f280000300a00 */
[----:B-1----:R-:W2:Y:S06]  /*57110*/  LDL.LU.64 R36, [R1+0x1860] ;  /* 0x0018600001247983 */ /* 0x002eac0000300a00 */
[----:B------:R1:W-:Y:S01]  /*57120*/  @P1 STG.E desc[UR4][R42.64], R238 ;  /* 0x000000ee2a001986 */ /* 0x0003e2000c101904 */
[----:B------:R-:W-:-:S03]  /*57130*/  LOP3.LUT P1, RZ, R20, 0x400, RZ, 0xc0, !PT ;  /* 0x0000040014ff7812 */ /* 0x000fc6000782c0ff */
[----:B-1----:R-:W2:Y:S10]  /*57140*/  LDL.LU.64 R42, [R1+0x1858] ;  /* 0x00185800012a7983 */ /* 0x002eb40000300a00 */
[----:B------:R1:W-:Y:S04]  /*57150*/  @P1 STG.E desc[UR4][R38.64], R243 ;  /* 0x000000f326001986 */ /* 0x0003e8000c101904 */
[----:B-1----:R-:W2:Y:S04]  /*57160*/  LDL.LU.64 R38, [R1+0x1850] ;  /* 0x0018500001267983 */ /* 0x002ea80000300a00 */
[----:B------:R-:W3:Y:S01]  /*57170*/  LDL.LU.64 R242, [R1+0xea8] ;  /* 0x000ea80001f27983 */ /* 0x000ee20000300a00 */
[----:B------:R-:W-:-:S02]  /*57180*/  LOP3.LUT P1, RZ, R20, 0x200, RZ, 0xc0, !PT ;  /* 0x0000020014ff7812 */ /* 0x000fc4000782c0ff */
[----:B------:R-:W-:Y:S02]  /*57190*/  LOP3.LUT R21, R21, 0xffffefff, RZ, 0xc0, !PT ;  /* 0xffffefff15157812 */ /* 0x000fe400078ec0ff */
[C---:B------:R-:W-:Y:S02]  /*571a0*/  LOP3.LUT P0, RZ, R25.reuse, 0x2000, RZ, 0xc0, !PT ;  /* 0x0000200019ff7812 */ /* 0x040fe4000780c0ff */
[C---:B------:R-:W-:Y:S02]  /*571b0*/  LOP3.LUT P6, RZ, R25.reuse, 0x1000, RZ, 0xc0, !PT ;  /* 0x0000100019ff7812 */ /* 0x040fe400078cc0ff */
[C---:B------:R-:W-:Y:S02]  /*571c0*/  LOP3.LUT P5, RZ, R25.reuse, 0x800, RZ, 0xc0, !PT ;  /* 0x0000080019ff7812 */ /* 0x040fe400078ac0ff */
[C---:B------:R-:W-:Y:S02]  /*571d0*/  LOP3.LUT P4, RZ, R25.reuse, 0x400, RZ, 0xc0, !PT ;  /* 0x0000040019ff7812 */ /* 0x040fe4000788c0ff */
[----:B------:R-:W-:-:S02]  /*571e0*/  LOP3.LUT P3, RZ, R25, 0x200, RZ, 0xc0, !PT ;  /* 0x0000020019ff7812 */ /* 0x000fc4000786c0ff */
[----:B------:R-:W-:Y:S01]  /*571f0*/  LOP3.LUT P2, RZ, R25, 0x100, RZ, 0xc0, !PT ;  /* 0x0000010019ff7812 */ /* 0x000fe2000784c0ff */
[----:B---3--:R-:W-:Y:S01]  /*57200*/  @P1 STG.E desc[UR4][R242.64], R239 ;  /* 0x000000eff2001986 */ /* 0x008fe2000c101904 */
[----:B------:R-:W-:-:S13]  /*57210*/  LOP3.LUT P1, RZ, R20, 0x100, RZ, 0xc0, !PT ;  /* 0x0000010014ff7812 */ /* 0x000fda000782c0ff */
[----:B----4-:R1:W-:Y:S01]  /*57220*/  @P1 STG.E desc[UR4][R236.64], R232 ;  /* 0x000000e8ec001986 */ /* 0x0103e2000c101904 */
[----:B------:R-:W-:-:S03]  /*57230*/  LOP3.LUT P1, RZ, R20, 0x80, RZ, 0xc0, !PT ;  /* 0x0000008014ff7812 */ /* 0x000fc6000782c0ff */
[----:B-1----:R-:W3:Y:S10]  /*57240*/  LDL.LU.64 R236, [R1+0xe48] ;  /* 0x000e480001ec7983 */ /* 0x002ef40000300a00 */
        /* <DEDUP_REMOVED lines=17> */
[----:B------:R-:W-:Y:S04]  /*57360*/  @P0 STG.E desc[UR4][R248.64], R230 ;  /* 0x000000e6f8000986 */ /* 0x000fe8000c101904 */
[----:B------:R-:W-:Y:S06]  /*57370*/  @P6 STG.E desc[UR4][R22.64], R235 ;  /* 0x000000eb16006986 */ /* 0x000fec000c101904 */
[----:B------:R-:W-:-:S02]  /*57380*/  @P1 LOP3.LUT R21, R21, 0x8000, RZ, 0xfc, !PT ;  /* 0x0000800015151812 */ /* 0x000fc400078efcff */
[----:B------:R-:W-:Y:S01]  /*57390*/  LOP3.LUT P1, RZ, R17, 0x80000, RZ, 0xc0, !PT ;  /* 0x0008000011ff7812 */ /* 0x000fe2000782c0ff */
[----:B------:R-:W-:Y:S04]  /*573a0*/  @P5 STG.E desc[UR4][R4.64], R231 ;  /* 0x000000e704005986 */ /* 0x000fe8000c101904 */
[----:B------:R-:W-:Y:S04]  /*573b0*/  @P4 STG.E desc[UR4][R26.64], R224 ;  /* 0x000000e01a004986 */ /* 0x000fe8000c101904 */
[----:B------:R-:W-:Y:S01]  /*573c0*/  @P3 STG.E desc[UR4][R168.64], R220 ;  /* 0x000000dca8003986 */ /* 0x000fe2000c101904 */
[----:B------:R-:W-:-:S03]  /*573d0*/  LOP3.LUT R21, R21, 0xfffeffff, RZ, 0xc0, !PT ;  /* 0xfffeffff15157812 */ /* 0x000fc600078ec0ff */
[----:B------:R1:W-:Y:S01]  /*573e0*/  @P2 STG.E desc[UR4][R170.64], R225 ;  /* 0x000000e1aa002986 */ /* 0x0003e2000c101904 */
[----:B------:R-:W-:Y:S02]  /*573f0*/  @P1 LOP3.LUT R21, R21, 0x10000, RZ, 0xfc, !PT ;  /* 0x0001000015151812 */ /* 0x000fe400078efcff */
[----:B------:R-:W-:Y:S01]  /*57400*/  LOP3.LUT P1, RZ, R17, 0x100000, RZ, 0xc0, !PT ;  /* 0x0010000011ff7812 */ /* 0x000fe2000782c0ff */
[----:B-1----:R-:W4:Y:S01]  /*57410*/  LDL.LU.64 R170, [R1+0xe38] ;  /* 0x000e380001aa7983 */ /* 0x002f220000300a00 */
[----:B------:R-:W-:-:S03]  /*57420*/  LOP3.LUT R21, R21, 0xfffdffff, RZ, 0xc0, !PT ;  /* 0xfffdffff15157812 */ /* 0x000fc600078ec0ff */
[----:B------:R-:W2:Y:S08]  /*57430*/  LDL.LU.64 R240, [R1+0xe30] ;  /* 0x000e300001f07983 */ /* 0x000eb00000300a00 */
[----:B------:R-:W-:Y:S02]  /*57440*/  @P1 LOP3.LUT R21, R21, 0x20000, RZ, 0xfc, !PT ;  /* 0x0002000015151812 */ /* 0x000fe400078efcff */
[----:B------:R-:W-:Y:S01]  /*57450*/  LOP3.LUT P1, RZ, R17, 0x200000, RZ, 0xc0, !PT ;  /* 0x0020000011ff7812 */ /* 0x000fe2000782c0ff */
[----:B------:R-:W2:Y:S01]  /*57460*/  LDL.LU.64 R246, [R1+0xe28] ;  /* 0x000e280001f67983 */ /* 0x000ea20000300a00 */
[----:B------:R-:W-:-:S03]  /*57470*/  LOP3.LUT R21, R21, 0xfffbffff, RZ, 0xc0, !PT ;  /* 0xfffbffff15157812 */ /* 0x000fc600078ec0ff */
[----:B------:R-:W2:Y:S04]  /*57480*/  LDL.LU.64 R250, [R1+0xe20] ;  /* 0x000e200001fa7983 */ /* 0x000ea80000300a00 */
[----:B------:R-:W2:Y:S04]  /*57490*/  LDL.LU.64 R244, [R1+0xe18] ;  /* 0x000e180001f47983 */ /* 0x000ea80000300a00 */
[----:B------:R-:W-:Y:S01]  /*574a0*/  @P1 LOP3.LUT R21, R21, 0x40000, RZ, 0xfc, !PT ;  /* 0x0004000015151812 */ /* 0x000fe200078efcff */
[----:B------:R-:W2:Y:S01]  /*574b0*/  LDL.LU.64 R248, [R1+0xe10] ;  /* 0x000e100001f87983 */ /* 0x000ea20000300a00 */
[----:B------:R-:W-:-:S02]  /*574c0*/  LOP3.LUT P1, RZ, R17, 0x400000, RZ, 0xc0, !PT ;  /* 0x0040000011ff7812 */ /* 0x000fc4000782c0ff */
[----:B------:R-:W-:Y:S01]  /*574d0*/  LOP3.LUT R21, R21, 0xfff7ffff, RZ, 0xc0, !PT ;  /* 0xfff7ffff15157812 */ /* 0x000fe200078ec0ff */
[----:B------:R-:W2:Y:S01]  /*574e0*/  LDL.LU.64 R22, [R1+0xe08] ;  /* 0x000e080001167983 */ /* 0x000ea20000300a00 */
[----:B------:R-:W-:-:S03]  /*574f0*/  LOP3.LUT R20, R20, 0xfffffffe, RZ, 0xc0, !PT ;  /* 0xfffffffe14147812 */ /* 0x000fc600078ec0ff */
[----:B------:R-:W2:Y:S04]  /*57500*/  LDL.LU.64 R4, [R1+0xe00] ;  /* 0x000e000001047983 */ /* 0x000ea80000300a00 */
[----:B------:R-:W2:Y:S02]  /*57510*/  LDL.LU.64 R26, [R1+0xdf8] ;  /* 0x000df800011a7983 */ /* 0x000ea40000300a00 */
[----:B------:R-:W-:Y:S02]  /*57520*/  @P1 LOP3.LUT R21, R21, 0x80000, RZ, 0xfc, !PT ;  /* 0x0008000015151812 */ /* 0x000fe400078efcff */
[----:B------:R-:W-:Y:S01]  /*57530*/  LOP3.LUT P1, RZ, R17, 0x800000, RZ, 0xc0, !PT ;  /* 0x0080000011ff7812 */ /* 0x000fe2000782c0ff */
[----:B------:R-:W2:Y:S01]  /*57540*/  LDL.LU.64 R168, [R1+0xdf0] ;  /* 0x000df00001a87983 */ /* 0x000ea20000300a00 */
        /* <DEDUP_REMOVED lines=49> */
[----:B----4-:R1:W-:Y:S04]  /*57860*/  @P1 STG.E desc[UR4][R170.64], R226 ;  /* 0x000000e2aa001986 */ /* 0x0103e8000c101904 */
[----:B-1----:R-:W3:Y:S04]  /*57870*/  LDL.LU.64 R170, [R1+0xde8] ;  /* 0x000de80001aa7983 */ /* 0x002ee80000300a00 */
[----:B------:R-:W4:Y:S04]  /*57880*/  LDL.LU.64 R24, [R1+0xde0] ;  /* 0x000de00001187983 */ /* 0x000f280000300a00 */
[----:B------:R-:W4:Y:S04]  /*57890*/  LDL.LU.64 R224, [R1+0xdd8] ;  /* 0x000dd80001e07983 */ /* 0x000f280000300a00 */
[----:B------:R-:W4:Y:S01]  /*578a0*/  LDL.LU.64 R230, [R1+0xdd0] ;  /* 0x000dd00001e67983 */ /* 0x000f220000300a00 */
[----:B------:R-:W-:-:S03]  /*578b0*/  LOP3.LUT P1, RZ, R20, 0x4, RZ, 0xc0, !PT ;  /* 0x0000000414ff7812 */ /* 0x000fc6000782c0ff */
[----:B------:R-:W4:Y:S04]  /*578c0*/  LDL.LU.64 R234, [R1+0xdc8] ;  /* 0x000dc80001ea7983 */ /* 0x000f280000300a00 */
[----:B------:R-:W4:Y:S04]  /*578d0*/  LDL.LU.64 R228, [R1+0xdc0] ;  /* 0x000dc00001e47983 */ /* 0x000f280000300a00 */
[----:B------:R-:W4:Y:S04]  /*578e0*/  LDL.LU.64 R232, [R1+0xdb8] ;  /* 0x000db80001e87983 */ /* 0x000f280000300a00 */
[----:B--2---:R1:W-:Y:S01]  /*578f0*/  @P1 STG.E desc[UR4][R240.64], R222 ;  /* 0x000000def0001986 */ /* 0x0043e2000c101904 */
[----:B------:R-:W-:-:S03]  /*57900*/  LOP3.LUT P1, RZ, R20, 0x2, RZ, 0xc0, !PT ;  /* 0x0000000214ff7812 */ /* 0x000fc6000782c0ff */
[----:B------:R-:W2:Y:S04]  /*57910*/  LDL.LU.64 R238, [R1+0xdb0] ;  /* 0x000db00001ee7983 */ /* 0x000ea80000300a00 */
[----:B------:R-:W2:Y:S04]  /*57920*/  LDL.LU.64 R242, [R1+0xda8] ;  /* 0x000da80001f27983 */ /* 0x000ea80000300a00 */
[----:B------:R-:W2:Y:S04]  /*57930*/  LDL.LU.64 R236, [R1+0xda0] ;  /* 0x000da00001ec7983 */ /* 0x000ea80000300a00 */
[----:B------:R1:W-:Y:S01]  /*57940*/  @P1 STG.E desc[UR4][R246.64], R227 ;  /* 0x000000e3f6001986 */ /* 0x0003e2000c101904 */
[----:B------:R-:W-:-:S03]  /*57950*/  LOP3.LUT P1, RZ, R20, 0x1, RZ, 0xc0, !PT ;  /* 0x0000000114ff7812 */ /* 0x000fc6000782c0ff */
[----:B-1----:R-:W2:Y:S04]  /*57960*/  LDL.LU.64 R240, [R1+0xd98] ;  /* 0x000d980001f07983 */ /* 0x002ea80000300a00 */
[----:B------:R-:W2:Y:S06]  /*57970*/  LDL.LU.64 R246, [R1+0xd90] ;  /* 0x000d900001f67983 */ /* 0x000eac0000300a00 */
[----:B------:R1:W-:Y:S01]  /*57980*/  @P1 STG.E desc[UR4][R250.64], R223 ;  /* 0x000000dffa001986 */ /* 0x0003e2000c101904 */
[----:B------:R-:W-:-:S03]  /*57990*/  LOP3.LUT P1, RZ, R21, 0x80000000, RZ, 0xc0, !PT ;  /* 0x8000000015ff7812 */ /* 0x000fc6000782c0ff */
[----:B-1----:R-:W2:Y:S10]  /*579a0*/  LDL.LU.64 R250, [R1+0xd88] ;  /* 0x000d880001fa7983 */ /* 0x002eb40000300a00 */
        /* <DEDUP_REMOVED lines=18> */
[----:B---3--:R1:W-:Y:S04]  /*57ad0*/  @P1 STG.E desc[UR4][R170.64], R219 ;  /* 0x000000dbaa001986 */ /* 0x0083e8000c101904 */
[----:B-1----:R-:W3:Y:S01]  /*57ae0*/  LDL.LU.64 R170, [R1+0xd50] ;  /* 0x000d500001aa7983 */ /* 0x002ee20000300a00 */
        /* <DEDUP_REMOVED lines=22> */
[----:B------:R-:W-:Y:S02]  /*57c50*/  LOP3.LUT P1, RZ, R21, 0x2000, RZ, 0xc0, !PT ;  /* 0x0000200015ff7812 */ /* 0x000fe4000782c0ff */
[C---:B------:R-:W-:Y:S02]  /*57c60*/  LOP3.LUT P0, RZ, R17.reuse, 0x4000, RZ, 0xc0, !PT ;  /* 0x0000400011ff7812 */ /* 0x040fe4000780c0ff */
[C---:B------:R-:W-:Y:S02]  /*57c70*/  LOP3.LUT P6, RZ, R17.reuse, 0x2000, RZ, 0xc0, !PT ;  /* 0x0000200011ff7812 */ /* 0x040fe400078cc0ff */
[C---:B------:R-:W-:Y:S02]  /*57c80*/  LOP3.LUT P5, RZ, R17.reuse, 0x1000, RZ, 0xc0, !PT ;  /* 0x0000100011ff7812 */ /* 0x040fe400078ac0ff */
[----:B------:R-:W-:-:S05]  /*57c90*/  LOP3.LUT P4, RZ, R17, 0x800, RZ, 0xc0, !PT ;  /* 0x0000080011ff7812 */ /* 0x000fca000788c0ff */
[----:B------:R-:W-:Y:S01]  /*57ca0*/  @P1 STG.E desc[UR4][R250.64], R201 ;  /* 0x000000c9fa001986 */ /* 0x000fe2000c101904 */
[----:B------:R-:W-:Y:S02]  /*57cb0*/  LOP3.LUT P1, RZ, R21, 0x1000, RZ, 0xc0, !PT ;  /* 0x0000100015ff7812 */ /* 0x000fe4000782c0ff */
[C---:B------:R-:W-:Y:S02]  /*57cc0*/  LOP3.LUT P3, RZ, R17.reuse, 0x400, RZ, 0xc0, !PT ;  /* 0x0000040011ff7812 */ /* 0x040fe4000786c0ff */
[----:B------:R-:W-:-:S09]  /*57cd0*/  LOP3.LUT P2, RZ, R17, 0x200, RZ, 0xc0, !PT ;  /* 0x0000020011ff7812 */ /* 0x000fd2000784c0ff */
[----:B------:R-:W-:Y:S04]  /*57ce0*/  @P1 STG.E desc[UR4][R244.64], R197 ;  /* 0x000000c5f4001986 */ /* 0x000fe8000c101904 */
[----:B------:R-:W-:Y:S04]  /*57cf0*/  @P0 STG.E desc[UR4][R248.64], R202 ;  /* 0x000000caf8000986 */ /* 0x000fe8000c101904 */
[----:B------:R-:W-:Y:S04]  /*57d00*/  @P6 STG.E desc[UR4][R22.64], R198 ;  /* 0x000000c616006986 */ /* 0x000fe8000c101904 */
[----:B------:R-:W-:Y:S04]  /*57d10*/  @P5 STG.E desc[UR4][R4.64], R203 ;  /* 0x000000cb04005986 */ /* 0x000fe8000c101904 */
[----:B------:R-:W-:Y:S04]  /*57d20*/  @P4 STG.E desc[UR4][R26.64], R199 ;  /* 0x000000c71a004986 */ /* 0x000fe8000c101904 */
[----:B------:R-:W-:Y:S04]  /*57d30*/  @P3 STG.E desc[UR4][R168.64], R192 ;  /* 0x000000c0a8003986 */ /* 0x000fe8000c101904 */
[----:B---3--:R1:W-:Y:S04]  /*57d40*/  @P2 STG.E desc[UR4][R170.64], R188 ;  /* 0x000000bcaa002986 */ /* 0x0083e8000c101904 */
[----:B-1----:R-:W2:Y:S01]  /*57d50*/  LDL.LU.64 R170, [R1+0xd48] ;  /* 0x000d480001aa7983 */ /* 0x002ea20000300a00 */
[----:B------:R-:W-:-:S02]  /*57d60*/  LOP3.LUT P0, RZ, R3, 0x10000, RZ, 0xc0, !PT ;  /* 0x0001000003ff7812 */ /* 0x000fc4000780c0ff */
[----:B------:R-:W-:Y:S01]  /*57d70*/  LOP3.LUT R19, R19, 0xffdfffff, RZ, 0xc0, !PT ;  /* 0xffdfffff13137812 */ /* 0x000fe200078ec0ff */
[----:B------:R-:W3:Y:S04]  /*57d80*/  LDL.LU.64 R244, [R1+0xd40] ;  /* 0x000d400001f47983 */ /* 0x000ee80000300a00 */
[----:B------:R-:W4:Y:S04]  /*57d90*/  LDL.LU.64 R236, [R1+0xd38] ;  /* 0x000d380001ec7983 */ /* 0x000f280000300a00 */
[----:B------:R-:W4:Y:S02]  /*57da0*/  LDL.LU.64 R250, [R1+0xd30] ;  /* 0x000d300001fa7983 */ /* 0x000f240000300a00 */
[----:B------:R-:W-:-:S02]  /*57db0*/  @P0 LOP3.LUT R19, R19, 0x200000, RZ, 0xfc, !PT ;  /* 0x0020000013130812 */ /* 0x000fc400078efcff */
[----:B------:R-:W-:Y:S01]  /*57dc0*/  LOP3.LUT P0, RZ, R3, 0x20000, RZ, 0xc0, !PT ;  /* 0x0002000003ff7812 */ /* 0x000fe2000780c0ff */
[----:B------:R-:W4:Y:S01]  /*57dd0*/  LDL.LU.64 R248, [R1+0xd28] ;  /* 0x000d280001f87983 */ /* 0x000f220000300a00 */
[----:B------:R-:W-:-:S03]  /*57de0*/  LOP3.LUT R19, R19, 0xffbfffff, RZ, 0xc0, !PT ;  /* 0xffbfffff13137812 */ /* 0x000fc600078ec0ff */
[----:B------:R-:W4:Y:S04]  /*57df0*/  LDL.LU.64 R22, [R1+0xd20] ;  /* 0x000d200001167983 */ /* 0x000f280000300a00 */
[----:B------:R-:W4:Y:S04]  /*57e00*/  LDL.LU.64 R4, [R1+0xd18] ;  /* 0x000d180001047983 */ /* 0x000f280000300a00 */
[----:B------:R-:W-:Y:S01]  /*57e10*/  @P0 LOP3.LUT R19, R19, 0x400000, RZ, 0xfc, !PT ;  /* 0x0040000013130812 */ /* 0x000fe200078efcff */
[----:B------:R-:W4:Y:S01]  /*57e20*/  LDL.LU.64 R240, [R1+0xd10] ;  /* 0x000d100001f07983 */ /* 0x000f220000300a00 */
[----:B------:R-:W-:-:S02]  /*57e30*/  LOP3.LUT P0, RZ, R3, 0x40000, RZ, 0xc0, !PT ;  /* 0x0004000003ff7812 */ /* 0x000fc4000780c0ff */
[----:B------:R-:W-:Y:S01]  /*57e40*/  LOP3.LUT R19, R19, 0xff7fffff, RZ, 0xc0, !PT ;  /* 0xff7fffff13137812 */ /* 0x000fe200078ec0ff */
[----:B------:R-:W4:Y:S01]  /*57e50*/  LDL.LU.64 R26, [R1+0xd08] ;  /* 0x000d0800011a7983 */ /* 0x000f220000300a00 */
[----:B------:R-:W-:-:S03]  /*57e60*/  LOP3.LUT R21, R21, 0xfffffffe, RZ, 0xc0, !PT ;  /* 0xfffffffe15157812 */ /* 0x000fc600078ec0ff */
[----:B------:R-:W4:Y:S01]  /*57e70*/  LDL.LU.64 R168, [R1+0xd00] ;  /* 0x000d000001a87983 */ /* 0x000f220000300a00 */
[----:B------:R-:W-:-:S03]  /*57e80*/  LOP3.LUT P1, RZ, R17, 0x100, RZ, 0xc0, !PT ;  /* 0x0000010011ff7812 */ /* 0x000fc6000782c0ff */
[----:B------:R-:W4:Y:S02]  /*57e90*/  LDL.LU.64 R246, [R1+0xcf8] ;  /* 0x000cf80001f67983 */ /* 0x000f240000300a00 */
        /* <DEDUP_REMOVED lines=41> */
[----:B--2---:R1:W-:Y:S04]  /*58130*/  @P1 STG.E desc[UR4][R170.64], R193 ;  /* 0x000000c1aa001986 */ /* 0x0043e8000c101904 */
[----:B-1----:R-:W2:Y:S06]  /*58140*/  LDL.LU.64 R170, [R1+0xcf0] ;  /* 0x000cf00001aa7983 */ /* 0x002eac0000300a00 */
        /* <DEDUP_REMOVED lines=23> */
[----:B----4-:R-:W-:Y:S01]  /*582c0*/  @P0 STG.E desc[UR4][R236.64], R194 ;  /* 0x000000c2ec000986 */ /* 0x010fe2000c101904 */
[----:B------:R-:W-:-:S13]  /*582d0*/  LOP3.LUT P0, RZ, R21, 0x400, RZ, 0xc0, !PT ;  /* 0x0000040015ff7812 */ /* 0x000fda000780c0ff */
        /* <DEDUP_REMOVED lines=13> */
[----:B------:R-:W-:-:S03]  /*583b0*/  LOP3.LUT P0, RZ, R21, 0x20, RZ, 0xc0, !PT ;  /* 0x0000002015ff7812 */ /* 0x000fc6000780c0ff */
[----:B------:R-:W4:Y:S10]  /*583c0*/  LDL.LU.64 R238, [R1+0xcc0] ;  /* 0x000cc00001ee7983 */ /* 0x000f340000300a00 */
[----:B------:R1:W-:Y:S04]  /*583d0*/  @P0 STG.E desc[UR4][R26.64], R185 ;  /* 0x000000b91a000986 */ /* 0x0003e8000c101904 */
[----:B-1----:R-:W4:Y:S01]  /*583e0*/  LDL.LU.64 R26, [R1+0xcb8] ;  /* 0x000cb800011a7983 */ /* 0x002f220000300a00 */
[----:B------:R-:W-:-:S03]  /*583f0*/  LOP3.LUT P0, RZ, R21, 0x10, RZ, 0xc0, !PT ;  /* 0x0000001015ff7812 */ /* 0x000fc6000780c0ff */
[----:B------:R-:W4:Y:S10]  /*58400*/  LDL.LU.64 R242, [R1+0xcb0] ;  /* 0x000cb00001f27983 */ /* 0x000f340000300a00 */
[----:B------:R1:W-:Y:S01]  /*58410*/  @P0 STG.E desc[UR4][R168.64], R181 ;  /* 0x000000b5a8000986 */ /* 0x0003e2000c101904 */
[----:B------:R-:W-:-:S03]  /*58420*/  LOP3.LUT P0, RZ, R21, 0x8, RZ, 0xc0, !PT ;  /* 0x0000000815ff7812 */ /* 0x000fc6000780c0ff */
[----:B-1----:R-:W4:Y:S10]  /*58430*/  LDL.LU.64 R168, [R1+0xca8] ;  /* 0x000ca80001a87983 */ /* 0x002f340000300a00 */
[----:B------:R-:W-:Y:S01]  /*58440*/  @P0 STG.E desc[UR4][R246.64], R186 ;  /* 0x000000baf6000986 */ /* 0x000fe2000c101904 */
[----:B------:R-:W-:-:S03]  /*58450*/  LOP3.LUT P0, RZ, R21, 0x4, RZ, 0xc0, !PT ;  /* 0x0000000415ff7812 */ /* 0x000fc6000780c0ff */
[----:B------:R-:W4:Y:S10]  /*58460*/  LDL.LU.64 R236, [R1+0xca0] ;  /* 0x000ca00001ec7983 */ /* 0x000f340000300a00 */
[----:B--2---:R1:W-:Y:S04]  /*58470*/  @P0 STG.E desc[UR4][R170.64], R182 ;  /* 0x000000b6aa000986 */ /* 0x0043e8000c101904 */
[----:B-1----:R-:W2:Y:S01]  /*58480*/  LDL.LU.64 R170, [R1+0xc98] ;  /* 0x000c980001aa7983 */ /* 0x002ea20000300a00 */
[----:B------:R-:W-:-:S03]  /*58490*/  LOP3.LUT P0, RZ, R21, 0x2, RZ, 0xc0, !PT ;  /* 0x0000000215ff7812 */ /* 0x000fc6000780c0ff */
[----:B------:R-:W2:Y:S10]  /*584a0*/  LDL.LU.64 R240, [R1+0xc90] ;  /* 0x000c900001f07983 */ /* 0x000eb40000300a00 */
[----:B---3--:R1:W-:Y:S01]  /*584b0*/  @P0 STG.E desc[UR4][R244.64], R187 ;  /* 0x000000bbf4000986 */ /* 0x0083e2000c101904 */
[----:B------:R-:W-:-:S03]  /*584c0*/  LOP3.LUT P0, RZ, R21, 0x1, RZ, 0xc0, !PT ;  /* 0x0000000115ff7812 */ /* 0x000fc6000780c0ff */
[----:B-1----:R-:W3:Y:S04]  /*584d0*/  LDL.LU.64 R244, [R1+0xc88] ;  /* 0x000c880001f47983 */ /* 0x002ee80000300a00 */
[----:B------:R-:W3:Y:S06]  /*584e0*/  LDL.LU.64 R246, [R1+0xc80] ;  /* 0x000c800001f67983 */ /* 0x000eec0000300a00 */
[----:B----4-:R-:W-:Y:S01]  /*584f0*/  @P0 STG.E desc[UR4][R250.64], R183 ;  /* 0x000000b7fa000986 */ /* 0x010fe2000c101904 */
[----:B------:R-:W-:-:S13]  /*58500*/  LOP3.LUT P0, RZ, R19, 0x80000000, RZ, 0xc0, !PT ;  /* 0x8000000013ff7812 */ /* 0x000fda000780c0ff */
[----:B------:R1:W-:Y:S01]  /*58510*/  @P0 STG.E desc[UR4][R248.64], R176 ;  /* 0x000000b0f8000986 */ /* 0x0003e2000c101904 */
[----:B------:R-:W-:-:S03]  /*58520*/  LOP3.LUT P0, RZ, R19, 0x40000000, RZ, 0xc0, !PT ;  /* 0x4000000013ff7812 */ /* 0x000fc6000780c0ff */
[----:B-1----:R-:W4:Y:S10]  /*58530*/  LDL.LU.64 R248, [R1+0xc78] ;  /* 0x000c780001f87983 */ /* 0x002f340000300a00 */
[----:B------:R1:W-:Y:S01]  /*58540*/  @P0 STG.E desc[UR4][R22.64], R172 ;  /* 0x000000ac16000986 */ /* 0x0003e2000c101904 */
[----:B------:R-:W-:-:S03]  /*58550*/  LOP3.LUT P0, RZ, R19, 0x20000000, RZ, 0xc0, !PT ;  /* 0x2000000013ff7812 */ /* 0x000fc6000780c0ff */
[----:B------:R-:W4:Y:S04]  /*58560*/  LDL.LU.64 R250, [R1+0xc70] ;  /* 0x000c700001fa7983 */ /* 0x000f280000300a00 */
[----:B-1----:R-:W4:Y:S06]  /*58570*/  LDL.LU.64 R22, [R1+0xc68] ;  /* 0x000c680001167983 */ /* 0x002f2c0000300a00 */
[----:B------:R1:W-:Y:S01]  /*58580*/  @P0 STG.E desc[UR4][R4.64], R177 ;  /* 0x000000b104000986 */ /* 0x0003e2000c101904 */
[----:B------:R-:W-:-:S03]  /*58590*/  LOP3.LUT P0, RZ, R19, 0x10000000, RZ, 0xc0, !PT ;  /* 0x1000000013ff7812 */ /* 0x000fc6000780c0ff */
[----:B-1----:R-:W4:Y:S10]  /*585a0*/  LDL.LU.64 R4, [R1+0xb70] ;  /* 0x000b700001047983 */ /* 0x002f340000300a00 */
[----:B------:R-:W-:Y:S01]  /*585b0*/  @P0 STG.E desc[UR4][R238.64], R173 ;  /* 0x000000adee000986 */ /* 0x000fe2000c101904 */
[----:B------:R-:W-:-:S13]  /*585c0*/  LOP3.LUT P0, RZ, R19, 0x8000000, RZ, 0xc0, !PT ;  /* 0x0800000013ff7812 */ /* 0x000fda000780c0ff */
        /* <DEDUP_REMOVED lines=10> */
[----:B--2---:R1:W-:Y:S04]  /*58670*/  @P0 STG.E desc[UR4][R170.64], R12 ;  /* 0x0000000caa000986 */ /* 0x0043e8000c101904 */
[----:B-1----:R-:W2:Y:S01]  /*58680*/  LDL.LU.64 R170, [R1+0xc58] ;  /* 0x000c580001aa7983 */ /* 0x002ea20000300a00 */
[----:B------:R-:W-:Y:S02]  /*58690*/  LOP3.LUT P0, RZ, R19, 0x400000, RZ, 0xc0, !PT ;  /* 0x0040000013ff7812 */ /* 0x000fe4000780c0ff */
[C---:B------:R-:W-:Y:S02]  /*586a0*/  LOP3.LUT P2, RZ, R3.reuse, 0x8000, RZ, 0xc0, !PT ;  /* 0x0000800003ff7812 */ /* 0x040fe4000784c0ff */
[----:B------:R-:W-:-:S09]  /*586b0*/  LOP3.LUT P3, RZ, R3, 0x4000, RZ, 0xc0, !PT ;  /* 0x0000400003ff7812 */ /* 0x000fd2000786c0ff */
[----:B------:R-:W-:Y:S01]  /*586c0*/  @P0 STG.E desc[UR4][R240.64], R8 ;  /* 0x00000008f0000986 */ /* 0x000fe2000c101904 */
[----:B------:R-:W-:Y:S02]  /*586d0*/  LOP3.LUT P0, RZ, R19, 0x200000, RZ, 0xc0, !PT ;  /* 0x0020000013ff7812 */ /* 0x000fe4000780c0ff */
[C---:B------:R-:W-:Y:S02]  /*586e0*/  LOP3.LUT P4, RZ, R3.reuse, 0x2000, RZ, 0xc0, !PT ;  /* 0x0000200003ff7812 */ /* 0x040fe4000788c0ff */
[C---:B------:R-:W-:Y:S02]  /*586f0*/  LOP3.LUT P5, RZ, R3.reuse, 0x1000, RZ, 0xc0, !PT ;  /* 0x0000100003ff7812 */ /* 0x040fe400078ac0ff */
[C---:B------:R-:W-:Y:S02]  /*58700*/  LOP3.LUT P6, RZ, R3.reuse, 0x800, RZ, 0xc0, !PT ;  /* 0x0000080003ff7812 */ /* 0x040fe400078cc0ff */
[----:B------:R-:W-:-:S05]  /*58710*/  LOP3.LUT P1, RZ, R3, 0x400, RZ, 0xc0, !PT ;  /* 0x0000040003ff7812 */ /* 0x000fca000782c0ff */
[----:B---3--:R1:W-:Y:S04]  /*58720*/  @P0 STG.E desc[UR4][R244.64], R13 ;  /* 0x0000000df4000986 */ /* 0x0083e8000c101904 */
[----:B------:R-:W-:Y:S04]  /*58730*/  @P2 STG.E desc[UR4][R246.64], R9 ;  /* 0x00000009f6002986 */ /* 0x000fe8000c101904 */
[----:B-1----:R-:W3:Y:S01]  /*58740*/  LDL.LU.64 R244, [R1+0xb60] ;  /* 0x000b600001f47983 */ /* 0x002ee20000300a00 */
[----:B------:R-:W-:-:S03]  /*58750*/  LOP3.LUT P2, RZ, R19, 0x80000, RZ, 0xc0, !PT ;  /* 0x0008000013ff7812 */ /* 0x000fc6000784c0ff */
[----:B----4-:R1:W-:Y:S01]  /*58760*/  @P3 STG.E desc[UR4][R248.64], R14 ;  /* 0x0000000ef8003986 */ /* 0x0103e2000c101904 */
[----:B------:R-:W-:-:S03]  /*58770*/  LOP3.LUT P3, RZ, R19, 0x40000, RZ, 0xc0, !PT ;  /* 0x0004000013ff7812 */ /* 0x000fc6000786c0ff */
[----:B------:R-:W-:Y:S04]  /*58780*/  @P4 STG.E desc[UR4][R250.64], R10 ;  /* 0x0000000afa004986 */ /* 0x000fe8000c101904 */
[----:B-1----:R-:W4:Y:S04]  /*58790*/  LDL.LU.64 R248, [R1+0xc50] ;  /* 0x000c500001f87983 */ /* 0x002f280000300a00 */
[----:B------:R1:W-:Y:S04]  /*587a0*/  @P5 STG.E desc[UR4][R22.64], R15 ;  /* 0x0000000f16005986 */ /* 0x0003e8000c101904 */
[----:B-1----:R-:W4:Y:S04]  /*587b0*/  LDL.LU.64 R22, [R1+0xb58] ;  /* 0x000b580001167983 */ /* 0x002f280000300a00 */
[----:B------:R1:W-:Y:S01]  /*587c0*/  @P6 STG.E desc[UR4][R4.64], R11 ;  /* 0x0000000b04006986 */ /* 0x0003e2000c101904 */
[----:B------:R-:W-:Y:S01]  /*587d0*/  VIADD R2, R6, 0x1f3 ;  /* 0x000001f306027836 */ /* 0x000fe20000000000 */
[----:B------:R-:W-:-:S02]  /*587e0*/  LOP3.LUT P0, RZ, R19, 0x100000, RZ, 0xc0, !PT ;  /* 0x0010000013ff7812 */ /* 0x000fc4000780c0ff */
[C---:B------:R-:W-:Y:S01]  /*587f0*/  LOP3.LUT P4, RZ, R19.reuse, 0x20000, RZ, 0xc0, !PT ;  /* 0x0002000013ff7812 */ /* 0x040fe2000788c0ff */
[----:B------:R-:W-:Y:S01]  /*58800*/  VIADD R3, R6, 0x1f4 ;  /* 0x000001f406037836 */ /* 0x000fe20000000000 */
[C---:B------:R-:W-:Y:S01]  /*58810*/  LOP3.LUT P5, RZ, R19.reuse, 0x10000, RZ, 0xc0, !PT ;  /* 0x0001000013ff7812 */ /* 0x040fe200078ac0ff */
[----:B------:R-:W4:Y:S04]  /*58820*/  LDS.128 R8, [R0] ;  /* 0x0000000000087984 */ /* 0x000f280000000c00 */
[----:B-1----:R-:W4:Y:S04]  /*58830*/  LDL.LU.64 R4, [R1+0xc48] ;  /* 0x000c480001047983 */ /* 0x002f280000300a00 */
[----:B------:R1:W-:Y:S04]  /*58840*/  @P1 STG.E desc[UR4][R26.64], R32 ;  /* 0x000000201a001986 */ /* 0x0003e8000c101904 */
[----:B-1----:R-:W4:Y:S04]  /*58850*/  LDL.LU.64 R26, [R1+0xb50] ;  /* 0x000b5000011a7983 */ /* 0x002f280000300a00 */
[----:B------:R1:W-:Y:S04]  /*58860*/  @P2 STG.E desc[UR4][R168.64], R28 ;  /* 0x0000001ca8002986 */ /* 0x0003e8000c101904 */
[----:B-1----:R-:W4:Y:S04]  /*58870*/  LDL.LU.64 R168, [R1+0xc40] ;  /* 0x000c400001a87983 */ /* 0x002f280000300a00 */
[----:B--2---:R1:W-:Y:S04]  /*58880*/  @P3 STG.E desc[UR4][R170.64], R33 ;  /* 0x00000021aa003986 */ /* 0x0043e8000c101904 */
[----:B-1----:R-:W2:Y:S01]  /*58890*/  LDL.LU.64 R170, [R1+0xb48] ;  /* 0x000b480001aa7983 */ /* 0x002ea20000300a00 */
[----:B------:R-:W-:Y:S01]  /*588a0*/  ISETP.LT.AND P1, PT, R2, UR6, !P0 ;  /* 0x0000000602007c0c */ /* 0x000fe2000c721270 */
[----:B------:R-:W-:Y:S01]  /*588b0*/  VIADD R2, R6, 0x176 ;  /* 0x0000017606027836 */ /* 0x000fe20000000000 */
[----:B------:R-:W-:-:S04]  /*588c0*/  LOP3.LUT P6, RZ, R19, 0x8000, RZ, 0xc0, !PT ;  /* 0x0000800013ff7812 */ /* 0x000fc800078cc0ff */
[----:B------:R-:W-:Y:S01]  /*588d0*/  ISETP.LT.AND P3, PT, R2, UR7, !P0 ;  /* 0x0000000702007c0c */ /* 0x000fe2000c761270 */
[----:B------:R-:W-:Y:S01]  /*588e0*/  VIADD R2, R6, 0x177 ;  /* 0x0000017706027836 */ /* 0x000fe20000000000 */
[----:B------:R-:W-:Y:S01]  /*588f0*/  ULDC UR7, c[0x0][0x22c] ;  /* 0x00008b0000077ab9 */ /* 0x000fe20000000800 */
[----:B---3--:R1:W-:Y:S03]  /*58900*/  @P4 STG.E desc[UR4][R244.64], R29 ;  /* 0x0000001df4004986 */ /* 0x0083e6000c101904 */
[----:B------:R-:W-:Y:S01]  /*58910*/  ISETP.LT.AND P4, PT, R2, UR7, !P0 ;  /* 0x0000000702007c0c */ /* 0x000fe2000c781270 */
[----:B------:R-:W-:Y:S01]  /*58920*/  VIADD R2, R6, 0x178 ;  /* 0x0000017806027836 */ /* 0x000fe20000000000 */
[----:B------:R-:W-:Y:S01]  /*58930*/  ULDC UR7, c[0x0][0x22c] ;  /* 0x00008b0000077ab9 */ /* 0x000fe20000000800 */
[----:B-1----:R-:W3:Y:S04]  /*58940*/  LDL.LU.64 R244, [R1+0xc38] ;  /* 0x000c380001f47983 */ /* 0x002ee80000300a00 */
[----:B----4-:R1:W-:Y:S01]  /*58950*/  @P5 STG.E desc[UR4][R248.64], R34 ;  /* 0x00000022f8005986 */ /* 0x0103e2000c101904 */
[----:B------:R-:W-:Y:S01]  /*58960*/  ISETP.LT.AND P5, PT, R2, UR7, !P0 ;  /* 0x0000000702007c0c */ /* 0x000fe2000c7a1270 */
[----:B------:R-:W-:Y:S01]  /*58970*/  VIADD R2, R6, 0x179 ;  /* 0x0000017906027836 */ /* 0x000fe20000000000 */
[----:B------:R-:W-:Y:S01]  /*58980*/  ULDC UR7, c[0x0][0x22c] ;  /* 0x00008b0000077ab9 */ /* 0x000fe20000000800 */
[----:B-1----:R-:W4:Y:S04]  /*58990*/  LDL.LU.64 R248, [R1+0xb40] ;  /* 0x000b400001f87983 */ /* 0x002f280000300a00 */
[----:B------:R1:W-:Y:S01]  /*589a0*/  @P6 STG.E desc[UR4][R22.64], R30 ;  /* 0x0000001e16006986 */ /* 0x0003e2000c101904 */
[----:B------:R-:W-:-:S03]  /*589b0*/  ISETP.LT.AND P6, PT, R2, UR7, !P0 ;  /* 0x0000000702007c0c */ /* 0x000fc6000c7c1270 */
[----:B-1----:R-:W4:Y:S04]  /*589c0*/  LDL.LU.64 R22, [R1+0xc30] ;  /* 0x000c300001167983 */ /* 0x002f280000300a00 */
[----:B------:R1:W-:Y:S01]  /*589d0*/  @P3 STG.E desc[UR4][R4.64], R35 ;  /* 0x0000002304003986 */ /* 0x0003e2000c101904 */
[----:B------:R-:W-:Y:S01]  /*589e0*/  VIADD R2, R6, 0x17a ;  /* 0x0000017a06027836 */ /* 0x000fe20000000000 */
[----:B------:R-:W-:Y:S02]  /*589f0*/  ULDC UR7, c[0x0][0x22c] ;  /* 0x00008b0000077ab9 */ /* 0x000fe40000000800 */
        /* <DEDUP_REMOVED lines=9> */
[----:B------:R-:W-:-:S04]  /*58a90*/  ULDC UR7, c[0x0][0x22c] ;  /* 0x00008b0000077ab9 */ /* 0x000fc80000000800 */
        /* <DEDUP_REMOVED lines=217> */
[----:B------:R-:W-:Y:S01]  /*59830*/  ULDC UR7, c[0x0][0x22c] ;  /* 0x00008b0000077ab9 */ /* 0x000fe20000000800 */
[----:B------:R-:W-:Y:S01]  /*59840*/  IADD3 R2, R6, 0x1a8, RZ ;  /* 0x000001a806027810 */ /* 0x000fe20007ffe0ff */
        /* <DEDUP_REMOVED lines=340> */
[----:B------:R-:W-:Y:S01]  /*5ad90*/  ULDC UR7, c[0x0][0x22c] ;  /* 0x00008b0000077ab9 */ /* 0x000fe20000000800 */
[----:B------:R-:W2:Y:S03]  /*5ada0*/  LDL.LU.64 R232, [R1+0x850] ;  /* 0x0008500001e87983 */ /* 0x000ea60000300a00 */
        /* <DEDUP_REMOVED lines=11> */
[----:B------:R-:W2:Y:S04]  /*5ae60*/  LDL.LU.64 R236, [R1+0x838] ;  /* 0x0008380001ec7983 */ /* 0x000ea80000300a00 */
[----:B------:R-:W2:Y:S04]  /*5ae70*/  LDL.LU.64 R240, [R1+0x830] ;  /* 0x0008300001f07983 */ /* 0x000ea80000300a00 */
[----:B------:R-:W2:Y:S04]  /*5ae80*/  LDL.LU.64 R246, [R1+0x828] ;  /* 0x0008280001f67983 */ /* 0x000ea80000300a00 */
[----:B------:R-:W2:Y:S04]  /*5ae90*/  LDL.LU.64 R250, [R1+0x820] ;  /* 0x0008200001fa7983 */ /* 0x000ea80000300a00 */
[----:B---3--:R1:W-:Y:S01]  /*5aea0*/  @P3 STG.E desc[UR4][R244.64], R157 ;  /* 0x0000009df4003986 */ /* 0x0083e2000c101904 */
        /* <DEDUP_REMOVED lines=23> */
[C---:B------:R-:W-:Y:S01]  /*5b020*/  VIADD R2, R6.reuse, 0x1f2 ;  /* 0x000001f206027836 */ /* 0x040fe20000000000 */
[----:B------:R-:W-:Y:S01]  /*5b030*/  ISETP.LT.AND P2, PT, R3, UR6, !P0 ;  /* 0x0000000603007c0c */ /* 0x000fe2000c741270 */
[----:B------:R-:W-:Y:S01]  /*5b040*/  VIADD R3, R6, 0x1f5 ;  /* 0x000001f506037836 */ /* 0x000fe20000000000 */
[----:B------:R-:W-:-:S02]  /*5b050*/  ULDC UR7, c[0x0][0x22c] ;  /* 0x00008b0000077ab9 */ /* 0x000fc40000000800 */
[----:B------:R-:W-:Y:S02]  /*5b060*/  ISETP.LT.AND P3, PT, R2, UR7, !P0 ;  /* 0x0000000702007c0c */ /* 0x000fe4000c761270 */
[----:B------:R-:W-:Y:S01]  /*5b070*/  ISETP.LT.AND P4, PT, R3, UR6, !P0 ;  /* 0x0000000603007c0c */ /* 0x000fe2000c781270 */
[C---:B------:R-:W-:Y:S02]  /*5b080*/  VIADD R3, R6.reuse, 0x1f6 ;  /* 0x000001f606037836 */ /* 0x040fe40000000000 */
[C---:B------:R-:W-:Y:S02]  /*5b090*/  VIADD R2, R6.reuse, 0x1f7 ;  /* 0x000001f706027836 */ /* 0x040fe40000000000 */
[----:B------:R1:W-:Y:S01]  /*5b0a0*/  @P6 STG.E desc[UR4][R232.64], R148 ;  /* 0x00000094e8006986 */ /* 0x0003e2000c101904 */
[----:B------:R-:W-:Y:S01]  /*5b0b0*/  ISETP.LT.AND P5, PT, R3, UR6, !P0 ;  /* 0x0000000603007c0c */ /* 0x000fe2000c7a1270 */
[----:B------:R-:W-:Y:S01]  /*5b0c0*/  VIADD R3, R6, 0x1f8 ;  /* 0x000001f806037836 */ /* 0x000fe20000000000 */
[----:B------:R-:W-:Y:S01]  /*5b0d0*/  ISETP.LT.AND P6, PT, R2, UR6, !P0 ;  /* 0x0000000602007c0c */ /* 0x000fe2000c7c1270 */
[----:B------:R-:W-:-:S02]  /*5b0e0*/  VIADD R2, R6, 0x1f9 ;  /* 0x000001f906027836 */ /* 0x000fc40000000000 */
[----:B------:R-:W-:Y:S01]  /*5b0f0*/  VIADD R0, R6, 0x1fb ;  /* 0x000001fb06007836 */ /* 0x000fe20000000000 */
[----:B------:R1:W-:Y:S01]  /*5b100*/  @P3 STG.E desc[UR4][R238.64], R161 ;  /* 0x000000a1ee003986 */ /* 0x0003e2000c101904 */
[----:B------:R-:W-:-:S03]  /*5b110*/  ISETP.LT.AND P3, PT, R3, UR6, !P0 ;  /* 0x0000000603007c0c */ /* 0x000fc6000c761270 */
[----:B------:R1:W-:Y:S01]  /*5b120*/  @P1 STG.E desc[UR4][R242.64], R149 ;  /* 0x00000095f2001986 */ /* 0x0003e2000c101904 */
[----:B------:R-:W-:Y:S01]  /*5b130*/  ISETP.LT.AND P1, PT, R2, UR6, !P0 ;  /* 0x0000000602007c0c */ /* 0x000fe2000c721270 */
[----:B------:R-:W-:Y:S02]  /*5b140*/  VIADD R2, R6, 0x1fa ;  /* 0x000001fa06027836 */ /* 0x000fe40000000000 */
[----:B------:R1:W-:Y:S04]  /*5b150*/  @P2 STG.E desc[UR4][R236.64], R162 ;  /* 0x000000a2ec002986 */ /* 0x0003e8000c101904 */
[----:B------:R1:W-:Y:S01]  /*5b160*/  @P4 STG.E desc[UR4][R240.64], R150 ;  /* 0x00000096f0004986 */ /* 0x0003e2000c101904 */
[----:B------:R-:W-:Y:S01]  /*5b170*/  ISETP.LT.AND P4, PT, R0, UR6, !P0 ;  /* 0x0000000600007c0c */ /* 0x000fe2000c781270 */
[----:B------:R-:W-:Y:S01]  /*5b180*/  VIADD R0, R6, 0x1fd ;  /* 0x000001fd06007836 */ /* 0x000fe20000000000 */
[----:B------:R-:W-:Y:S01]  /*5b190*/  ISETP.LT.AND P2, PT, R2, UR6, !P0 ;  /* 0x0000000602007c0c */ /* 0x000fe2000c741270 */
[----:B------:R1:W-:Y:S01]  /*5b1a0*/  @P5 STG.E desc[UR4][R246.64], R163 ;  /* 0x000000a3f6005986 */ /* 0x0003e2000c101904 */
[----:B------:R-:W-:-:S03]  /*5b1b0*/  VIADD R2, R6, 0x1fc ;  /* 0x000001fc06027836 */ /* 0x000fc60000000000 */
[----:B------:R1:W-:Y:S01]  /*5b1c0*/  @P6 STG.E desc[UR4][R250.64], R151 ;  /* 0x00000097fa006986 */ /* 0x0003e2000c101904 */
[----:B------:R-:W-:Y:S01]  /*5b1d0*/  ISETP.LT.AND P6, PT, R0, UR6, !P0 ;  /* 0x0000000600007c0c */ /* 0x000fe2000c7c1270 */
[C---:B------:R-:W-:Y:S02]  /*5b1e0*/  VIADD R0, R6.reuse, 0x1fe ;  /* 0x000001fe06007836 */ /* 0x040fe40000000000 */
[----:B------:R-:W-:Y:S01]  /*5b1f0*/  VIADD R6, R6, 0x1ff ;  /* 0x000001ff06067836 */ /* 0x000fe20000000000 */
[----:B------:R-:W-:Y:S01]  /*5b200*/  ISETP.LT.AND P5, PT, R2, UR6, !P0 ;  /* 0x0000000602007c0c */ /* 0x000fe2000c7a1270 */
[----:B---3--:R1:W-:Y:S01]  /*5b210*/  @P3 STG.E desc[UR4][R244.64], R164 ;  /* 0x000000a4f4003986 */ /* 0x0083e2000c101904 */
[----:B------:R-:W-:Y:S02]  /*5b220*/  ISETP.LT.AND P3, PT, R0, UR6, !P0 ;  /* 0x0000000600007c0c */ /* 0x000fe4000c761270 */
[----:B------:R-:W-:Y:S01]  /*5b230*/  ISETP.LT.AND P0, PT, R6, UR6, !P0 ;  /* 0x0000000606007c0c */ /* 0x000fe2000c701270 */
[----:B----4-:R1:W-:Y:S04]  /*5b240*/  @P1 STG.E desc[UR4][R248.64], R8 ;  /* 0x00000008f8001986 */ /* 0x0103e8000c101904 */
[----:B------:R1:W-:Y:S04]  /*5b250*/  @P2 STG.E desc[UR4][R22.64], R165 ;  /* 0x000000a516002986 */ /* 0x0003e8000c101904 */
[----:B------:R1:W-:Y:S04]  /*5b260*/  @P4 STG.E desc[UR4][R4.64], R9 ;  /* 0x0000000904004986 */ /* 0x0003e8000c101904 */
[----:B------:R1:W-:Y:S04]  /*5b270*/  @P5 STG.E desc[UR4][R26.64], R166 ;  /* 0x000000a61a005986 */ /* 0x0003e8000c101904 */
[----:B------:R1:W-:Y:S04]  /*5b280*/  @P6 STG.E desc[UR4][R168.64], R10 ;  /* 0x0000000aa8006986 */ /* 0x0003e8000c101904 */
[----:B--2---:R1:W-:Y:S01]  /*5b290*/  @P3 STG.E desc[UR4][R170.64], R167 ;  /* 0x000000a7aa003986 */ /* 0x0043e2000c101904 */
[----:B------:R-:W-:Y:S05]  /*5b2a0*/  @!P0 EXIT ;  /* 0x000000000000894d */ /* 0x000fea0003800000 */
[----:B-1----:R-:W2:Y:S04]  /*5b2b0*/  LDL.LU.64 R170, [R1+0x800] ;  /* 0x0008000001aa7983 */ /* 0x002ea80000300a00 */
[----:B--2---:R-:W-:Y:S01]  /*5b2c0*/  STG.E desc[UR4][R170.64], R11 ;  /* 0x0000000baa007986 */ /* 0x004fe2000c101904 */
[----:B------:R-:W-:Y:S05]  /*5b2d0*/  EXIT ;  /* 0x000000000000794d */ /* 0x000fea0003800000 */
.L_x_2:
[----:B------:R-:W-:-:S00]  /*5b2e0*/  BRA `(.L_x_2) ;  /* 0xfffffffc00fc7947 */ /* 0x000fc0000383ffff */
[----:B------:R-:W-:-:S00]  /*5b2f0*/  NOP ;  /* 0x0000000000007918 */ /* 0x000fc00000000000 */
        /* <DEDUP_REMOVED lines=8> */
.L_x_3:


//--------------------- .nv.shared.matmul_kernel  --------------------------
	.section	.nv.shared.matmul_kernel,"aw",@nobits
	.sectionflags	@""
	.align	16
	.zero		1024


//--------------------- .nv.shared.reserved.0     --------------------------
	.section	.nv.shared.reserved.0,"aw",@nobits
	.weak		__nv_reservedSMEM_offset_0_alias
	.size		__nv_reservedSMEM_offset_0_alias, 0, 0
	.other		__nv_reservedSMEM_offset_0_alias,@"STO_CUDA_RESERVED_SHARED STV_DEFAULT"
__nv_reservedSMEM_offset_0_alias:
	.zero		0


//--------------------- .nv.constant0.matmul_kernel --------------------------
	.section	.nv.constant0.matmul_kernel,"a",@progbits
	.sectionflags	@""
	.align	4
.nv.constant0.matmul_kernel:
	.zero		608


//--------------------- SYMBOLS --------------------------

	.type		.nv.reservedSmem.offset0,@object
	.size		.nv.reservedSmem.offset0,0x4
